def matmul_kernel(
    a_ptr,
    b_ptr,
    c_ptr,
    M,
    N,
    K,
    stride_am,
    stride_ak,
    stride_bk,
    stride_bn,
    stride_cm,
    stride_cn,
    BLOCK_M: tl.constexpr,
    BLOCK_N: tl.constexpr,
    BLOCK_K: tl.constexpr,
    GROUP_M: tl.constexpr,
):
    pid = tl.program_id(axis=0)
    num_pid_m = tl.cdiv(M, BLOCK_M)
    num_pid_n = tl.cdiv(N, BLOCK_N)
    num_pid_in_group = GROUP_M * num_pid_n
    group_id = pid // num_pid_in_group
    first_pid_m = group_id * GROUP_M
    group_size_m = min(num_pid_m - first_pid_m, GROUP_M)
    pid_m = first_pid_m + ((pid % num_pid_in_group) % group_size_m)
    pid_n = (pid % num_pid_in_group) // group_size_m

    offs_am = (pid_m * BLOCK_M + tl.arange(0, BLOCK_M)) % M
    offs_bn = (pid_n * BLOCK_N + tl.arange(0, BLOCK_N)) % N
    offs_k = tl.arange(0, BLOCK_K)
    a_ptrs = a_ptr + offs_am[:, None] * stride_am + offs_k[None, :] * stride_ak
    b_ptrs = b_ptr + offs_k[:, None] * stride_bk + offs_bn[None, :] * stride_bn

    acc = tl.zeros((BLOCK_M, BLOCK_N), dtype=tl.float32)
    for kk in range(0, tl.cdiv(K, BLOCK_K)):
        a = tl.load(a_ptrs, mask=offs_k[None, :] < K - kk * BLOCK_K, other=0.0)
        b = tl.load(b_ptrs, mask=offs_k[:, None] < K - kk * BLOCK_K, other=0.0)
        acc = tl.dot(a, b, acc)
        a_ptrs += BLOCK_K * stride_ak
        b_ptrs += BLOCK_K * stride_bk

    c = acc.to(c_ptr.dtype.element_ty)
    offs_cm = pid_m * BLOCK_M + tl.arange(0, BLOCK_M)
    offs_cn = pid_n * BLOCK_N + tl.arange(0, BLOCK_N)
    c_ptrs = c_ptr + offs_cm[:, None] * stride_cm + offs_cn[None, :] * stride_cn
    mask = (offs_cm[:, None] < M) & (offs_cn[None, :] < N)
    tl.store(c_ptrs, c, mask=mask)

# config = {"BLOCK_K": 128, "BLOCK_M": 64, "BLOCK_N": 256, "GROUP_M": 8, "arch": "sm_100", "dtype": "fp8e4m3", "num_ctas": 4, "num_stages": 3, "num_warps": 4}
# arch = sm_100


// ===== COMPILED SASS (sm_100a) =====

	.target	sm_100a

	.elftype	@"ET_EXEC"


//--------------------- .note.nv.tkinfo           --------------------------
	.section	.note.nv.tkinfo,"",@"SHT_NOTE"
	.sectionflags	@"SHF_NOTE_NV_TKINFO"
	.tkinfo
        /*0018*/ 	.word	0x00000081
        /*0030*/ 	.string	""
        /*0030*/ 	.string	"ptxas-blackwell"
        /*0030*/ 	.string	"Cuda compilation tools, release 12.9, V12.9.86"
        /*0030*/ 	.string	"Build cuda_12.9.r12.9/compiler.36037853_0"
        /*0030*/ 	.string	"-v  -suppress-debug-info  -lineinfo  -arch sm_100a "



//--------------------- .note.nv.cuver            --------------------------
	.section	.note.nv.cuver,"",@"SHT_NOTE"
	.sectionflags	@"SHF_NOTE_NV_CUVER"
        /*0018*/ 	.short	0x0001
        /*001a*/ 	.short	0x0064
        /*001c*/ 	.short	0x0001
        /*001e*/ 	.short	0x0000
        /*0020*/ 	.short	0x0001
        /*0022*/ 	.short	0x0000


//--------------------- .nv.info                  --------------------------
	.section	.nv.info,"",@"SHT_CUDA_INFO"
	.align	4


	//----- nvinfo : EIATTR_REGCOUNT
	.align		4
        /*0000*/ 	.byte	0x04, 0x2f
        /*0002*/ 	.short	(.L_4 - .L_3)
	.align		4
.L_3:
        /*0004*/ 	.word	index@(matmul_kernel)
        /*0008*/ 	.word	0x000000ff


	//----- nvinfo : EIATTR_FRAME_SIZE
	.align		4
.L_4:
        /*000c*/ 	.byte	0x04, 0x11
        /*000e*/ 	.short	(.L_6 - .L_5)
	.align		4
.L_5:
        /*0010*/ 	.word	index@($__internal_2_$__cuda_sm10x_tcgen05_guardrail_trap_unallocated_columns_being_dealloced)
        /*0014*/ 	.word	0x00000198


	//----- nvinfo : EIATTR_FRAME_SIZE
	.align		4
.L_6:
        /*0018*/ 	.byte	0x04, 0x11
        /*001a*/ 	.short	(.L_8 - .L_7)
	.align		4
.L_7:
        /*001c*/ 	.word	index@($__internal_1_$__cuda_sm10x_tcgen05_guardrail_trap_phase_invalid_during_alloc)
        /*0020*/ 	.word	0x00000198


	//----- nvinfo : EIATTR_FRAME_SIZE
	.align		4
.L_8:
        /*0024*/ 	.byte	0x04, 0x11
        /*0026*/ 	.short	(.L_10 - .L_9)
	.align		4
.L_9:
        /*0028*/ 	.word	index@($__internal_0_$__cuda_sm10x_tcgen05_guardrail_trap_col_being_dealloced_not_returned_by_alloc)
        /*002c*/ 	.word	0x00000198


	//----- nvinfo : EIATTR_FRAME_SIZE
	.align		4
.L_10:
        /*0030*/ 	.byte	0x04, 0x11
        /*0032*/ 	.short	(.L_12 - .L_11)
	.align		4
.L_11:
        /*0034*/ 	.word	index@(matmul_kernel)
        /*0038*/ 	.word	0x00000198


	//----- nvinfo : EIATTR_MIN_STACK_SIZE
	.align		4
.L_12:
        /*003c*/ 	.byte	0x04, 0x12
        /*003e*/ 	.short	(.L_14 - .L_13)
	.align		4
.L_13:
        /*0040*/ 	.word	index@(matmul_kernel)
        /*0044*/ 	.word	0x00000198
.L_14:


//--------------------- .nv.info.matmul_kernel    --------------------------
	.section	.nv.info.matmul_kernel,"",@"SHT_CUDA_INFO"
	.sectionflags	@""
	.align	4


	//----- nvinfo : EIATTR_CUDA_API_VERSION
	.align		4
        /*0000*/ 	.byte	0x04, 0x37
        /*0002*/ 	.short	(.L_16 - .L_15)
.L_15:
        /*0004*/ 	.word	0x00000081


	//----- nvinfo : EIATTR_KPARAM_INFO
	.align		4
.L_16:
        /*0008*/ 	.byte	0x04, 0x17
        /*000a*/ 	.short	(.L_18 - .L_17)
.L_17:
        /*000c*/ 	.word	0x00000000
        /*0010*/ 	.short	0x000d
        /*0012*/ 	.short	0x0048
        /*0014*/ 	.byte	0x00, 0xf4, 0x21, 0x00


	//----- nvinfo : EIATTR_KPARAM_INFO
	.align		4
.L_18:
        /*0018*/ 	.byte	0x04, 0x17
        /*001a*/ 	.short	(.L_20 - .L_19)
.L_19:
        /*001c*/ 	.word	0x00000000
        /*0020*/ 	.short	0x000c
        /*0022*/ 	.short	0x0040
        /*0024*/ 	.byte	0x00, 0xf4, 0x21, 0x00


	//----- nvinfo : EIATTR_KPARAM_INFO
	.align		4
.L_20:
        /*0028*/ 	.byte	0x04, 0x17
        /*002a*/ 	.short	(.L_22 - .L_21)
.L_21:
        /*002c*/ 	.word	0x00000000
        /*0030*/ 	.short	0x000b
        /*0032*/ 	.short	0x0038
        /*0034*/ 	.byte	0x00, 0xf0, 0x11, 0x00


	//----- nvinfo : EIATTR_KPARAM_INFO
	.align		4
.L_22:
        /*0038*/ 	.byte	0x04, 0x17
        /*003a*/ 	.short	(.L_24 - .L_23)
.L_23:
        /*003c*/ 	.word	0x00000000
        /*0040*/ 	.short	0x000a
        /*0042*/ 	.short	0x0034
        /*0044*/ 	.byte	0x00, 0xf0, 0x11, 0x00


	//----- nvinfo : EIATTR_KPARAM_INFO
	.align		4
.L_24:
        /*0048*/ 	.byte	0x04, 0x17
        /*004a*/ 	.short	(.L_26 - .L_25)
.L_25:
        /*004c*/ 	.word	0x00000000
        /*0050*/ 	.short	0x0009
        /*0052*/ 	.short	0x0030
        /*0054*/ 	.byte	0x00, 0xf0, 0x11, 0x00


	//----- nvinfo : EIATTR_KPARAM_INFO
	.align		4
.L_26:
        /*0058*/ 	.byte	0x04, 0x17
        /*005a*/ 	.short	(.L_28 - .L_27)
.L_27:
        /*005c*/ 	.word	0x00000000
        /*0060*/ 	.short	0x0008
        /*0062*/ 	.short	0x002c
        /*0064*/ 	.byte	0x00, 0xf0, 0x11, 0x00


	//----- nvinfo : EIATTR_KPARAM_INFO
	.align		4
.L_28:
        /*0068*/ 	.byte	0x04, 0x17
        /*006a*/ 	.short	(.L_30 - .L_29)
.L_29:
        /*006c*/ 	.word	0x00000000
        /*0070*/ 	.short	0x0007
        /*0072*/ 	.short	0x0028
        /*0074*/ 	.byte	0x00, 0xf0, 0x11, 0x00


	//----- nvinfo : EIATTR_KPARAM_INFO
	.align		4
.L_30:
        /*0078*/ 	.byte	0x04, 0x17
        /*007a*/ 	.short	(.L_32 - .L_31)
.L_31:
        /*007c*/ 	.word	0x00000000
        /*0080*/ 	.short	0x0006
        /*0082*/ 	.short	0x0024
        /*0084*/ 	.byte	0x00, 0xf0, 0x11, 0x00


	//----- nvinfo : EIATTR_KPARAM_INFO
	.align		4
.L_32:
        /*0088*/ 	.byte	0x04, 0x17
        /*008a*/ 	.short	(.L_34 - .L_33)
.L_33:
        /*008c*/ 	.word	0x00000000
        /*0090*/ 	.short	0x0005
        /*0092*/ 	.short	0x0020
        /*0094*/ 	.byte	0x00, 0xf0, 0x11, 0x00


	//----- nvinfo : EIATTR_KPARAM_INFO
	.align		4
.L_34:
        /*0098*/ 	.byte	0x04, 0x17
        /*009a*/ 	.short	(.L_36 - .L_35)
.L_35:
        /*009c*/ 	.word	0x00000000
        /*00a0*/ 	.short	0x0004
        /*00a2*/ 	.short	0x001c
        /*00a4*/ 	.byte	0x00, 0xf0, 0x11, 0x00


	//----- nvinfo : EIATTR_KPARAM_INFO
	.align		4
.L_36:
        /*00a8*/ 	.byte	0x04, 0x17
        /*00aa*/ 	.short	(.L_38 - .L_37)
.L_37:
        /*00ac*/ 	.word	0x00000000
        /*00b0*/ 	.short	0x0003
        /*00b2*/ 	.short	0x0018
        /*00b4*/ 	.byte	0x00, 0xf0, 0x11, 0x00


	//----- nvinfo : EIATTR_KPARAM_INFO
	.align		4
.L_38:
        /*00b8*/ 	.byte	0x04, 0x17
        /*00ba*/ 	.short	(.L_40 - .L_39)
.L_39:
        /*00bc*/ 	.word	0x00000000
        /*00c0*/ 	.short	0x0002
        /*00c2*/ 	.short	0x0010
        /*00c4*/ 	.byte	0x00, 0xf4, 0x21, 0x00


	//----- nvinfo : EIATTR_KPARAM_INFO
	.align		4
.L_40:
        /*00c8*/ 	.byte	0x04, 0x17
        /*00ca*/ 	.short	(.L_42 - .L_41)
.L_41:
        /*00cc*/ 	.word	0x00000000
        /*00d0*/ 	.short	0x0001
        /*00d2*/ 	.short	0x0008
        /*00d4*/ 	.byte	0x00, 0xf4, 0x21, 0x00


	//----- nvinfo : EIATTR_KPARAM_INFO
	.align		4
.L_42:
        /*00d8*/ 	.byte	0x04, 0x17
        /*00da*/ 	.short	(.L_44 - .L_43)
.L_43:
        /*00dc*/ 	.word	0x00000000
        /*00e0*/ 	.short	0x0000
        /*00e2*/ 	.short	0x0000
        /*00e4*/ 	.byte	0x00, 0xf4, 0x21, 0x00


	//----- nvinfo : EIATTR_EXPLICIT_CLUSTER
	.align		4
.L_44:
        /*00e8*/ 	.byte	0x01, 0x3e
	.zero		2


	//----- nvinfo : EIATTR_CTA_PER_CLUSTER
	.align		4
        /*00ec*/ 	.byte	0x04, 0x3d
        /*00ee*/ 	.short	(.L_46 - .L_45)
.L_45:
        /*00f0*/ 	.word	0x00000004
        /*00f4*/ 	.word	0x00000001
        /*00f8*/ 	.word	0x00000001


	//----- nvinfo : EIATTR_AT_ENTRY_FRAGMENTS
	.align		4
.L_46:
        /*00fc*/ 	.byte	0x04, 0x4f
        /*00fe*/ 	.short	(.L_48 - .L_47)


	//   ....[0]....
.L_47:
        /*0100*/ 	.word	0x00000004


	//----- nvinfo : EIATTR_RESERVED_SMEM_USED
	.align		4
.L_48:
        /*0104*/ 	.byte	0x01, 0x41
	.zero		2


	//----- nvinfo : EIATTR_SPARSE_MMA_MASK
	.align		4
        /*0108*/ 	.byte	0x03, 0x50
        /*010a*/ 	.short	0x0000


	//----- nvinfo : EIATTR_TCGEN05_1CTA_USED
	.align		4
        /*010c*/ 	.byte	0x01, 0x51
	.zero		2


	//----- nvinfo : EIATTR_MAXREG_COUNT
	.align		4
        /*0110*/ 	.byte	0x03, 0x1b
        /*0112*/ 	.short	0x00ff


	//----- nvinfo : EIATTR_NUM_BARRIERS
	.align		4
        /*0114*/ 	.byte	0x02, 0x4c
        /*0116*/ 	.byte	0x01
	.zero		1


	//----- nvinfo : EIATTR_ANNOTATIONS
	.align		4
        /*0118*/ 	.byte	0x04, 0x55
        /*011a*/ 	.short	(.L_50 - .L_49)


	//   ....[0]....
.L_49:
        /*011c*/ 	.word	0x00000001
        /*0120*/ 	.byte	0x10, 0x0f, 0x00, 0x00, 0x01, 0x00, 0x00, 0x00, 0xb0, 0x19, 0x00, 0x00, 0x01, 0x00, 0x00, 0x00
        /* <DEDUP_REMOVED lines=181> */
        /*0c80*/ 	.byte	0x80, 0xf0, 0x00, 0x00, 0x01, 0x00, 0x00, 0x00, 0xd0, 0xf8, 0x00, 0x00


	//----- nvinfo : EIATTR_INT_WARP_WIDE_INSTR_OFFSETS
	.align		4
.L_50:
        /*0c8c*/ 	.byte	0x04, 0x31
        /*0c8e*/ 	.short	(.L_52 - .L_51)


	//   ....[0]....
.L_51:
        /*0c90*/ 	.word	0x00001db0


	//   ....[1]....
        /*0c94*/ 	.word	0x00001de0


	//   ....[2]....
        /*0c98*/ 	.word	0x00006480


	//   ....[3]....
        /*0c9c*/ 	.word	0x00011040


	//   ....[4]....
        /*0ca0*/ 	.word	0x00011090


	//----- nvinfo : EIATTR_COOP_GROUP_MASK_REGIDS
	.align		4
.L_52:
        /*0ca4*/ 	.byte	0x04, 0x29
        /*0ca6*/ 	.short	(.L_54 - .L_53)


	//   ....[0]....
.L_53:
        /*0ca8*/ 	.word	0xffffffff


	//   ....[1]....
        /*0cac*/ 	.word	0xffffffff


	//   ....[2]....
        /*0cb0*/ 	.word	0xffffffff


	//   ....[3]....
        /*0cb4*/ 	.word	0xffffffff


	//----- nvinfo : EIATTR_COOP_GROUP_INSTR_OFFSETS
	.align		4
.L_54:
        /*0cb8*/ 	.byte	0x04, 0x28
        /*0cba*/ 	.short	(.L_56 - .L_55)


	//   ....[0]....
.L_55:
        /*0cbc*/ 	.word	0x00000080


	//   ....[1]....
        /*0cc0*/ 	.word	0x00000340


	//   ....[2]....
        /*0cc4*/ 	.word	0x00010ed0


	//   ....[3]....
        /*0cc8*/ 	.word	0x00011140


	//----- nvinfo : EIATTR_VRC_CTA_INIT_COUNT
	.align		4
.L_56:
        /*0ccc*/ 	.byte	0x02, 0x4a
        /*0cce*/ 	.byte	0x80
	.zero		1


	//----- nvinfo : EIATTR_MBARRIER_INSTR_OFFSETS
	.align		4
        /*0cd0*/ 	.byte	0x04, 0x39
        /*0cd2*/ 	.short	(.L_58 - .L_57)


	//   ....[0]....
.L_57:
        /*0cd4*/ 	.word	0x00001f20
        /*0cd8*/ 	.word	0x000000ff
        /*0cdc*/ 	.word	0x00000000
        /*0ce0*/ 	.short	0x0100
        /*0ce2*/ 	.byte	0x06
	.zero		1


	//   ....[1]....
        /*0ce4*/ 	.word	0x000064d0
        /*0ce8*/ 	.word	0x000000ff
        /*0cec*/ 	.word	0x00008008
        /*0cf0*/ 	.short	0x0100
        /*0cf2*/ 	.byte	0x09
	.zero		1


	//   ....[2]....
        /*0cf4*/ 	.word	0x0000b1f0
        /*0cf8*/ 	.word	0x000000ff
        /*0cfc*/ 	.word	0x00000000
        /*0d00*/ 	.short	0x010a
        /*0d02*/ 	.byte	0x06
	.zero		1


	//   ....[3]....
        /*0d04*/ 	.word	0x0000f8b0
        /*0d08*/ 	.word	0x000000ff
        /*0d0c*/ 	.word	0x00000000
        /*0d10*/ 	.short	0x010a
        /*0d12*/ 	.byte	0x06
	.zero		1


	//   ....[4]....
        /*0d14*/ 	.word	0x0000f930
        /*0d18*/ 	.word	0x000000ff
        /*0d1c*/ 	.word	0x00008000
        /*0d20*/ 	.short	0x0108
        /*0d22*/ 	.byte	0x09
	.zero		1


	//   ....[5]....
        /*0d24*/ 	.word	0x0000f9d0
        /*0d28*/ 	.word	0x000000ff
        /*0d2c*/ 	.word	0x00008008
        /*0d30*/ 	.short	0x0108
        /*0d32*/ 	.byte	0x09
	.zero		1


	//   ....[6]....
        /*0d34*/ 	.word	0x00011160
        /*0d38*/ 	.word	0x000000ff
        /*0d3c*/ 	.word	0x00000000
        /*0d40*/ 	.short	0x010a
        /*0d42*/ 	.byte	0x06
	.zero		1


	//   ....[7]....
        /*0d44*/ 	.word	0x00011190
        /*0d48*/ 	.word	0x000000ff
        /*0d4c*/ 	.word	0x00000000
        /*0d50*/ 	.short	0x010a
        /*0d52*/ 	.byte	0x06
	.zero		1


	//----- nvinfo : EIATTR_NUM_MBARRIERS
	.align		4
.L_58:
        /*0d54*/ 	.byte	0x03, 0x38
        /*0d56*/ 	.short	0x0002


	//----- nvinfo : EIATTR_EXIT_INSTR_OFFSETS
	.align		4
        /*0d58*/ 	.byte	0x04, 0x1c
        /*0d5a*/ 	.short	(.L_60 - .L_59)


	//   ....[0]....
.L_59:
        /*0d5c*/ 	.word	0x00011150


	//----- nvinfo : EIATTR_REQNTID
	.align		4
.L_60:
        /*0d60*/ 	.byte	0x04, 0x10
        /*0d62*/ 	.short	(.L_62 - .L_61)
.L_61:
        /*0d64*/ 	.word	0x00000080
        /*0d68*/ 	.word	0x00000001
        /*0d6c*/ 	.word	0x00000001


	//----- nvinfo : EIATTR_CRS_STACK_SIZE
	.align		4
.L_62:
        /*0d70*/ 	.byte	0x04, 0x1e
        /*0d72*/ 	.short	(.L_64 - .L_63)
.L_63:
        /*0d74*/ 	.word	0x00000000


	//----- nvinfo : EIATTR_CBANK_PARAM_SIZE
	.align		4
.L_64:
        /*0d78*/ 	.byte	0x03, 0x19
        /*0d7a*/ 	.short	0x0050


	//----- nvinfo : EIATTR_PARAM_CBANK
	.align		4
        /*0d7c*/ 	.byte	0x04, 0x0a
        /*0d7e*/ 	.short	(.L_66 - .L_65)
	.align		4
.L_65:
        /*0d80*/ 	.word	index@(.nv.constant0.matmul_kernel)
        /*0d84*/ 	.short	0x0380
        /*0d86*/ 	.short	0x0050


	//----- nvinfo : EIATTR_SW_WAR
	.align		4
.L_66:
        /*0d88*/ 	.byte	0x04, 0x36
        /*0d8a*/ 	.short	(.L_68 - .L_67)
.L_67:
        /*0d8c*/ 	.word	0x00000008
.L_68:


//--------------------- .nv.compat                --------------------------
	.section	.nv.compat,"",@"SHT_CUDA_COMPAT_INFO"
	.align	4
        /*0000*/ 	.byte	0x02, 0x02, 0x02, 0x00, 0x02, 0x05, 0x05, 0x00, 0x02, 0x03, 0x00, 0x00, 0x02, 0x06, 0x01, 0x00


//--------------------- .nv.callgraph             --------------------------
	.section	.nv.callgraph,"",@"SHT_CUDA_CALLGRAPH"
	.align	4
	.sectionentsize	8
	.align		4
        /*0000*/ 	.word	0x00000000
	.align		4
        /*0004*/ 	.word	0xffffffff
	.align		4
        /*0008*/ 	.word	0x00000000
	.align		4
        /*000c*/ 	.word	0xfffffffe
	.align		4
        /*0010*/ 	.word	0x00000000
	.align		4
        /*0014*/ 	.word	0xfffffffd
	.align		4
        /*0018*/ 	.word	0x00000000
	.align		4
        /*001c*/ 	.word	0xfffffffc


//--------------------- .text.matmul_kernel       --------------------------
	.section	.text.matmul_kernel,"ax",@progbits
	.align	128
        .global         matmul_kernel
        .type           matmul_kernel,@function
        .size           matmul_kernel,(.L_x_20 - matmul_kernel)
        .other          matmul_kernel,@"STO_CUDA_ENTRY STV_DEFAULT"
matmul_kernel:
.text.matmul_kernel:
[----:B------:R-:W0:Y:S01]  /*0000*/  LDC R1, c[0x0][0x37c] ;  /* 0x0000df00ff017b82 */ /* 0x000e220000000800 */
[----:B------:R-:W1:Y:S01]  /*0010*/  S2R R0, SR_TID.X ;  /* 0x0000000000007919 */ /* 0x000e620000002100 */
[----:B0-----:R-:W-:Y:S01]  /*0020*/  VIADD R1, R1, 0xfffffe68 ;  /* 0xfffffe6801017836 */ /* 0x001fe20000000000 */
[----:B------:R-:W0:Y:S01]  /*0030*/  LDCU.64 UR20, c[0x0][0x358] ;  /* 0x00006b00ff1477ac */ /* 0x000e220008000a00 */
[----:B-1----:R-:W-:-:S13]  /*0040*/  ISETP.GE.U32.AND P0, PT, R0, 0x20, PT ;  /* 0x000000200000780c */ /* 0x002fda0003f06070 */
[----:B------:R-:W-:Y:S02]  /*0050*/  VOTEU.ANY UP0, P0 ;  /* 0x0000000000ff7886 */ /* 0x000fe40000000100 */
[----:B------:R-:W-:Y:S05]  /*0060*/  BRA.U UP0, `(.L_x_0) ;  /* 0x0000000100b87547 */ /* 0x000fea000b800000 */
[----:B------:R-:W1:Y:S01]  /*0070*/  S2UR UR6, SR_CgaCtaId ;  /* 0x00000000000679c3 */ /* 0x000e620000008800 */
[----:B------:R-:W-:Y:S01]  /*0080*/  NOP ;  /* 0x0000000000007918 */ /* 0x000fe20000000000 */
[----:B------:R-:W-:Y:S02]  /*0090*/  UMOV UR4, 0x40 ;  /* 0x0000004000047882 */ /* 0x000fe40000000000 */
[----:B-1----:R-:W-:-:S09]  /*00a0*/  ULEA UR4, UR6, UR4, 0x18 ;  /* 0x0000000406047291 */ /* 0x002fd2000f8ec0ff */
[----:B------:R-:W1:Y:S01]  /*00b0*/  LDS.U8 R0, [UR4] ;  /* 0x00000004ff007984 */ /* 0x000e620008000000 */
[----:B------:R-:W-:Y:S02]  /*00c0*/  UMOV UR4, 0x400 ;  /* 0x0000040000047882 */ /* 0x000fe40000000000 */
[----:B------:R-:W-:Y:S01]  /*00d0*/  ULEA UR4, UR6, UR4, 0x18 ;  /* 0x0000000406047291 */ /* 0x000fe2000f8ec0ff */
[----:B-1----:R-:W-:-:S13]  /*00e0*/  ISETP.NE.AND P0, PT, R0, RZ, PT ;  /* 0x000000ff0000720c */ /* 0x002fda0003f05270 */
[----:B------:R-:W-:Y:S05]  /*00f0*/  @P0 BRA `(.L_x_1) ;  /* 0x00000000007c0947 */ /* 0x000fea0003800000 */
[----:B------:R-:W-:-:S13]  /*0100*/  ELECT P0, URZ, PT ;  /* 0x0000000000ff782f */ /* 0x000fda0003800000 */
[----:B------:R-:W-:Y:S05]  /*0110*/  @!P0 BRA `(.L_x_2) ;  /* 0x0000000000848947 */ /* 0x000fea0003800000 */
[----:B------:R-:W-:Y:S01]  /*0120*/  UMOV UR5, 0x2 ;  /* 0x0000000200057882 */ /* 0x000fe20000000000 */
[----:B------:R-:W-:Y:S02]  /*0130*/  IMAD.MOV.U32 R4, RZ, RZ, 0x1 ;  /* 0x00000001ff047424 */ /* 0x000fe400078e00ff */
[----:B------:R-:W-:Y:S02]  /*0140*/  IMAD.MOV.U32 R5, RZ, RZ, 0x3 ;  /* 0x00000003ff057424 */ /* 0x000fe400078e00ff */
[----:B------:R-:W-:Y:S04]  /*0150*/  DEPBAR.LE SB1, 0x36 ;  /* 0x00009d800000791a */ /* 0x000fe80000000000 */
[----:B------:R-:W1:Y:S02]  /*0160*/  UTCATOMSWS.FIND_AND_SET.ALIGN UP1, UR5, UR5 ;  /* 0x00000005000575e3 */ /* 0x000e640008020800 */
[----:B-1----:R-:W-:-:S04]  /*0170*/  PLOP3.LUT P0, PT, PT, PT, UP1, 0x80, 0x8 ;  /* 0x000000000008781c */ /* 0x002fc80003f0f018 */
[----:B------:R-:W-:-:S04]  /*0180*/  SEL R0, RZ, 0xffffffff, !P0 ;  /* 0xffffffffff007807 */ /* 0x000fc80004000000 */
[----:B------:R-:W-:Y:S01]  /*0190*/  ISETP.NE.AND P0, PT, R0, RZ, PT ;  /* 0x000000ff0000720c */ /* 0x000fe20003f05270 */
[----:B------:R-:W-:-:S12]  /*01a0*/  IMAD.U32 R0, RZ, RZ, UR5 ;  /* 0x00000005ff007e24 */ /* 0x000fd8000f8e00ff */
[----:B------:R-:W-:Y:S05]  /*01b0*/  @P0 BRA `(.L_x_3) ;  /* 0x0000000000240947 */ /* 0x000fea0003800000 */
.L_x_4:
[----:B------:R-:W-:Y:S05]  /*01c0*/  NANOSLEEP 0x64 ;  /* 0x000000640000795d */ /* 0x000fea0003800000 */
[----:B------:R-:W-:-:S05]  /*01d0*/  UMOV UR5, 0x2 ;  /* 0x0000000200057882 */ /* 0x000fca0000000000 */
[----:B------:R-:W-:Y:S04]  /*01e0*/  DEPBAR.LE SB1, 0x36 ;  /* 0x00009d800000791a */ /* 0x000fe80000000000 */
[----:B------:R-:W1:Y:S02]  /*01f0*/  UTCATOMSWS.FIND_AND_SET.ALIGN UP1, UR5, UR5 ;  /* 0x00000005000575e3 */ /* 0x000e640008020800 */
[----:B-1----:R-:W-:-:S04]  /*0200*/  PLOP3.LUT P0, PT, PT, PT, UP1, 0x80, 0x8 ;  /* 0x000000000008781c */ /* 0x002fc80003f0f018 */
[----:B------:R-:W-:-:S04]  /*0210*/  SEL R0, RZ, 0xffffffff, !P0 ;  /* 0xffffffffff007807 */ /* 0x000fc80004000000 */
[----:B------:R-:W-:Y:S01]  /*0220*/  ISETP.NE.AND P0, PT, R0, RZ, PT ;  /* 0x000000ff0000720c */ /* 0x000fe20003f05270 */
[----:B------:R-:W-:-:S12]  /*0230*/  IMAD.U32 R0, RZ, RZ, UR5 ;  /* 0x00000005ff007e24 */ /* 0x000fd8000f8e00ff */
[----:B------:R-:W-:Y:S05]  /*0240*/  @!P0 BRA `(.L_x_4) ;  /* 0xfffffffc00dc8947 */ /* 0x000fea000383ffff */
.L_x_3:
[C---:B------:R-:W-:Y:S01]  /*0250*/  VIADD R3, R0.reuse, 0x10 ;  /* 0x0000001000037836 */ /* 0x040fe20000000000 */
[----:B------:R-:W-:Y:S01]  /*0260*/  UMOV UR5, 0x50 ;  /* 0x0000005000057882 */ /* 0x000fe20000000000 */
[----:B------:R-:W-:Y:S01]  /*0270*/  SHF.L.U32 R2, R5, R0, RZ ;  /* 0x0000000005027219 */ /* 0x000fe200000006ff */
[----:B------:R-:W-:Y:S01]  /*0280*/  ULEA UR5, UR6, UR5, 0x18 ;  /* 0x0000000506057291 */ /* 0x000fe2000f8ec0ff */
[----:B------:R-:W-:Y:S01]  /*0290*/  IMAD.SHL.U32 R0, R0, 0x20, RZ ;  /* 0x0000002000007824 */ /* 0x000fe200078e00ff */
[----:B------:R-:W-:-:S04]  /*02a0*/  SHF.L.U32 R3, R4, R3, RZ ;  /* 0x0000000304037219 */ /* 0x000fc800000006ff */
[----:B------:R-:W-:-:S05]  /*02b0*/  LOP3.LUT R2, R3, R2, RZ, 0xfc, !PT ;  /* 0x0000000203027212 */ /* 0x000fca00078efcff */
[----:B------:R1:W-:Y:S04]  /*02c0*/  ATOMS.OR RZ, [UR5], R2 ;  /* 0x00000002ffff798c */ /* 0x0003e8000b000005 */
[----:B------:R1:W-:Y:S01]  /*02d0*/  STS [UR4], R0 ;  /* 0x00000000ff007988 */ /* 0x0003e20008000804 */
[----:B------:R-:W-:Y:S05]  /*02e0*/  BRA `(.L_x_2) ;  /* 0x0000000000107947 */ /* 0x000fea0003800000 */
.L_x_1:
[----:B------:R-:W-:Y:S01]  /*02f0*/  IMAD.MOV.U32 R0, RZ, RZ, -0x1 ;  /* 0xffffffffff007424 */ /* 0x000fe200078e00ff */
[----:B------:R-:W-:-:S04]  /*0300*/  MOV R2, 0x330 ;  /* 0x0000033000027802 */ /* 0x000fc80000000f00 */
[----:B------:R1:W-:Y:S03]  /*0310*/  STS [UR4], R0 ;  /* 0x00000000ff007988 */ /* 0x0003e60008000804 */
[----:B01----:R-:W-:Y:S05]  /*0320*/  CALL.REL.NOINC `($__internal_1_$__cuda_sm10x_tcgen05_guardrail_trap_phase_invalid_during_alloc) ;  /* 0x0000010c00b07944 */ /* 0x003fea0003c00000 */
.L_x_2:
[----:B------:R-:W-:Y:S05]  /*0330*/  WARPSYNC.ALL ;  /* 0x0000000000007948 */ /* 0x000fea0003800000 */
[----:B------:R-:W-:Y:S01]  /*0340*/  NOP ;  /* 0x0000000000007918 */ /* 0x000fe20000000000 */
.L_x_0:
[----:B------:R-:W2:Y:S08]  /*0350*/  LDC.64 R100, c[0x0][0x398] ;  /* 0x0000e600ff647b82 */ /* 0x000eb00000000a00 */
[----:B------:R-:W3:Y:S02]  /*0360*/  S2UR UR5, SR_CgaSize ;  /* 0x00000000000579c3 */ /* 0x000ee40000008a00 */
[----:B---3--:R-:W-:-:S12]  /*0370*/  UIMAD UR5, UR5, -0xa0, URZ ;  /* 0xffffff60050578a4 */ /* 0x008fd8000f8e02ff */
[----:B------:R-:W3:Y:S01]  /*0380*/  LDCU UR5, c[0x0][UR5+0x2b0] ;  /* 0x00005600050577ac */ /* 0x000ee20008000800 */
[----:B------:R-:W4:Y:S01]  /*0390*/  S2R R14, SR_TID.X ;  /* 0x00000000000e7919 */ /* 0x000f220000002100 */
[----:B------:R-:W-:Y:S01]  /*03a0*/  PRMT R131, RZ, 0x7610, R131 ;  /* 0x00007610ff837816 */ /* 0x000fe20000000083 */
[----:B------:R-:W5:Y:S01]  /*03b0*/  LDCU.64 UR12, c[0x0][0x3a8] ;  /* 0x00007500ff0c77ac */ /* 0x000f620008000a00 */
[----:B------:R-:W1:Y:S01]  /*03c0*/  S2R R116, SR_CgaCtaId ;  /* 0x0000000000747919 */ /* 0x000e620000008800 */
[----:B------:R-:W-:Y:S01]  /*03d0*/  PRMT R133, RZ, 0x7610, R133 ;  /* 0x00007610ff857816 */ /* 0x000fe20000000085 */
[----:B------:R-:W0:Y:S01]  /*03e0*/  S2UR UR4, SR_CTAID.X ;  /* 0x00000000000479c3 */ /* 0x000e220000002500 */
[----:B------:R-:W3:Y:S01]  /*03f0*/  LDCU UR22, c[0x0][0x3a0] ;  /* 0x00007400ff1677ac */ /* 0x000ee20008000800 */
[----:B------:R-:W0:Y:S01]  /*0400*/  LDCU.128 UR16, c[0x0][0x380] ;  /* 0x00007000ff1077ac */ /* 0x000e220008000c00 */
[----:B-----5:R-:W-:Y:S01]  /*0410*/  IMAD.U32 R33, RZ, RZ, UR12 ;  /* 0x0000000cff217e24 */ /* 0x020fe2000f8e00ff */
[----:B--2---:R-:W-:Y:S01]  /*0420*/  IABS R27, R100 ;  /* 0x00000064001b7213 */ /* 0x004fe20000000000 */
[----:B-1----:R-:W-:Y:S01]  /*0430*/  VIADD R0, R101, 0xff ;  /* 0x000000ff65007836 */ /* 0x002fe20000000000 */
[----:B------:R-:W-:Y:S01]  /*0440*/  IABS R105, R101 ;  /* 0x0000006500697213 */ /* 0x000fe20000000000 */
[----:B------:R-:W-:Y:S01]  /*0450*/  IMAD.U32 R58, RZ, RZ, UR12 ;  /* 0x0000000cff3a7e24 */ /* 0x000fe2000f8e00ff */
[----:B---3--:R-:W-:Y:S01]  /*0460*/  UIADD3 UR24, UPT, UPT, UR22, 0x7f, URZ ;  /* 0x0000007f16187890 */ /* 0x008fe2000fffe0ff */
[----:B------:R-:W-:Y:S01]  /*0470*/  IMAD.U32 R10, RZ, RZ, UR12 ;  /* 0x0000000cff0a7e24 */ /* 0x000fe2000f8e00ff */
[----:B------:R-:W-:Y:S01]  /*0480*/  SHF.R.S32.HI R3, RZ, 0x1f, R0 ;  /* 0x0000001fff037819 */ /* 0x000fe20000011400 */
[----:B------:R-:W-:Y:S01]  /*0490*/  IMAD.U32 R60, RZ, RZ, UR12 ;  /* 0x0000000cff3c7e24 */ /* 0x000fe2000f8e00ff */
[----:B0-----:R-:W-:Y:S01]  /*04a0*/  I2FP.F32.U32 R5, UR4 ;  /* 0x0000000400057c45 */ /* 0x001fe20008201000 */
[----:B------:R-:W-:Y:S01]  /*04b0*/  IMAD.U32 R11, RZ, RZ, UR12 ;  /* 0x0000000cff0b7e24 */ /* 0x000fe2000f8e00ff */
[----:B------:R-:W-:Y:S01]  /*04c0*/  LEA.HI R3, R3, R0, RZ, 0x8 ;  /* 0x0000000003037211 */ /* 0x000fe200078f40ff */
[----:B------:R-:W-:Y:S01]  /*04d0*/  IMAD.U32 R62, RZ, RZ, UR12 ;  /* 0x0000000cff3e7e24 */ /* 0x000fe2000f8e00ff */
[----:B----4-:R-:W-:Y:S01]  /*04e0*/  SHF.R.U32.HI R106, RZ, 0x6, R14 ;  /* 0x00000006ff6a7819 */ /* 0x010fe2000001160e */
[----:B------:R-:W-:Y:S01]  /*04f0*/  FMUL R5, R5, UR5 ;  /* 0x0000000505057c20 */ /* 0x000fe20008400000 */
[----:B------:R-:W-:Y:S01]  /*0500*/  SHF.R.S32.HI R3, RZ, 0x8, R3 ;  /* 0x00000008ff037819 */ /* 0x000fe20000011403 */
[----:B------:R-:W-:Y:S01]  /*0510*/  IMAD.U32 R13, RZ, RZ, UR12 ;  /* 0x0000000cff0d7e24 */ /* 0x000fe2000f8e00ff */
[----:B------:R-:W-:Y:S01]  /*0520*/  SGXT.U32 R106, R106, 0x1 ;  /* 0x000000016a6a781a */ /* 0x000fe20000000000 */
[----:B------:R-:W-:Y:S01]  /*0530*/  IMAD.U32 R64, RZ, RZ, UR12 ;  /* 0x0000000cff407e24 */ /* 0x000fe2000f8e00ff */
[----:B------:R-:W0:Y:S01]  /*0540*/  S2UR UR4, SR_CgaCtaId ;  /* 0x00000000000479c3 */ /* 0x000e220000008800 */
[----:B------:R-:W-:Y:S01]  /*0550*/  IMAD.SHL.U32 R4, R3, 0x8, RZ ;  /* 0x0000000803047824 */ /* 0x000fe200078e00ff */
[----:B------:R-:W-:Y:S01]  /*0560*/  F2I.U32.TRUNC.NTZ R5, R5 ;  /* 0x0000000500057305 */ /* 0x000fe2000020f000 */
[----:B------:R-:W-:Y:S01]  /*0570*/  IMAD.U32 R15, RZ, RZ, UR12 ;  /* 0x0000000cff0f7e24 */ /* 0x000fe2000f8e00ff */
[----:B------:R-:W-:Y:S01]  /*0580*/  UISETP.GT.AND UP1, UPT, UR24, 0x7f, UPT ;  /* 0x0000007f1800788c */ /* 0x000fe2000bf24270 */
[----:B------:R-:W-:Y:S01]  /*0590*/  IMAD.U32 R12, RZ, RZ, UR12 ;  /* 0x0000000cff0c7e24 */ /* 0x000fe2000f8e00ff */
[----:B------:R-:W-:Y:S01]  /*05a0*/  IABS R7, R4 ;  /* 0x0000000400077213 */ /* 0x000fe20000000000 */
[----:B------:R-:W-:Y:S01]  /*05b0*/  IMAD.U32 R66, RZ, RZ, UR12 ;  /* 0x0000000cff427e24 */ /* 0x000fe2000f8e00ff */
[C---:B------:R-:W-:Y:S01]  /*05c0*/  LEA.HI R127, R14.reuse, 0xe, RZ, 0x1a ;  /* 0x0000000e0e7f7811 */ /* 0x040fe200078fd0ff */
[----:B------:R-:W-:Y:S01]  /*05d0*/  IMAD.U32 R85, RZ, RZ, UR12 ;  /* 0x0000000cff557e24 */ /* 0x000fe2000f8e00ff */
[----:B------:R-:W1:Y:S01]  /*05e0*/  I2F.RP R0, R7 ;  /* 0x0000000700007306 */ /* 0x000e620000209400 */
[----:B------:R-:W-:Y:S01]  /*05f0*/  IMAD.U32 R68, RZ, RZ, UR12 ;  /* 0x0000000cff447e24 */ /* 0x000fe2000f8e00ff */
[C---:B------:R-:W-:Y:S01]  /*0600*/  LEA.HI R126, R14.reuse, 0x1e, RZ, 0x1a ;  /* 0x0000001e0e7e7811 */ /* 0x040fe200078fd0ff */
        /* <DEDUP_REMOVED lines=11> */
[----:B------:R-:W-:Y:S01]  /*06c0*/  LEA.HI R121, R14, 0x7e, RZ, 0x1a ;  /* 0x0000007e0e797811 */ /* 0x000fe200078fd0ff */
[----:B-1----:R-:W1:Y:S01]  /*06d0*/  MUFU.RCP R0, R0 ;  /* 0x0000000000007308 */ /* 0x002e620000001000 */
[----:B------:R-:W-:Y:S01]  /*06e0*/  IMAD.U32 R88, RZ, RZ, UR12 ;  /* 0x0000000cff587e24 */ /* 0x000fe2000f8e00ff */
[----:B------:R-:W-:Y:S01]  /*06f0*/  UMOV UR5, 0x1 ;  /* 0x0000000100057882 */ /* 0x000fe20000000000 */
[----:B------:R-:W-:-:S02]  /*0700*/  IMAD.SHL.U32 R107, R116, 0x40, RZ ;  /* 0x00000040746b7824 */ /* 0x000fc400078e00ff */
[----:B------:R-:W-:Y:S02]  /*0710*/  IMAD.U32 R49, RZ, RZ, UR12 ;  /* 0x0000000cff317e24 */ /* 0x000fe4000f8e00ff */
[----:B------:R-:W-:Y:S01]  /*0720*/  IMAD.U32 R74, RZ, RZ, UR12 ;  /* 0x0000000cff4a7e24 */ /* 0x000fe2000f8e00ff */
[----:B------:R-:W-:Y:S01]  /*0730*/  LOP3.LUT R107, R107, 0xc0, RZ, 0xc0, !PT ;  /* 0x000000c06b6b7812 */ /* 0x000fe200078ec0ff */
[----:B------:R-:W-:Y:S02]  /*0740*/  IMAD.U32 R25, RZ, RZ, UR12 ;  /* 0x0000000cff197e24 */ /* 0x000fe4000f8e00ff */
[----:B------:R-:W-:Y:S02]  /*0750*/  IMAD.U32 R50, RZ, RZ, UR12 ;  /* 0x0000000cff327e24 */ /* 0x000fe4000f8e00ff */
[----:B------:R-:W-:Y:S02]  /*0760*/  IMAD.U32 R75, RZ, RZ, UR12 ;  /* 0x0000000cff4b7e24 */ /* 0x000fe4000f8e00ff */
[----:B------:R-:W-:-:S02]  /*0770*/  IMAD.U32 R90, RZ, RZ, UR12 ;  /* 0x0000000cff5a7e24 */ /* 0x000fc4000f8e00ff */
[----:B-1----:R-:W-:Y:S01]  /*0780*/  VIADD R2, R0, 0xffffffe ;  /* 0x0ffffffe00027836 */ /* 0x002fe20000000000 */
[----:B------:R-:W-:Y:S01]  /*0790*/  IABS R0, R5 ;  /* 0x0000000500007213 */ /* 0x000fe20000000000 */
[----:B------:R-:W-:Y:S02]  /*07a0*/  IMAD.U32 R51, RZ, RZ, UR12 ;  /* 0x0000000cff337e24 */ /* 0x000fe4000f8e00ff */
[----:B------:R1:W2:Y:S01]  /*07b0*/  F2I.FTZ.U32.TRUNC.NTZ R3, R2 ;  /* 0x0000000200037305 */ /* 0x0002a2000021f000 */
[----:B------:R-:W-:Y:S02]  /*07c0*/  IMAD.U32 R76, RZ, RZ, UR12 ;  /* 0x0000000cff4c7e24 */ /* 0x000fe4000f8e00ff */
[----:B------:R-:W-:Y:S02]  /*07d0*/  IMAD.U32 R53, RZ, RZ, UR12 ;  /* 0x0000000cff357e24 */ /* 0x000fe4000f8e00ff */
[----:B------:R-:W-:Y:S02]  /*07e0*/  IMAD.U32 R176, RZ, RZ, UR12 ;  /* 0x0000000cffb07e24 */ /* 0x000fe4000f8e00ff */
[----:B------:R-:W-:-:S02]  /*07f0*/  IMAD.U32 R183, RZ, RZ, UR12 ;  /* 0x0000000cffb77e24 */ /* 0x000fc4000f8e00ff */
[----:B-1----:R-:W-:Y:S02]  /*0800*/  IMAD.MOV.U32 R2, RZ, RZ, RZ ;  /* 0x000000ffff027224 */ /* 0x002fe400078e00ff */
[----:B------:R-:W-:Y:S02]  /*0810*/  IMAD.U32 R194, RZ, RZ, UR12 ;  /* 0x0000000cffc27e24 */ /* 0x000fe4000f8e00ff */
[----:B------:R-:W-:Y:S02]  /*0820*/  IMAD.U32 R81, RZ, RZ, UR12 ;  /* 0x0000000cff517e24 */ /* 0x000fe4000f8e00ff */
[----:B--2---:R-:W-:Y:S02]  /*0830*/  IMAD.MOV R6, RZ, RZ, -R3 ;  /* 0x000000ffff067224 */ /* 0x004fe400078e0a03 */
[----:B------:R-:W-:Y:S02]  /*0840*/  IMAD R97, R125, UR12, RZ ;  /* 0x0000000c7d617c24 */ /* 0x000fe4000f8e02ff */
[----:B------:R-:W-:Y:S01]  /*0850*/  IMAD R9, R6, R7, RZ ;  /* 0x0000000706097224 */ /* 0x000fe200078e02ff */
[----:B------:R-:W-:Y:S01]  /*0860*/  IABS R6, R4 ;  /* 0x0000000400067213 */ /* 0x000fe20000000000 */
[----:B------:R-:W-:-:S02]  /*0870*/  IMAD R102, R121, UR12, RZ ;  /* 0x0000000c79667c24 */ /* 0x000fc4000f8e02ff */
[----:B------:R-:W-:-:S04]  /*0880*/  IMAD.HI.U32 R3, R3, R9, R2 ;  /* 0x0000000903037227 */ /* 0x000fc800078e0002 */
[----:B------:R-:W-:Y:S02]  /*0890*/  IMAD.MOV R2, RZ, RZ, -R6 ;  /* 0x000000ffff027224 */ /* 0x000fe400078e0a06 */
[----:B------:R-:W-:-:S04]  /*08a0*/  IMAD.HI.U32 R3, R3, R0, RZ ;  /* 0x0000000003037227 */ /* 0x000fc800078e00ff */
[----:B------:R-:W-:Y:S02]  /*08b0*/  IMAD R0, R3, R2, R0 ;  /* 0x0000000203007224 */ /* 0x000fe400078e0200 */
[----:B------:R-:W-:Y:S02]  /*08c0*/  IMAD.U32 R9, RZ, RZ, UR12 ;  /* 0x0000000cff097e24 */ /* 0x000fe4000f8e00ff */
[----:B------:R-:W-:Y:S01]  /*08d0*/  IMAD R94, R127, UR12, RZ ;  /* 0x0000000c7f5e7c24 */ /* 0x000fe2000f8e02ff */
[----:B------:R-:W-:Y:S01]  /*08e0*/  BAR.SYNC.DEFER_BLOCKING 0x0 ;  /* 0x0000000000007b1d */ /* 0x000fe20000010000 */
[----:B------:R-:W-:Y:S01]  /*08f0*/  ISETP.GT.U32.AND P1, PT, R7, R0, PT ;  /* 0x000000000700720c */ /* 0x000fe20003f24070 */
[----:B------:R-:W-:Y:S02]  /*0900*/  IMAD R96, R126, UR12, RZ ;  /* 0x0000000c7e607c24 */ /* 0x000fe4000f8e02ff */
[----:B------:R-:W-:Y:S02]  /*0910*/  IMAD R98, R124, UR12, RZ ;  /* 0x0000000c7c627c24 */ /* 0x000fe4000f8e02ff */
[----:B------:R-:W-:-:S02]  /*0920*/  IMAD R99, R123, UR12, RZ ;  /* 0x0000000c7b637c24 */ /* 0x000fc4000f8e02ff */
[----:B------:R-:W-:-:S06]  /*0930*/  IMAD R180, R115, UR12, RZ ;  /* 0x0000000c73b47c24 */ /* 0x000fcc000f8e02ff */
[----:B------:R-:W-:Y:S02]  /*0940*/  @!P1 IMAD.IADD R0, R0, 0x1, -R7 ;  /* 0x0000000100009824 */ /* 0x000fe400078e0a07 */
[----:B------:R-:W-:Y:S01]  /*0950*/  @!P1 VIADD R3, R3, 0x1 ;  /* 0x0000000103039836 */ /* 0x000fe20000000000 */
[----:B------:R-:W-:Y:S02]  /*0960*/  ISETP.NE.AND P1, PT, R4, RZ, PT ;  /* 0x000000ff0400720c */ /* 0x000fe40003f25270 */
[----:B------:R-:W-:Y:S02]  /*0970*/  ISETP.GE.U32.AND P0, PT, R0, R7, PT ;  /* 0x000000070000720c */ /* 0x000fe40003f06070 */
[----:B------:R-:W-:-:S04]  /*0980*/  LOP3.LUT R0, R5, R4, RZ, 0x3c, !PT ;  /* 0x0000000405007212 */ /* 0x000fc800078e3cff */
[----:B------:R-:W-:Y:S01]  /*0990*/  ISETP.GE.AND P2, PT, R0, RZ, PT ;  /* 0x000000ff0000720c */ /* 0x000fe20003f46270 */
[----:B------:R-:W-:-:S06]  /*09a0*/  VIADD R0, R100, 0x3f ;  /* 0x0000003f64007836 */ /* 0x000fcc0000000000 */
[----:B------:R-:W-:-:S04]  /*09b0*/  @P0 VIADD R3, R3, 0x1 ;  /* 0x0000000103030836 */ /* 0x000fc80000000000 */
[----:B------:R-:W-:Y:S01]  /*09c0*/  IMAD.MOV.U32 R2, RZ, RZ, R3 ;  /* 0x000000ffff027224 */ /* 0x000fe200078e0003 */
[----:B------:R-:W-:-:S03]  /*09d0*/  SHF.R.S32.HI R3, RZ, 0x1f, R0 ;  /* 0x0000001fff037819 */ /* 0x000fc60000011400 */
[----:B------:R-:W-:Y:S01]  /*09e0*/  @!P2 IMAD.MOV R2, RZ, RZ, -R2 ;  /* 0x000000ffff02a224 */ /* 0x000fe200078e0a02 */
[----:B------:R-:W-:Y:S02]  /*09f0*/  @!P1 LOP3.LUT R2, RZ, R4, RZ, 0x33, !PT ;  /* 0x00000004ff029212 */ /* 0x000fe400078e33ff */
[----:B------:R-:W-:-:S03]  /*0a00*/  LEA.HI R3, R3, R0, RZ, 0x6 ;  /* 0x0000000003037211 */ /* 0x000fc600078f30ff */
[----:B------:R-:W-:Y:S02]  /*0a10*/  IMAD.SHL.U32 R6, R2, 0x8, RZ ;  /* 0x0000000802067824 */ /* 0x000fe400078e00ff */
[----:B------:R-:W-:-:S03]  /*0a20*/  IMAD.MOV R2, RZ, RZ, -R2 ;  /* 0x000000ffff027224 */ /* 0x000fc600078e0a02 */
[----:B------:R-:W-:Y:S01]  /*0a30*/  LEA.HI.SX32 R3, R3, -R6, 0x1a ;  /* 0x8000000603037211 */ /* 0x000fe200078fd2ff */
[----:B------:R-:W-:Y:S02]  /*0a40*/  IMAD R4, R4, R2, R5 ;  /* 0x0000000204047224 */ /* 0x000fe400078e0205 */
[----:B------:R-:W-:Y:S01]  /*0a50*/  IMAD.MOV.U32 R2, RZ, RZ, RZ ;  /* 0x000000ffff027224 */ /* 0x000fe200078e00ff */
[----:B------:R-:W-:-:S04]  /*0a60*/  VIMNMX R17, PT, PT, R3, 0x8, PT ;  /* 0x0000000803117848 */ /* 0x000fc80003fe0100 */
[----:B------:R-:W-:-:S04]  /*0a70*/  IABS R7, R17 ;  /* 0x0000001100077213 */ /* 0x000fc80000000000 */
[----:B------:R-:W1:Y:S08]  /*0a80*/  I2F.RP R0, R7 ;  /* 0x0000000700007306 */ /* 0x000e700000209400 */
[----:B-1----:R-:W1:Y:S02]  /*0a90*/  MUFU.RCP R0, R0 ;  /* 0x0000000000007308 */ /* 0x002e640000001000 */
[----:B-1----:R-:W-:Y:S01]  /*0aa0*/  VIADD R3, R0, 0xffffffe ;  /* 0x0ffffffe00037836 */ /* 0x002fe20000000000 */
[----:B------:R-:W-:-:S05]  /*0ab0*/  IABS R0, R17 ;  /* 0x0000001100007213 */ /* 0x000fca0000000000 */
[----:B------:R-:W1:Y:S01]  /*0ac0*/  F2I.FTZ.U32.TRUNC.NTZ R3, R3 ;  /* 0x0000000300037305 */ /* 0x000e62000021f000 */
[----:B------:R-:W-:Y:S02]  /*0ad0*/  IMAD.MOV R0, RZ, RZ, -R0 ;  /* 0x000000ffff007224 */ /* 0x000fe400078e0a00 */
[----:B-1----:R-:W-:-:S04]  /*0ae0*/  IMAD.MOV R8, RZ, RZ, -R3 ;  /* 0x000000ffff087224 */ /* 0x002fc800078e0a03 */
[----:B------:R-:W-:Y:S01]  /*0af0*/  IMAD R5, R8, R7, RZ ;  /* 0x0000000708057224 */ /* 0x000fe200078e02ff */
[----:B------:R-:W-:-:S03]  /*0b00*/  IABS R8, R4 ;  /* 0x0000000400087213 */ /* 0x000fc60000000000 */
[----:B------:R-:W-:-:S04]  /*0b10*/  IMAD.HI.U32 R2, R3, R5, R2 ;  /* 0x0000000503027227 */ /* 0x000fc800078e0002 */
[----:B------:R-:W-:Y:S02]  /*0b20*/  IMAD.MOV.U32 R3, RZ, RZ, R8 ;  /* 0x000000ffff037224 */ /* 0x000fe400078e0008 */
[----:B------:R-:W-:Y:S02]  /*0b30*/  IMAD R8, R106, UR12, RZ ;  /* 0x0000000c6a087c24 */ /* 0x000fe4000f8e02ff */
[----:B------:R-:W-:-:S04]  /*0b40*/  IMAD.HI.U32 R2, R2, R3, RZ ;  /* 0x0000000302027227 */ /* 0x000fc800078e00ff */
[----:B------:R-:W-:Y:S02]  /*0b50*/  IMAD R33, R33, 0x2, R8 ;  /* 0x0000000221217824 */ /* 0x000fe400078e0208 */
[----:B------:R-:W-:Y:S02]  /*0b60*/  IMAD R0, R2, R0, R3 ;  /* 0x0000000002007224 */ /* 0x000fe400078e0203 */
[----:B------:R-:W-:Y:S02]  /*0b70*/  IMAD.U32 R3, RZ, RZ, UR12 ;  /* 0x0000000cff037e24 */ /* 0x000fe4000f8e00ff */
[----:B------:R-:W-:Y:S01]  /*0b80*/  IMAD R58, R58, 0x2, R33 ;  /* 0x000000023a3a7824 */ /* 0x000fe200078e0221 */
[----:B------:R-:W-:Y:S01]  /*0b90*/  ISETP.GT.U32.AND P1, PT, R7, R0, PT ;  /* 0x000000000700720c */ /* 0x000fe20003f24070 */
[----:B------:R-:W-:Y:S02]  /*0ba0*/  IMAD.U32 R5, RZ, RZ, UR12 ;  /* 0x0000000cff057e24 */ /* 0x000fe4000f8e00ff */
[----:B------:R-:W-:-:S02]  /*0bb0*/  IMAD R82, R3, 0x2, R58 ;  /* 0x0000000203527824 */ /* 0x000fc400078e023a */
[----:B------:R-:W1:Y:S02]  /*0bc0*/  I2F.RP R3, R27 ;  /* 0x0000001b00037306 */ /* 0x000e640000209400 */
[----:B------:R-:W-:-:S04]  /*0bd0*/  IMAD R9, R9, 0x2, R82 ;  /* 0x0000000209097824 */ /* 0x000fc800078e0252 */
[----:B------:R-:W-:Y:S02]  /*0be0*/  IMAD R35, R10, 0x2, R9 ;  /* 0x000000020a237824 */ /* 0x000fe400078e0209 */
[----:B------:R-:W-:Y:S02]  /*0bf0*/  @!P1 IMAD.IADD R0, R0, 0x1, -R7 ;  /* 0x0000000100009824 */ /* 0x000fe400078e0a07 */
[----:B------:R-:W-:Y:S02]  /*0c00*/  IMAD R60, R60, 0x2, R35 ;  /* 0x000000023c3c7824 */ /* 0x000fe400078e0223 */
[----:B------:R-:W-:Y:S01]  /*0c10*/  @!P1 VIADD R2, R2, 0x1 ;  /* 0x0000000102029836 */ /* 0x000fe20000000000 */
[----:B------:R-:W-:Y:S01]  /*0c20*/  ISETP.GE.U32.AND P0, PT, R0, R7, PT ;  /* 0x000000070000720c */ /* 0x000fe20003f06070 */
[----:B------:R-:W-:Y:S01]  /*0c30*/  IMAD R11, R11, 0x4, R60 ;  /* 0x000000040b0b7824 */ /* 0x000fe200078e023c */
[----:B------:R-:W-:Y:S01]  /*0c40*/  LOP3.LUT R0, R4, R17, RZ, 0x3c, !PT ;  /* 0x0000001104007212 */ /* 0x000fe200078e3cff */
[----:B-1----:R-:W1:Y:S01]  /*0c50*/  MUFU.RCP R3, R3 ;  /* 0x0000000300037308 */ /* 0x002e620000001000 */
[----:B------:R-:W-:Y:S01]  /*0c60*/  ISETP.NE.AND P1, PT, R17, RZ, PT ;  /* 0x000000ff1100720c */ /* 0x000fe20003f25270 */
[----:B------:R-:W-:Y:S01]  /*0c70*/  IMAD R37, R10, 0x2, R11 ;  /* 0x000000020a257824 */ /* 0x000fe200078e020b */
[----:B------:R-:W-:Y:S01]  /*0c80*/  ISETP.GE.AND P2, PT, R0, RZ, PT ;  /* 0x000000ff0000720c */ /* 0x000fe20003f46270 */
[----:B------:R-:W-:Y:S01]  /*0c90*/  IMAD.U32 R0, RZ, RZ, UR12 ;  /* 0x0000000cff007e24 */ /* 0x000fe2000f8e00ff */
[----:B------:R-:W-:Y:S01]  /*0ca0*/  MOV R7, 0x400 ;  /* 0x0000040000077802 */ /* 0x000fe20000000f00 */
[----:B------:R-:W-:-:S03]  /*0cb0*/  IMAD R62, R62, 0x2, R37 ;  /* 0x000000023e3e7824 */ /* 0x000fc600078e0225 */
[----:B------:R-:W-:Y:S01]  /*0cc0*/  R2UR UR9, R7 ;  /* 0x00000000070972ca */ /* 0x000fe200000e0000 */
[----:B------:R-:W-:Y:S01]  /*0cd0*/  IMAD R84, R5, 0x2, R62 ;  /* 0x0000000205547824 */ /* 0x000fe200078e023e */
[----:B------:R-:W-:Y:S01]  /*0ce0*/  SHF.R.U32.HI R5, RZ, 0x5, R14 ;  /* 0x00000005ff057819 */ /* 0x000fe2000001160e */
[----:B------:R-:W-:Y:S01]  /*0cf0*/  @P0 VIADD R2, R2, 0x1 ;  /* 0x0000000102020836 */ /* 0x000fe20000000000 */
[----:B------:R-:W-:Y:S01]  /*0d00*/  LOP3.LUT R7, R14, 0x3f, RZ, 0xc0, !PT ;  /* 0x0000003f0e077812 */ /* 0x000fe200078ec0ff */
[----:B------:R-:W-:Y:S01]  /*0d10*/  IMAD R13, R13, 0x2, R84 ;  /* 0x000000020d0d7824 */ /* 0x000fe200078e0254 */
[----:B------:R-:W-:Y:S01]  /*0d20*/  R2UR UR7, R5 ;  /* 0x00000000050772ca */ /* 0x000fe200000e0000 */
[----:B------:R-:W-:Y:S02]  /*0d30*/  IMAD.MOV.U32 R10, RZ, RZ, R2 ;  /* 0x000000ffff0a7224 */ /* 0x000fe400078e0002 */
[----:B------:R-:W-:Y:S01]  /*0d40*/  IMAD R39, R0, 0x2, R13 ;  /* 0x0000000200277824 */ /* 0x000fe200078e020d */
[----:B------:R-:W2:Y:S01]  /*0d50*/  I2F.RP R2, R105 ;  /* 0x0000006900027306 */ /* 0x000ea20000209400 */
[----:B------:R-:W-:Y:S01]  /*0d60*/  @!P2 IMAD.MOV R10, RZ, RZ, -R10 ;  /* 0x000000ffff0aa224 */ /* 0x000fe200078e0a0a */
[----:B------:R-:W-:Y:S01]  /*0d70*/  @!P1 LOP3.LUT R10, RZ, R17, RZ, 0x33, !PT ;  /* 0x00000011ff0a9212 */ /* 0x000fe200078e33ff */
[----:B------:R-:W-:Y:S01]  /*0d80*/  IMAD R64, R64, 0x2, R39 ;  /* 0x0000000240407824 */ /* 0x000fe200078e0227 */
[----:B0-----:R-:W-:Y:S01]  /*0d90*/  ULEA UR9, UR4, UR9, 0x18 ;  /* 0x0000000904097291 */ /* 0x001fe2000f8ec0ff */
[----:B-1----:R-:W-:Y:S01]  /*0da0*/  VIADD R3, R3, 0xffffffe ;  /* 0x0ffffffe03037836 */ /* 0x002fe20000000000 */
[----:B------:R-:W-:Y:S01]  /*0db0*/  PLOP3.LUT P1, PT, PT, PT, UP1, 0x80, 0x8 ;  /* 0x000000000008781c */ /* 0x000fe20003f2f018 */
[----:B------:R-:W-:Y:S01]  /*0dc0*/  IMAD R15, R15, 0x4, R64 ;  /* 0x000000040f0f7824 */ /* 0x000fe200078e0240 */
[----:B------:R-:W0:Y:S01]  /*0dd0*/  LDCU UR4, c[0x0][0x3a4] ;  /* 0x00007480ff0477ac */ /* 0x000e220008000800 */
[----:B------:R-:W-:-:S02]  /*0de0*/  IMAD.MOV R0, RZ, RZ, -R10 ;  /* 0x000000ffff007224 */ /* 0x000fc400078e0a0a */
[----:B------:R-:W-:Y:S01]  /*0df0*/  IMAD R41, R12, 0x2, R15 ;  /* 0x000000020c297824 */ /* 0x000fe200078e020f */
[----:B------:R-:W1:Y:S01]  /*0e00*/  F2I.FTZ.U32.TRUNC.NTZ R3, R3 ;  /* 0x0000000300037305 */ /* 0x000e62000021f000 */
[----:B------:R-:W-:Y:S02]  /*0e10*/  IMAD R0, R17, R0, R4 ;  /* 0x0000000011007224 */ /* 0x000fe400078e0204 */
[----:B------:R-:W-:Y:S02]  /*0e20*/  IMAD R66, R66, 0x2, R41 ;  /* 0x0000000242427824 */ /* 0x000fe400078e0229 */
[----:B------:R-:W-:Y:S02]  /*0e30*/  IMAD.U32 R4, RZ, RZ, UR12 ;  /* 0x0000000cff047e24 */ /* 0x000fe4000f8e00ff */
[----:B------:R-:W-:Y:S01]  /*0e40*/  IMAD R85, R85, 0x2, R66 ;  /* 0x0000000255557824 */ /* 0x000fe200078e0242 */
[----:B--2---:R-:W2:Y:S01]  /*0e50*/  MUFU.RCP R2, R2 ;  /* 0x0000000200027308 */ /* 0x004ea20000001000 */
[----:B------:R-:W-:-:S02]  /*0e60*/  IMAD.IADD R0, R6, 0x1, R0 ;  /* 0x0000000106007824 */ /* 0x000fc400078e0200 */
[----:B------:R-:W-:Y:S02]  /*0e70*/  IMAD.U32 R6, RZ, RZ, UR12 ;  /* 0x0000000cff067e24 */ /* 0x000fe4000f8e00ff */
[----:B------:R-:W-:Y:S02]  /*0e80*/  IMAD R17, R4, 0x2, R85 ;  /* 0x0000000204117824 */ /* 0x000fe400078e0255 */
[----:B------:R-:W-:Y:S01]  /*0e90*/  IMAD R16, R0, 0x40, R7 ;  /* 0x0000004000107824 */ /* 0x000fe200078e0207 */
[----:B------:R-:W-:Y:S01]  /*0ea0*/  LOP3.LUT R7, R14, 0x7f, RZ, 0xc0, !PT ;  /* 0x0000007f0e077812 */ /* 0x000fe200078ec0ff */
[----:B------:R-:W-:Y:S02]  /*0eb0*/  IMAD R43, R6, 0x2, R17 ;  /* 0x00000002062b7824 */ /* 0x000fe400078e0211 */
[----:B-1----:R-:W-:Y:S01]  /*0ec0*/  IMAD.MOV R6, RZ, RZ, -R3 ;  /* 0x000000ffff067224 */ /* 0x002fe200078e0a03 */
[----:B------:R-:W-:Y:S01]  /*0ed0*/  IABS R0, R16 ;  /* 0x0000001000007213 */ /* 0x000fe20000000000 */
[----:B------:R-:W-:Y:S01]  /*0ee0*/  IMAD R68, R68, 0x2, R43 ;  /* 0x0000000244447824 */ /* 0x000fe200078e022b */
[----:B------:R-:W-:Y:S01]  /*0ef0*/  ISETP.GE.AND P2, PT, R16, RZ, PT ;  /* 0x000000ff1000720c */ /* 0x000fe20003f46270 */
[----:B------:R-:W-:Y:S01]  /*0f00*/  IMAD R21, R6, R27, RZ ;  /* 0x0000001b06157224 */ /* 0x000fe200078e02ff */
[----:B------:R-:W-:Y:S01]  /*0f10*/  STL [R1+0x138], R16 ;  /* 0x0001381001007387 */ /* 0x000fe20000100800 */
[----:B------:R-:W-:-:S02]  /*0f20*/  IMAD R19, R19, 0x4, R68 ;  /* 0x0000000413137824 */ /* 0x000fc400078e0244 */
[----:B--2---:R-:W-:Y:S02]  /*0f30*/  VIADD R4, R2, 0xffffffe ;  /* 0x0ffffffe02047836 */ /* 0x004fe40000000000 */
[----:B------:R-:W-:Y:S02]  /*0f40*/  IMAD.MOV.U32 R2, RZ, RZ, RZ ;  /* 0x000000ffff027224 */ /* 0x000fe400078e00ff */
[----:B------:R-:W-:Y:S01]  /*0f50*/  IMAD R45, R12, 0x2, R19 ;  /* 0x000000020c2d7824 */ /* 0x000fe200078e0213 */
[----:B------:R-:W1:Y:S01]  /*0f60*/  F2I.FTZ.U32.TRUNC.NTZ R5, R4 ;  /* 0x0000000400057305 */ /* 0x000e62000021f000 */
[----:B------:R-:W-:-:S04]  /*0f70*/  IMAD.HI.U32 R2, R3, R21, R2 ;  /* 0x0000001503027227 */ /* 0x000fc800078e0002 */
[----:B------:R-:W-:Y:S02]  /*0f80*/  IMAD.U32 R3, RZ, RZ, UR12 ;  /* 0x0000000cff037e24 */ /* 0x000fe4000f8e00ff */
[----:B------:R-:W-:Y:S02]  /*0f90*/  IMAD R70, R70, 0x2, R45 ;  /* 0x0000000246467824 */ /* 0x000fe400078e022d */
[----:B------:R-:W-:Y:S02]  /*0fa0*/  IMAD.U32 R21, RZ, RZ, UR12 ;  /* 0x0000000cff157e24 */ /* 0x000fe4000f8e00ff */
[----:B------:R-:W-:Y:S02]  /*0fb0*/  IMAD R86, R3, 0x2, R70 ;  /* 0x0000000203567824 */ /* 0x000fe400078e0246 */
[----:B------:R-:W-:Y:S02]  /*0fc0*/  IMAD.U32 R6, RZ, RZ, UR12 ;  /* 0x0000000cff067e24 */ /* 0x000fe4000f8e00ff */
[----:B------:R-:W-:-:S02]  /*0fd0*/  IMAD R21, R21, 0x2, R86 ;  /* 0x0000000215157824 */ /* 0x000fc400078e0256 */
[----:B-1----:R-:W-:Y:S02]  /*0fe0*/  IMAD.MOV R4, RZ, RZ, -R5 ;  /* 0x000000ffff047224 */ /* 0x002fe400078e0a05 */
[----:B------:R-:W-:Y:S02]  /*0ff0*/  IMAD R47, R6, 0x2, R21 ;  /* 0x00000002062f7824 */ /* 0x000fe400078e0215 */
[----:B------:R-:W-:Y:S01]  /*1000*/  IMAD R3, R4, R105, RZ ;  /* 0x0000006904037224 */ /* 0x000fe200078e02ff */
[----:B------:R-:W1:Y:S01]  /*1010*/  LDS R6, [UR9] ;  /* 0x00000009ff067984 */ /* 0x000e620008000800 */
[----:B------:R-:W-:Y:S02]  /*1020*/  IMAD R72, R72, 0x2, R47 ;  /* 0x0000000248487824 */ /* 0x000fe400078e022f */
[----:B------:R-:W-:Y:S02]  /*1030*/  IMAD.MOV.U32 R4, RZ, RZ, RZ ;  /* 0x000000ffff047224 */ /* 0x000fe400078e00ff */
[----:B------:R-:W-:-:S02]  /*1040*/  IMAD R23, R23, 0x4, R72 ;  /* 0x0000000417177824 */ /* 0x000fc400078e0248 */
[----:B------:R-:W-:-:S04]  /*1050*/  IMAD.HI.U32 R2, R2, R0, RZ ;  /* 0x0000000002027227 */ /* 0x000fc800078e00ff */
[----:B------:R-:W-:Y:S02]  /*1060*/  IMAD R48, R48, 0x2, R23 ;  /* 0x0000000230307824 */ /* 0x000fe400078e0217 */
[----:B------:R-:W-:Y:S01]  /*1070*/  IMAD.HI.U32 R104, R5, R3, R4 ;  /* 0x0000000305687227 */ /* 0x000fe200078e0004 */
[----:B------:R-:W-:-:S03]  /*1080*/  SHF.R.U32.HI R4, RZ, 0x6, R14 ;  /* 0x00000006ff047819 */ /* 0x000fc6000001160e */
[----:B------:R-:W-:Y:S01]  /*1090*/  IMAD R73, R73, 0x2, R48 ;  /* 0x0000000249497824 */ /* 0x000fe200078e0230 */
[----:B------:R-:W-:Y:S01]  /*10a0*/  SGXT.U32 R4, R4, 0x1 ;  /* 0x000000010404781a */ /* 0x000fe20000000000 */
[----:B------:R-:W-:Y:S02]  /*10b0*/  IMAD.MOV R2, RZ, RZ, -R2 ;  /* 0x000000ffff027224 */ /* 0x000fe400078e0a02 */
[----:B------:R-:W-:Y:S01]  /*10c0*/  IMAD.U32 R3, RZ, RZ, UR12 ;  /* 0x0000000cff037e24 */ /* 0x000fe2000f8e00ff */
[----:B------:R-:W-:Y:S01]  /*10d0*/  BAR.SYNC.DEFER_BLOCKING 0x0 ;  /* 0x0000000000007b1d */ /* 0x000fe20000010000 */
[----:B------:R-:W-:Y:S01]  /*10e0*/  IMAD R88, R88, 0x2, R73 ;  /* 0x0000000258587824 */ /* 0x000fe200078e0249 */
[----:B------:R-:W-:Y:S01]  /*10f0*/  ISETP.LT.AND P1, PT, R4, UR22, P1 ;  /* 0x0000001604007c0c */ /* 0x000fe20008f21270 */
[----:B------:R-:W-:Y:S02]  /*1100*/  IMAD R2, R27, R2, R0 ;  /* 0x000000021b027224 */ /* 0x000fe400078e0200 */
[----:B------:R-:W-:-:S02]  /*1110*/  IMAD R24, R3, 0x2, R88 ;  /* 0x0000000203187824 */ /* 0x000fc400078e0258 */
[----:B------:R-:W-:Y:S01]  /*1120*/  IMAD.SHL.U32 R0, R10, 0x100, RZ ;  /* 0x000001000a007824 */ /* 0x000fe200078e00ff */
[----:B------:R-:W-:Y:S01]  /*1130*/  ISETP.GT.U32.AND P0, PT, R27, R2, PT ;  /* 0x000000021b00720c */ /* 0x000fe20003f04070 */
[----:B------:R-:W-:Y:S02]  /*1140*/  IMAD R49, R49, 0x2, R24 ;  /* 0x0000000231317824 */ /* 0x000fe400078e0218 */
[----:B------:R-:W-:Y:S01]  /*1150*/  IMAD.U32 R5, RZ, RZ, UR12 ;  /* 0x0000000cff057e24 */ /* 0x000fe2000f8e00ff */
[----:B------:R-:W-:Y:S01]  /*1160*/  LOP3.LUT R109, R0, R107, RZ, 0xfc, !PT ;  /* 0x0000006b006d7212 */ /* 0x000fe200078efcff */
[----:B------:R-:W-:Y:S01]  /*1170*/  IMAD R74, R74, 0x2, R49 ;  /* 0x000000024a4a7824 */ /* 0x000fe200078e0231 */
[C-C-:B------:R-:W-:Y:S02]  /*1180*/  LOP3.LUT R108, R0.reuse, 0x1, R107.reuse, 0xfe, !PT ;  /* 0x00000001006c7812 */ /* 0x140fe400078efe6b */
[----:B------:R-:W-:Y:S01]  /*1190*/  IABS R110, R109 ;  /* 0x0000006d006e7213 */ /* 0x000fe20000000000 */
[----:B------:R-:W-:Y:S01]  /*11a0*/  IMAD R25, R25, 0x4, R74 ;  /* 0x0000000419197824 */ /* 0x000fe200078e024a */
[----:B------:R-:W-:-:S02]  /*11b0*/  LOP3.LUT R111, R0, 0x2, R107, 0xfe, !PT ;  /* 0x00000002006f7812 */ /* 0x000fc400078efe6b */
[----:B------:R-:W-:Y:S01]  /*11c0*/  IABS R167, R108 ;  /* 0x0000006c00a77213 */ /* 0x000fe20000000000 */
[----:B------:R-:W-:Y:S01]  /*11d0*/  IMAD.HI.U32 R3, R104, R110, RZ ;  /* 0x0000006e68037227 */ /* 0x000fe200078e00ff */
[----:B------:R-:W-:Y:S02]  /*11e0*/  IABS R113, R111 ;  /* 0x0000006f00717213 */ /* 0x000fe40000000000 */
[----:B-1----:R-:W-:Y:S01]  /*11f0*/  R2UR UR8, R6 ;  /* 0x00000000060872ca */ /* 0x002fe200000e0000 */
[----:B------:R-:W-:Y:S02]  /*1200*/  IMAD R50, R50, 0x2, R25 ;  /* 0x0000000232327824 */ /* 0x000fe400078e0219 */
[----:B------:R-:W-:Y:S02]  /*1210*/  IMAD.MOV R3, RZ, RZ, -R3 ;  /* 0x000000ffff037224 */ /* 0x000fe400078e0a03 */
[----:B------:R-:W-:Y:S02]  /*1220*/  IMAD R75, R75, 0x2, R50 ;  /* 0x000000024b4b7824 */ /* 0x000fe400078e0232 */
[----:B------:R-:W-:-:S02]  /*1230*/  @!P0 IMAD.IADD R2, R2, 0x1, -R27 ;  /* 0x0000000102028824 */ /* 0x000fc400078e0a1b */
[----:B------:R-:W-:Y:S02]  /*1240*/  IMAD R110, R105, R3, R110 ;  /* 0x00000003696e7224 */ /* 0x000fe400078e026e */
[----:B------:R-:W-:Y:S01]  /*1250*/  IMAD.U32 R3, RZ, RZ, UR12 ;  /* 0x0000000cff037e24 */ /* 0x000fe2000f8e00ff */
[----:B------:R-:W-:Y:S01]  /*1260*/  ISETP.GT.U32.AND P0, PT, R27, R2, PT ;  /* 0x000000021b00720c */ /* 0x000fe20003f04070 */
[----:B------:R-:W-:Y:S02]  /*1270*/  IMAD R90, R90, 0x2, R75 ;  /* 0x000000025a5a7824 */ /* 0x000fe400078e024b */
[----:B------:R-:W-:-:S04]  /*1280*/  IMAD.HI.U32 R4, R104, R113, RZ ;  /* 0x0000007168047227 */ /* 0x000fc800078e00ff */
[----:B------:R-:W-:Y:S02]  /*1290*/  IMAD R26, R3, 0x2, R90 ;  /* 0x00000002031a7824 */ /* 0x000fe400078e025a */
[----:B------:R-:W-:-:S04]  /*12a0*/  IMAD.HI.U32 R3, R104, R167, RZ ;  /* 0x000000a768037227 */ /* 0x000fc800078e00ff */
[----:B------:R-:W-:Y:S02]  /*12b0*/  IMAD R51, R51, 0x2, R26 ;  /* 0x0000000233337824 */ /* 0x000fe400078e021a */
[----:B------:R-:W-:Y:S02]  /*12c0*/  IMAD.MOV R6, RZ, RZ, -R3 ;  /* 0x000000ffff067224 */ /* 0x000fe400078e0a03 */
[----:B------:R-:W-:Y:S02]  /*12d0*/  IMAD R76, R76, 0x2, R51 ;  /* 0x000000024c4c7824 */ /* 0x000fe400078e0233 */
[----:B------:R-:W-:Y:S01]  /*12e0*/  @!P0 IMAD.IADD R2, R2, 0x1, -R27 ;  /* 0x0000000102028824 */ /* 0x000fe200078e0a1b */
[----:B------:R-:W-:Y:S01]  /*12f0*/  ISETP.NE.AND P0, PT, R100, RZ, PT ;  /* 0x000000ff6400720c */ /* 0x000fe20003f05270 */
[----:B------:R-:W-:Y:S02]  /*1300*/  IMAD R28, R5, 0x4, R76 ;  /* 0x00000004051c7824 */ /* 0x000fe400078e024c */
[----:B------:R-:W-:-:S02]  /*1310*/  IMAD.MOV R4, RZ, RZ, -R4 ;  /* 0x000000ffff047224 */ /* 0x000fc400078e0a04 */
[----:B------:R-:W-:Y:S02]  /*1320*/  IMAD R167, R105, R6, R167 ;  /* 0x0000000669a77224 */ /* 0x000fe400078e02a7 */
[----:B------:R-:W-:Y:S02]  /*1330*/  IMAD.U32 R6, RZ, RZ, UR12 ;  /* 0x0000000cff067e24 */ /* 0x000fe4000f8e00ff */
[----:B------:R-:W-:Y:S02]  /*1340*/  IMAD R53, R53, 0x2, R28 ;  /* 0x0000000235357824 */ /* 0x000fe400078e021c */
[----:B------:R-:W-:Y:S02]  /*1350*/  IMAD R113, R105, R4, R113 ;  /* 0x0000000469717224 */ /* 0x000fe400078e0271 */
[----:B------:R-:W-:Y:S02]  /*1360*/  IMAD.U32 R4, RZ, RZ, UR12 ;  /* 0x0000000cff047e24 */ /* 0x000fe4000f8e00ff */
[----:B------:R-:W-:-:S02]  /*1370*/  IMAD R169, R6, 0x2, R53 ;  /* 0x0000000206a97824 */ /* 0x000fc400078e0235 */
[----:B------:R-:W-:Y:S01]  /*1380*/  @!P2 IMAD.MOV R2, RZ, RZ, -R2 ;  /* 0x000000ffff02a224 */ /* 0x000fe200078e0a02 */
[----:B------:R-:W-:Y:S01]  /*1390*/  @!P0 LOP3.LUT R2, RZ, R100, RZ, 0x33, !PT ;  /* 0x00000064ff028212 */ /* 0x000fe200078e33ff */
[----:B------:R-:W-:Y:S01]  /*13a0*/  IMAD R171, R4, 0x2, R169 ;  /* 0x0000000204ab7824 */ /* 0x000fe200078e02a9 */
[----:B------:R-:W-:Y:S01]  /*13b0*/  ISETP.NE.U32.AND P2, PT, R7, RZ, PT ;  /* 0x000000ff0700720c */ /* 0x000fe20003f45070 */
[----:B------:R-:W-:Y:S02]  /*13c0*/  IMAD.U32 R3, RZ, RZ, UR12 ;  /* 0x0000000cff037e24 */ /* 0x000fe4000f8e00ff */
[----:B------:R-:W-:Y:S02]  /*13d0*/  IMAD R173, R6, 0x2, R171 ;  /* 0x0000000206ad7824 */ /* 0x000fe400078e02ab */
[----:B0-----:R-:W-:Y:S01]  /*13e0*/  IMAD R2, R2, UR4, RZ ;  /* 0x0000000402027c24 */ /* 0x001fe2000f8e02ff */
[----:B------:R-:W-:Y:S01]  /*13f0*/  USHF.L.U32 UR4, UR7, 0x15, URZ ;  /* 0x0000001507047899 */ /* 0x000fe200080006ff */
[----:B------:R-:W-:-:S02]  /*1400*/  IMAD R176, R176, 0x2, R173 ;  /* 0x00000002b0b07824 */ /* 0x000fc400078e02ad */
[----:B------:R-:W-:Y:S01]  /*1410*/  IMAD R100, R122, UR12, RZ ;  /* 0x0000000c7a647c24 */ /* 0x000fe2000f8e02ff */
[C---:B------:R-:W-:Y:S01]  /*1420*/  IADD3 R112, P0, PT, R2.reuse, UR16, RZ ;  /* 0x0000001002707c10 */ /* 0x040fe2000ff1e0ff */
[----:B------:R-:W-:Y:S01]  /*1430*/  IMAD R178, R3, 0x2, R176 ;  /* 0x0000000203b27824 */ /* 0x000fe200078e02b0 */
[----:B------:R-:W-:Y:S02]  /*1440*/  ULOP3.LUT UR4, UR4, 0x600000, URZ, 0xc0, !UPT ;  /* 0x0060000004047892 */ /* 0x000fe4000f8ec0ff */
[----:B------:R-:W-:Y:S01]  /*1450*/  LEA.HI.X.SX32 R114, R2, UR17, 0x1, P0 ;  /* 0x0000001102727c11 */ /* 0x000fe200080f0eff */
[----:B------:R-:W-:Y:S01]  /*1460*/  IMAD R183, R183, 0x4, R178 ;  /* 0x00000004b7b77824 */ /* 0x000fe200078e02b2 */
[CC--:B------:R-:W-:Y:S02]  /*1470*/  IADD3 R5, P3, PT, R13.reuse, R112.reuse, RZ ;  /* 0x000000700d057210 */ /* 0x0c0fe40007f7e0ff */
[----:B------:R-:W-:Y:S01]  /*1480*/  IADD3 R2, P5, PT, R8, R112, RZ ;  /* 0x0000007008027210 */ /* 0x000fe20007fbe0ff */
[----:B------:R-:W-:Y:S01]  /*1490*/  IMAD R185, R4, 0x2, R183 ;  /* 0x0000000204b97824 */ /* 0x000fe200078e02b7 */
[----:B------:R-:W-:-:S02]  /*14a0*/  LEA.HI.X.SX32 R13, R13, R114, 0x1, P3 ;  /* 0x000000720d0d7211 */ /* 0x000fc400018f0eff */
[C---:B------:R-:W-:Y:S01]  /*14b0*/  IADD3 R14, P3, PT, R23.reuse, R112, RZ ;  /* 0x00000070170e7210 */ /* 0x040fe20007f7e0ff */
[----:B------:R-:W-:Y:S01]  /*14c0*/  IMAD R189, R6, 0x2, R185 ;  /* 0x0000000206bd7824 */ /* 0x000fe200078e02b9 */
[-C--:B------:R-:W-:Y:S02]  /*14d0*/  LEA.HI.X.SX32 R7, R8, R114.reuse, 0x1, P5 ;  /* 0x0000007208077211 */ /* 0x080fe400028f0eff */
[----:B------:R-:W-:Y:S01]  /*14e0*/  LEA.HI.X.SX32 R23, R23, R114, 0x1, P3 ;  /* 0x0000007217177211 */ /* 0x000fe200018f0eff */
[----:B------:R-:W-:Y:S01]  /*14f0*/  IMAD R191, R4, 0x2, R189 ;  /* 0x0000000204bf7824 */ /* 0x000fe200078e02bd */
[-C--:B------:R-:W-:Y:S02]  /*1500*/  IADD3 R174, P3, PT, R173, R112.reuse, RZ ;  /* 0x00000070adae7210 */ /* 0x080fe40007f7e0ff */
[----:B------:R-:W-:Y:S01]  /*1510*/  IADD3 R4, P4, PT, R11, R112, RZ ;  /* 0x000000700b047210 */ /* 0x000fe20007f9e0ff */
[----:B------:R-:W-:Y:S01]  /*1520*/  IMAD R194, R194, 0x2, R191 ;  /* 0x00000002c2c27824 */ /* 0x000fe200078e02bf */
[----:B------:R-:W-:-:S02]  /*1530*/  LEA.HI.X.SX32 R173, R173, R114, 0x1, P3 ;  /* 0x00000072adad7211 */ /* 0x000fc400018f0eff */
[----:B------:R-:W-:Y:S01]  /*1540*/  IADD3 R30, P3, PT, R37, R112, RZ ;  /* 0x00000070251e7210 */ /* 0x000fe20007f7e0ff */
[----:B------:R-:W-:Y:S01]  /*1550*/  IMAD R196, R3, 0x2, R194 ;  /* 0x0000000203c47824 */ /* 0x000fe200078e02c2 */
[----:B------:R-:W-:Y:S02]  /*1560*/  LEA.HI.X.SX32 R11, R11, R114, 0x1, P4 ;  /* 0x000000720b0b7211 */ /* 0x000fe400020f0eff */
[----:B------:R-:W-:Y:S01]  /*1570*/  IADD3 R12, P4, PT, R21, R112, RZ ;  /* 0x00000070150c7210 */ /* 0x000fe20007f9e0ff */
[----:B------:R-:W-:Y:S01]  /*1580*/  IMAD R81, R81, 0x2, R196 ;  /* 0x0000000251517824 */ /* 0x000fe200078e02c4 */
[----:B------:R-:W-:Y:S02]  /*1590*/  LEA.HI.X.SX32 R37, R37, R114, 0x1, P3 ;  /* 0x0000007225257211 */ /* 0x000fe400018f0eff */
[----:B------:R-:W-:Y:S02]  /*15a0*/  IADD3 R38, P3, PT, R47, R112, RZ ;  /* 0x000000702f267210 */ /* 0x000fe40007f7e0ff */
[----:B------:R-:W-:-:S02]  /*15b0*/  LEA.HI.X.SX32 R21, R21, R114, 0x1, P4 ;  /* 0x0000007215157211 */ /* 0x000fc400020f0eff */
[C---:B------:R-:W-:Y:S02]  /*15c0*/  IADD3 R22, P4, PT, R28.reuse, R112, RZ ;  /* 0x000000701c167210 */ /* 0x040fe40007f9e0ff */
[----:B------:R-:W-:Y:S02]  /*15d0*/  LEA.HI.X.SX32 R47, R47, R114, 0x1, P3 ;  /* 0x000000722f2f7211 */ /* 0x000fe400018f0eff */
[-C--:B------:R-:W-:Y:S02]  /*15e0*/  IADD3 R3, P0, PT, R9, R112.reuse, RZ ;  /* 0x0000007009037210 */ /* 0x080fe40007f1e0ff */
[----:B------:R-:W-:Y:S02]  /*15f0*/  IADD3 R168, P3, PT, R53, R112, RZ ;  /* 0x0000007035a87210 */ /* 0x000fe40007f7e0ff */
[----:B------:R-:W-:Y:S02]  /*1600*/  LEA.HI.X.SX32 R28, R28, R114, 0x1, P4 ;  /* 0x000000721c1c7211 */ /* 0x000fe400020f0eff */
[----:B------:R-:W-:-:S02]  /*1610*/  IADD3 R29, P4, PT, R35, R112, RZ ;  /* 0x00000070231d7210 */ /* 0x000fc40007f9e0ff */
[-C--:B------:R-:W-:Y:S02]  /*1620*/  LEA.HI.X.SX32 R9, R9, R114.reuse, 0x1, P0 ;  /* 0x0000007209097211 */ /* 0x080fe400000f0eff */
[----:B------:R-:W-:Y:S02]  /*1630*/  LEA.HI.X.SX32 R53, R53, R114, 0x1, P3 ;  /* 0x0000007235357211 */ /* 0x000fe400018f0eff */
[-C--:B------:R-:W-:Y:S02]  /*1640*/  IADD3 R6, P6, PT, R15, R112.reuse, RZ ;  /* 0x000000700f067210 */ /* 0x080fe40007fde0ff */
[-C--:B------:R-:W-:Y:S02]  /*1650*/  IADD3 R8, P5, PT, R17, R112.reuse, RZ ;  /* 0x0000007011087210 */ /* 0x080fe40007fbe0ff */
[-C--:B------:R-:W-:Y:S02]  /*1660*/  IADD3 R10, P0, PT, R19, R112.reuse, RZ ;  /* 0x00000070130a7210 */ /* 0x080fe40007f1e0ff */
[----:B------:R-:W-:-:S02]  /*1670*/  IADD3 R54, P3, PT, R60, R112, RZ ;  /* 0x000000703c367210 */ /* 0x000fc40007f7e0ff */
[----:B------:R-:W-:Y:S02]  /*1680*/  LEA.HI.X.SX32 R35, R35, R114, 0x1, P4 ;  /* 0x0000007223237211 */ /* 0x000fe400020f0eff */
[----:B------:R-:W-:Y:S02]  /*1690*/  IADD3 R36, P4, PT, R45, R112, RZ ;  /* 0x000000702d247210 */ /* 0x000fe40007f9e0ff */
[-C--:B------:R-:W-:Y:S02]  /*16a0*/  LEA.HI.X.SX32 R15, R15, R114.reuse, 0x1, P6 ;  /* 0x000000720f0f7211 */ /* 0x080fe400030f0eff */
[-C--:B------:R-:W-:Y:S02]  /*16b0*/  LEA.HI.X.SX32 R17, R17, R114.reuse, 0x1, P5 ;  /* 0x0000007211117211 */ /* 0x080fe400028f0eff */
[-C--:B------:R-:W-:Y:S02]  /*16c0*/  LEA.HI.X.SX32 R19, R19, R114.reuse, 0x1, P0 ;  /* 0x0000007213137211 */ /* 0x080fe400000f0eff */
[----:B------:R-:W-:-:S02]  /*16d0*/  LEA.HI.X.SX32 R60, R60, R114, 0x1, P3 ;  /* 0x000000723c3c7211 */ /* 0x000fc400018f0eff */
[-C--:B------:R-:W-:Y:S02]  /*16e0*/  IADD3 R16, P6, PT, R24, R112.reuse, RZ ;  /* 0x0000007018107210 */ /* 0x080fe40007fde0ff */
[-C--:B------:R-:W-:Y:S02]  /*16f0*/  IADD3 R18, P5, PT, R25, R112.reuse, RZ ;  /* 0x0000007019127210 */ /* 0x080fe40007fbe0ff */
[-C--:B------:R-:W-:Y:S02]  /*1700*/  IADD3 R20, P0, PT, R26, R112.reuse, RZ ;  /* 0x000000701a147210 */ /* 0x080fe40007f1e0ff */
[----:B------:R-:W-:Y:S02]  /*1710*/  IADD3 R61, P3, PT, R70, R112, RZ ;  /* 0x00000070463d7210 */ /* 0x000fe40007f7e0ff */
[----:B------:R-:W-:Y:S02]  /*1720*/  LEA.HI.X.SX32 R45, R45, R114, 0x1, P4 ;  /* 0x000000722d2d7211 */ /* 0x000fe400020f0eff */
[----:B------:R-:W-:-:S02]  /*1730*/  IADD3 R46, P4, PT, R51, R112, RZ ;  /* 0x00000070332e7210 */ /* 0x000fc40007f9e0ff */
[-C--:B------:R-:W-:Y:S02]  /*1740*/  LEA.HI.X.SX32 R24, R24, R114.reuse, 0x1, P6 ;  /* 0x0000007218187211 */ /* 0x080fe400030f0eff */
[-C--:B------:R-:W-:Y:S02]  /*1750*/  LEA.HI.X.SX32 R25, R25, R114.reuse, 0x1, P5 ;  /* 0x0000007219197211 */ /* 0x080fe400028f0eff */
[-C--:B------:R-:W-:Y:S02]  /*1760*/  LEA.HI.X.SX32 R26, R26, R114.reuse, 0x1, P0 ;  /* 0x000000721a1a7211 */ /* 0x080fe400000f0eff */
[----:B------:R-:W-:Y:S02]  /*1770*/  LEA.HI.X.SX32 R70, R70, R114, 0x1, P3 ;  /* 0x0000007246467211 */ /* 0x000fe400018f0eff */
[-C--:B------:R-:W-:Y:S02]  /*1780*/  IADD3 R184, P6, PT, R183, R112.reuse, RZ ;  /* 0x00000070b7b87210 */ /* 0x080fe40007fde0ff */
[----:B------:R-:W-:-:S02]  /*1790*/  IADD3 R195, P5, PT, R194, R112, RZ ;  /* 0x00000070c2c37210 */ /* 0x000fc40007fbe0ff */
[-C--:B------:R-:W-:Y:S02]  /*17a0*/  IADD3 R27, P0, PT, R33, R112.reuse, RZ ;  /* 0x00000070211b7210 */ /* 0x080fe40007f1e0ff */
[----:B------:R-:W-:Y:S02]  /*17b0*/  IADD3 R71, P3, PT, R76, R112, RZ ;  /* 0x000000704c477210 */ /* 0x000fe40007f7e0ff */
[----:B------:R-:W-:Y:S02]  /*17c0*/  LEA.HI.X.SX32 R51, R51, R114, 0x1, P4 ;  /* 0x0000007233337211 */ /* 0x000fe400020f0eff */
[----:B------:R-:W-:Y:S02]  /*17d0*/  IADD3 R52, P4, PT, R58, R112, RZ ;  /* 0x000000703a347210 */ /* 0x000fe40007f9e0ff */
[-C--:B------:R-:W-:Y:S02]  /*17e0*/  LEA.HI.X.SX32 R183, R183, R114.reuse, 0x1, P6 ;  /* 0x00000072b7b77211 */ /* 0x080fe400030f0eff */
[----:B------:R-:W-:-:S02]  /*17f0*/  LEA.HI.X.SX32 R194, R194, R114, 0x1, P5 ;  /* 0x00000072c2c27211 */ /* 0x000fc400028f0eff */
        /* <DEDUP_REMOVED lines=26> */
[----:B------:R-:W-:Y:S01]  /*19a0*/  LEA.HI.X.SX32 R75, R75, R114, 0x1, P4 ;  /* 0x000000724b4b7211 */ /* 0x000fe200020f0eff */
[----:B------:R0:W-:Y:S01]  /*19b0*/  STL [R1+0x124], R130 ;  /* 0x0001248201007387 */ /* 0x0001e20000100800 */
[----:B------:R-:W-:Y:S02]  /*19c0*/  IADD3 R128, P4, PT, R81, R112, RZ ;  /* 0x0000007051807210 */ /* 0x000fe40007f9e0ff */
[-C--:B------:R-:W-:Y:S02]  /*19d0*/  LEA.HI.X.SX32 R176, R176, R114.reuse, 0x1, P6 ;  /* 0x00000072b0b07211 */ /* 0x080fe400030f0eff */
[-C--:B------:R-:W-:Y:S01]  /*19e0*/  LEA.HI.X.SX32 R185, R185, R114.reuse, 0x1, P5 ;  /* 0x00000072b9b97211 */ /* 0x080fe200028f0eff */
[----:B------:R0:W-:Y:S01]  /*19f0*/  STL [R1+0x12c], R128 ;  /* 0x00012c8001007387 */ /* 0x0001e20000100800 */
[----:B------:R-:W-:-:S02]  /*1a00*/  LEA.HI.X.SX32 R196, R196, R114, 0x1, P0 ;  /* 0x00000072c4c47211 */ /* 0x000fc400000f0eff */
[----:B------:R-:W-:Y:S02]  /*1a10*/  LEA.HI.X.SX32 R97, R97, R114, 0x1, P3 ;  /* 0x0000007261617211 */ /* 0x000fe400018f0eff */
[-C--:B------:R-:W-:Y:S02]  /*1a20*/  IADD3 R55, P6, PT, R62, R112.reuse, RZ ;  /* 0x000000703e377210 */ /* 0x080fe40007fde0ff */
[-C--:B------:R-:W-:Y:S02]  /*1a30*/  IADD3 R56, P5, PT, R64, R112.reuse, RZ ;  /* 0x0000007040387210 */ /* 0x080fe40007fbe0ff */
[-C--:B------:R-:W-:Y:S02]  /*1a40*/  IADD3 R57, P0, PT, R66, R112.reuse, RZ ;  /* 0x0000007042397210 */ /* 0x080fe40007f1e0ff */
[----:B------:R-:W-:Y:S02]  /*1a50*/  IADD3 R119, P3, PT, R102, R112, RZ ;  /* 0x0000007066777210 */ /* 0x000fe40007f7e0ff */
[----:B------:R-:W-:-:S02]  /*1a60*/  LEA.HI.X.SX32 R129, R81, R114, 0x1, P4 ;  /* 0x0000007251817211 */ /* 0x000fc400020f0eff */
[-C--:B------:R-:W-:Y:S02]  /*1a70*/  LEA.HI.X.SX32 R62, R62, R114.reuse, 0x1, P6 ;  /* 0x000000723e3e7211 */ /* 0x080fe400030f0eff */
[-C--:B------:R-:W-:Y:S01]  /*1a80*/  LEA.HI.X.SX32 R64, R64, R114.reuse, 0x1, P5 ;  /* 0x0000007240407211 */ /* 0x080fe200028f0eff */
[----:B------:R0:W-:Y:S01]  /*1a90*/  STL [R1+0x128], R129 ;  /* 0x0001288101007387 */ /* 0x0001e20000100800 */
[-C--:B------:R-:W-:Y:S02]  /*1aa0*/  LEA.HI.X.SX32 R66, R66, R114.reuse, 0x1, P0 ;  /* 0x0000007242427211 */ /* 0x080fe400000f0eff */
[----:B------:R-:W-:Y:S01]  /*1ab0*/  LEA.HI.X.SX32 R120, R102, R114, 0x1, P3 ;  /* 0x0000007266787211 */ /* 0x000fe200018f0eff */
[----:B------:R0:W-:Y:S01]  /*1ac0*/  STL [R1+0x134], R119 ;  /* 0x0001347701007387 */ /* 0x0001e20000100800 */
[-C--:B------:R-:W-:Y:S02]  /*1ad0*/  IADD3 R63, P6, PT, R72, R112.reuse, RZ ;  /* 0x00000070483f7210 */ /* 0x080fe40007fde0ff */
[-C--:B------:R-:W-:Y:S01]  /*1ae0*/  IADD3 R65, P5, PT, R73, R112.reuse, RZ ;  /* 0x0000007049417210 */ /* 0x080fe20007fbe0ff */
[----:B------:R0:W-:Y:S01]  /*1af0*/  STL [R1+0x130], R120 ;  /* 0x0001307801007387 */ /* 0x0001e20000100800 */
[----:B------:R-:W-:-:S02]  /*1b00*/  IADD3 R67, P0, PT, R74, R112, RZ ;  /* 0x000000704a437210 */ /* 0x000fc40007f1e0ff */
[-C--:B------:R-:W-:Y:S02]  /*1b10*/  LEA.HI.X.SX32 R72, R72, R114.reuse, 0x1, P6 ;  /* 0x0000007248487211 */ /* 0x080fe400030f0eff */
[-C--:B------:R-:W-:Y:S02]  /*1b20*/  LEA.HI.X.SX32 R73, R73, R114.reuse, 0x1, P5 ;  /* 0x0000007249497211 */ /* 0x080fe400028f0eff */
[----:B------:R-:W-:Y:S02]  /*1b30*/  LEA.HI.X.SX32 R74, R74, R114, 0x1, P0 ;  /* 0x000000724a4a7211 */ /* 0x000fe400000f0eff */
[-C--:B------:R-:W-:Y:S02]  /*1b40*/  IADD3 R170, P6, PT, R169, R112.reuse, RZ ;  /* 0x00000070a9aa7210 */ /* 0x080fe40007fde0ff */
[-C--:B------:R-:W-:Y:S02]  /*1b50*/  IADD3 R179, P5, PT, R178, R112.reuse, RZ ;  /* 0x00000070b2b37210 */ /* 0x080fe40007fbe0ff */
[----:B------:R-:W-:-:S02]  /*1b60*/  IADD3 R190, P0, PT, R189, R112, RZ ;  /* 0x00000070bdbe7210 */ /* 0x000fc40007f1e0ff */
[-C--:B------:R-:W-:Y:S02]  /*1b70*/  LEA.HI.X.SX32 R169, R169, R114.reuse, 0x1, P6 ;  /* 0x00000072a9a97211 */ /* 0x080fe400030f0eff */
[-C--:B------:R-:W-:Y:S02]  /*1b80*/  LEA.HI.X.SX32 R178, R178, R114.reuse, 0x1, P5 ;  /* 0x00000072b2b27211 */ /* 0x080fe400028f0eff */
[----:B------:R-:W-:Y:S02]  /*1b90*/  LEA.HI.X.SX32 R189, R189, R114, 0x1, P0 ;  /* 0x00000072bdbd7211 */ /* 0x000fe400000f0eff */
[-C--:B------:R-:W-:Y:S02]  /*1ba0*/  IADD3 R78, P6, PT, R84, R112.reuse, RZ ;  /* 0x00000070544e7210 */ /* 0x080fe40007fde0ff */
[-C--:B------:R-:W-:Y:S02]  /*1bb0*/  IADD3 R79, P5, PT, R85, R112.reuse, RZ ;  /* 0x00000070554f7210 */ /* 0x080fe40007fbe0ff */
[----:B------:R-:W-:-:S02]  /*1bc0*/  IADD3 R80, P0, PT, R86, R112, RZ ;  /* 0x0000007056507210 */ /* 0x000fc40007f1e0ff */
[----:B------:R-:W-:Y:S02]  /*1bd0*/  IADD3 R81, P4, PT, R88, R112, RZ ;  /* 0x0000007058517210 */ /* 0x000fe40007f9e0ff */
[-C--:B------:R-:W-:Y:S02]  /*1be0*/  LEA.HI.X.SX32 R84, R84, R114.reuse, 0x1, P6 ;  /* 0x0000007254547211 */ /* 0x080fe400030f0eff */
[-C--:B------:R-:W-:Y:S02]  /*1bf0*/  LEA.HI.X.SX32 R85, R85, R114.reuse, 0x1, P5 ;  /* 0x0000007255557211 */ /* 0x080fe400028f0eff */
[-C--:B------:R-:W-:Y:S02]  /*1c00*/  LEA.HI.X.SX32 R86, R86, R114.reuse, 0x1, P0 ;  /* 0x0000007256567211 */ /* 0x080fe400000f0eff */
[----:B------:R-:W-:Y:S02]  /*1c10*/  LEA.HI.X.SX32 R88, R88, R114, 0x1, P4 ;  /* 0x0000007258587211 */ /* 0x000fe400020f0eff */
[----:B------:R-:W-:-:S02]  /*1c20*/  IADD3 R172, P6, PT, R171, R112, RZ ;  /* 0x00000070abac7210 */ /* 0x000fc40007fde0ff */
[-C--:B------:R-:W-:Y:S02]  /*1c30*/  IADD3 R193, P5, PT, R191, R112.reuse, RZ ;  /* 0x00000070bfc17210 */ /* 0x080fe40007fbe0ff */
[-C--:B------:R-:W-:Y:S02]  /*1c40*/  IADD3 R87, P0, PT, R94, R112.reuse, RZ ;  /* 0x000000705e577210 */ /* 0x080fe40007f1e0ff */
[----:B------:R-:W-:Y:S02]  /*1c50*/  IADD3 R89, P4, PT, R96, R112, RZ ;  /* 0x0000007060597210 */ /* 0x000fe40007f9e0ff */
[-C--:B------:R-:W-:Y:S02]  /*1c60*/  LEA.HI.X.SX32 R171, R171, R114.reuse, 0x1, P6 ;  /* 0x00000072abab7211 */ /* 0x080fe400030f0eff */
[-C--:B------:R-:W-:Y:S02]  /*1c70*/  LEA.HI.X.SX32 R191, R191, R114.reuse, 0x1, P5 ;  /* 0x00000072bfbf7211 */ /* 0x080fe400028f0eff */
        /* <DEDUP_REMOVED lines=8> */
[-C--:B------:R-:W-:Y:S02]  /*1d00*/  LEA.HI.X.SX32 R100, R100, R114.reuse, 0x1, P0 ;  /* 0x0000007264647211 */ /* 0x080fe400000f0eff */
[----:B------:R-:W-:Y:S01]  /*1d10*/  LEA.HI.X.SX32 R180, R180, R114, 0x1, P4 ;  /* 0x00000072b4b47211 */ /* 0x000fe200020f0eff */
[----:B0-----:R-:W-:Y:S06]  /*1d20*/  BRA.U UP0, `(.L_x_5) ;  /* 0x0000000100187547 */ /* 0x001fec000b800000 */
[----:B------:R-:W-:Y:S01]  /*1d30*/  ELECT P0, URZ, PT ;  /* 0x0000000000ff782f */ /* 0x000fe20003800000 */
[----:B------:R-:W-:Y:S01]  /*1d40*/  IMAD.MOV.U32 R102, RZ, RZ, 0x1 ;  /* 0x00000001ff667424 */ /* 0x000fe200078e00ff */
[----:B------:R-:W-:Y:S11]  /*1d50*/  UVIRTCOUNT.DEALLOC.SMPOOL 0x80 ;  /* 0x000000800000784c */ /* 0x000ff60000000000 */
[----:B------:R-:W-:-:S04]  /*1d60*/  @P0 MOV R103, 0x40 ;  /* 0x0000004000670802 */ /* 0x000fc80000000f00 */
[----:B------:R-:W-:-:S05]  /*1d70*/  @P0 LEA R103, R116, R103, 0x18 ;  /* 0x0000006774670211 */ /* 0x000fca00078ec0ff */
[----:B------:R0:W-:Y:S02]  /*1d80*/  @P0 STS.U8 [R103], R102 ;  /* 0x0000006667000388 */ /* 0x0001e40000000000 */
.L_x_5:
[----:B------:R-:W-:Y:S01]  /*1d90*/  UIADD3 UR10, UPT, UPT, UR8, UR4, URZ ;  /* 0x00000004080a7290 */ /* 0x000fe2000fffe0ff */
[C---:B0-----:R-:W-:Y:S01]  /*1da0*/  LOP3.LUT R103, R106.reuse, 0x8, RZ, 0xfc, !PT ;  /* 0x000000086a677812 */ /* 0x041fe200078efcff */
[----:B------:R-:W-:Y:S01]  /*1db0*/  VOTEU.ALL UP2, P2 ;  /* 0x0000000000ff7886 */ /* 0x000fe20001040000 */
[----:B------:R-:W-:Y:S01]  /*1dc0*/  UIADD3 UR6, UPT, UPT, UR9, 0x8000, URZ ;  /* 0x0000800009067890 */ /* 0x000fe2000fffe0ff */
[----:B------:R-:W-:Y:S01]  /*1dd0*/  PLOP3.LUT P3, PT, PT, PT, UP1, 0x80, 0x8 ;  /* 0x000000000008781c */ /* 0x000fe20003f6f018 */
[----:B------:R-:W-:Y:S01]  /*1de0*/  VOTEU.ALL UP3, P2 ;  /* 0x0000000000ff7886 */ /* 0x000fe20001060000 */
[----:B------:R-:W-:Y:S01]  /*1df0*/  LOP3.LUT R102, R106, 0x10, RZ, 0xfc, !PT ;  /* 0x000000106a667812 */ /* 0x000fe200078efcff */
[----:B------:R-:W-:Y:S01]  /*1e00*/  IMAD.MOV.U32 R112, RZ, RZ, R131 ;  /* 0x000000ffff707224 */ /* 0x000fe200078e0083 */
[----:B------:R-:W-:-:S04]  /*1e10*/  @!UP2 UIADD3 UR14, UPT, UPT, -UR5, 0x100000, URZ ;  /* 0x00100000050ea890 */ /* 0x000fc8000fffe1ff */
[----:B------:R-:W-:Y:S02]  /*1e20*/  @!UP2 USHF.L.U32 UR15, UR14, 0xb, URZ ;  /* 0x0000000b0e0fa899 */ /* 0x000fe400080006ff */
[----:B------:R-:W-:Y:S01]  /*1e30*/  @!UP2 USHF.L.U32 UR14, UR14, 0x1, URZ ;  /* 0x000000010e0ea899 */ /* 0x000fe200080006ff */
[----:B------:R-:W-:Y:S01]  /*1e40*/  STTM.16dp32bit_t0_t15.x32 tmem[UR10], RZ ;  /* 0x000000ff000079ed */ /* 0x000fe20008a8000a */
[----:B------:R-:W-:Y:S01]  /*1e50*/  STTM.16dp32bit_t16_t31.x32 tmem[UR10+0x20], RZ ;  /* 0x000020ff000079ed */ /* 0x000fe20008aa000a */
[----:B------:R-:W0:Y:S02]  /*1e60*/  FENCE.VIEW.ASYNC.T ;  /* 0x00000000000073c6 */ /* 0x000e240000000200 */
[----:B0-----:R-:W-:Y:S01]  /*1e70*/  BAR.SYNC.DEFER_BLOCKING 0x0 ;  /* 0x0000000000007b1d */ /* 0x001fe20000010000 */
[----:B------:R-:W-:Y:S01]  /*1e80*/  ISETP.LT.AND P3, PT, R103, UR22, P3 ;  /* 0x0000001667007c0c */ /* 0x000fe20009f61270 */
[----:B------:R-:W-:Y:S01]  /*1e90*/  @P1 IMAD.MOV.U32 R103, RZ, RZ, R7 ;  /* 0x000000ffff671224 */ /* 0x000fe200078e0007 */
[----:B------:R-:W-:Y:S01]  /*1ea0*/  PLOP3.LUT P0, PT, PT, PT, UP1, 0x80, 0x8 ;  /* 0x000000000008781c */ /* 0x000fe20003f0f018 */
[----:B------:R-:W-:Y:S01]  /*1eb0*/  IMAD.MOV.U32 R114, RZ, RZ, R133 ;  /* 0x000000ffff727224 */ /* 0x000fe200078e0085 */
[----:B------:R-:W-:-:S02]  /*1ec0*/  LOP3.LUT R131, R106, 0x18, RZ, 0xfc, !PT ;  /* 0x000000186a837812 */ /* 0x000fc400078efcff */
[----:B------:R-:W-:Y:S01]  /*1ed0*/  ISETP.LT.AND P0, PT, R102, UR22, P0 ;  /* 0x0000001666007c0c */ /* 0x000fe20008701270 */
[----:B------:R-:W-:Y:S01]  /*1ee0*/  @P1 IMAD.MOV.U32 R102, RZ, RZ, R2 ;  /* 0x000000ffff661224 */ /* 0x000fe200078e0002 */
[----:B------:R-:W-:Y:S01]  /*1ef0*/  PLOP3.LUT P4, PT, PT, PT, UP1, 0x80, 0x8 ;  /* 0x000000000008781c */ /* 0x000fe20003f8f018 */
[----:B------:R-:W-:Y:S04]  /*1f00*/  STL [R1+0x140], R2 ;  /* 0x0001400201007387 */ /* 0x000fe80000100800 */
[----:B------:R-:W0:Y:S02]  /*1f10*/  FENCE.VIEW.ASYNC.S ;  /* 0x00000000000073c6 */ /* 0x000e240000000000 */
[----:B0-----:R-:W0:Y:S02]  /*1f20*/  @!UP3 SYNCS.EXCH.64 URZ, [UR6], UR14 ;  /* 0x0000000e06ffb5b2 */ /* 0x001e240008000100 */
[----:B0-----:R-:W-:Y:S01]  /*1f30*/  BAR.SYNC.DEFER_BLOCKING 0x0 ;  /* 0x0000000000007b1d */ /* 0x001fe20000010000 */
[----:B------:R-:W-:-:S02]  /*1f40*/  LOP3.LUT R133, R106, 0x20, RZ, 0xfc, !PT ;  /* 0x000000206a857812 */ /* 0x000fc400078efcff */
[----:B------:R-:W-:Y:S02]  /*1f50*/  PRMT R116, RZ, 0x7610, R116 ;  /* 0x00007610ff747816 */ /* 0x000fe40000000074 */
[----:B------:R-:W-:Y:S01]  /*1f60*/  PRMT R117, RZ, 0x7610, R117 ;  /* 0x00007610ff757816 */ /* 0x000fe20000000075 */
[----:B------:R-:W-:Y:S04]  /*1f70*/  STL [R1+0x13c], R7 ;  /* 0x00013c0701007387 */ /* 0x000fe80000100800 */
[----:B------:R0:W2:Y:S01]  /*1f80*/  @P1 LDG.E.U8 R112, desc[UR20][R102.64] ;  /* 0x0000001466701981 */ /* 0x0000a2000c1e1100 */
[----:B------:R-:W-:-:S03]  /*1f90*/  ISETP.LT.AND P1, PT, R131, UR22, P4 ;  /* 0x0000001683007c0c */ /* 0x000fc6000a721270 */
[----:B------:R-:W-:Y:S01]  /*1fa0*/  STL [R1+0x148], R3 ;  /* 0x0001480301007387 */ /* 0x000fe20000100800 */
[----:B0-----:R-:W-:Y:S02]  /*1fb0*/  @P3 IMAD.MOV.U32 R102, RZ, RZ, R3 ;  /* 0x000000ffff663224 */ /* 0x001fe400078e0003 */
[----:B------:R-:W-:Y:S01]  /*1fc0*/  @P3 IMAD.MOV.U32 R103, RZ, RZ, R9 ;  /* 0x000000ffff673224 */ /* 0x000fe200078e0009 */
[----:B------:R-:W-:Y:S01]  /*1fd0*/  LOP3.LUT R131, R106, 0x28, RZ, 0xfc, !PT ;  /* 0x000000286a837812 */ /* 0x000fe200078efcff */
[----:B------:R-:W-:Y:S04]  /*1fe0*/  STL [R1+0x144], R9 ;  /* 0x0001440901007387 */ /* 0x000fe80000100800 */
[----:B------:R0:W3:Y:S01]  /*1ff0*/  @P3 LDG.E.U8 R114, desc[UR20][R102.64] ;  /* 0x0000001466723981 */ /* 0x0000e2000c1e1100 */
[----:B------:R-:W-:-:S02]  /*2000*/  PLOP3.LUT P3, PT, PT, PT, UP1, 0x80, 0x8 ;  /* 0x000000000008781c */ /* 0x000fc40003f6f018 */
[----:B------:R-:W-:Y:S01]  /*2010*/  PLOP3.LUT P4, PT, PT, PT, UP1, 0x80, 0x8 ;  /* 0x000000000008781c */ /* 0x000fe20003f8f018 */
[----:B------:R-:W-:Y:S01]  /*2020*/  STL [R1+0x150], R4 ;  /* 0x0001500401007387 */ /* 0x000fe20000100800 */
[----:B------:R-:W-:Y:S01]  /*2030*/  ISETP.LT.AND P3, PT, R133, UR22, P3 ;  /* 0x0000001685007c0c */ /* 0x000fe20009f61270 */
[----:B0-----:R-:W-:Y:S02]  /*2040*/  @P0 IMAD.MOV.U32 R102, RZ, RZ, R4 ;  /* 0x000000ffff660224 */ /* 0x001fe400078e0004 */
[----:B------:R-:W-:Y:S01]  /*2050*/  @P0 IMAD.MOV.U32 R103, RZ, RZ, R11 ;  /* 0x000000ffff670224 */ /* 0x000fe200078e000b */
[----:B------:R-:W-:Y:S01]  /*2060*/  PRMT R118, RZ, 0x7610, R118 ;  /* 0x00007610ff767816 */ /* 0x000fe20000000076 */
[----:B------:R-:W-:Y:S04]  /*2070*/  STL [R1+0x14c], R11 ;  /* 0x00014c0b01007387 */ /* 0x000fe80000100800 */
[----:B------:R0:W4:Y:S01]  /*2080*/  @P0 LDG.E.U8 R116, desc[UR20][R102.64] ;  /* 0x0000001466740981 */ /* 0x000122000c1e1100 */
[----:B------:R-:W-:-:S02]  /*2090*/  ISETP.LT.AND P0, PT, R131, UR22, P4 ;  /* 0x0000001683007c0c */ /* 0x000fc4000a701270 */
[----:B------:R-:W-:Y:S01]  /*20a0*/  LOP3.LUT R133, R106, 0x30, RZ, 0xfc, !PT ;  /* 0x000000306a857812 */ /* 0x000fe200078efcff */
[----:B------:R-:W-:Y:S01]  /*20b0*/  STL [R1+0x158], R5 ;  /* 0x0001580501007387 */ /* 0x000fe20000100800 */
[----:B0-----:R-:W-:Y:S01]  /*20c0*/  @P1 IMAD.MOV.U32 R102, RZ, RZ, R5 ;  /* 0x000000ffff661224 */ /* 0x001fe200078e0005 */
[----:B------:R-:W-:Y:S01]  /*20d0*/  PRMT R132, RZ, 0x7610, R132 ;  /* 0x00007610ff847816 */ /* 0x000fe20000000084 */
[----:B------:R-:W-:Y:S01]  /*20e0*/  @P1 IMAD.MOV.U32 R103, RZ, RZ, R13 ;  /* 0x000000ffff671224 */ /* 0x000fe200078e000d */
[----:B------:R-:W-:Y:S04]  /*20f0*/  STL [R1+0x154], R13 ;  /* 0x0001540d01007387 */ /* 0x000fe80000100800 */
[----:B------:R0:W2:Y:S01]  /*2100*/  @P1 LDG.E.U8 R117, desc[UR20][R102.64] ;  /* 0x0000001466751981 */ /* 0x0000a2000c1e1100 */
[----:B------:R-:W-:-:S02]  /*2110*/  PLOP3.LUT P1, PT, PT, PT, UP1, 0x80, 0x8 ;  /* 0x000000000008781c */ /* 0x000fc40003f2f018 */
[----:B------:R-:W-:Y:S01]  /*2120*/  LOP3.LUT R131, R106, 0x38, RZ, 0xfc, !PT ;  /* 0x000000386a837812 */ /* 0x000fe200078efcff */
[----:B------:R-:W-:Y:S01]  /*2130*/  STL [R1+0x160], R6 ;  /* 0x0001600601007387 */ /* 0x000fe20000100800 */
[----:B------:R-:W-:Y:S02]  /*2140*/  ISETP.LT.AND P1, PT, R133, UR22, P1 ;  /* 0x0000001685007c0c */ /* 0x000fe40008f21270 */
[----:B------:R-:W-:Y:S01]  /*2150*/  PLOP3.LUT P4, PT, PT, PT, UP1, 0x80, 0x8 ;  /* 0x000000000008781c */ /* 0x000fe20003f8f018 */
[----:B------:R1:W-:Y:S01]  /*2160*/  STL [R1+0x15c], R15 ;  /* 0x00015c0f01007387 */ /* 0x0003e20000100800 */
[----:B0-----:R-:W-:Y:S02]  /*2170*/  @P3 IMAD.MOV.U32 R102, RZ, RZ, R6 ;  /* 0x000000ffff663224 */ /* 0x001fe400078e0006 */
[----:B------:R-:W-:-:S05]  /*2180*/  @P3 IMAD.MOV.U32 R103, RZ, RZ, R15 ;  /* 0x000000ffff673224 */ /* 0x000fca00078e000f */
[----:B------:R0:W2:Y:S01]  /*2190*/  @P3 LDG.E.U8 R118, desc[UR20][R102.64] ;  /* 0x0000001466763981 */ /* 0x0000a2000c1e1100 */
[----:B-1----:R-:W-:Y:S01]  /*21a0*/  IMAD.MOV.U32 R15, RZ, RZ, R132 ;  /* 0x000000ffff0f7224 */ /* 0x002fe200078e0084 */
[----:B------:R-:W-:Y:S02]  /*21b0*/  ISETP.LT.AND P3, PT, R131, UR22, P4 ;  /* 0x0000001683007c0c */ /* 0x000fe4000a761270 */
[----:B------:R-:W-:Y:S01]  /*21c0*/  LOP3.LUT R132, R106, 0x40, RZ, 0xfc, !PT ;  /* 0x000000406a847812 */ /* 0x000fe200078efcff */
[----:B0-----:R-:W-:Y:S02]  /*21d0*/  @P0 IMAD.MOV.U32 R102, RZ, RZ, R8 ;  /* 0x000000ffff660224 */ /* 0x001fe400078e0008 */
[----:B------:R-:W-:Y:S01]  /*21e0*/  @P0 IMAD.MOV.U32 R103, RZ, RZ, R17 ;  /* 0x000000ffff670224 */ /* 0x000fe200078e0011 */
[----:B------:R-:W-:-:S04]  /*21f0*/  PRMT R13, RZ, 0x7610, R13 ;  /* 0x00007610ff0d7816 */ /* 0x000fc8000000000d */
[----:B------:R0:W2:Y:S01]  /*2200*/  @P0 LDG.E.U8 R15, desc[UR20][R102.64] ;  /* 0x00000014660f0981 */ /* 0x0000a2000c1e1100 */
[----:B------:R-:W-:Y:S02]  /*2210*/  PLOP3.LUT P0, PT, PT, PT, UP1, 0x80, 0x8 ;  /* 0x000000000008781c */ /* 0x000fe40003f0f018 */
[----:B------:R-:W-:Y:S02]  /*2220*/  LOP3.LUT R131, R106, 0x48, RZ, 0xfc, !PT ;  /* 0x000000486a837812 */ /* 0x000fe400078efcff */
[----:B------:R-:W-:Y:S02]  /*2230*/  ISETP.LT.AND P0, PT, R132, UR22, P0 ;  /* 0x0000001684007c0c */ /* 0x000fe40008701270 */
[----:B------:R-:W-:Y:S01]  /*2240*/  PLOP3.LUT P4, PT, PT, PT, UP1, 0x80, 0x8 ;  /* 0x000000000008781c */ /* 0x000fe20003f8f018 */
[----:B0-----:R-:W-:Y:S02]  /*2250*/  @P1 IMAD.MOV.U32 R102, RZ, RZ, R10 ;  /* 0x000000ffff661224 */ /* 0x001fe400078e000a */
[----:B------:R-:W-:Y:S01]  /*2260*/  @P1 IMAD.MOV.U32 R103, RZ, RZ, R19 ;  /* 0x000000ffff671224 */ /* 0x000fe200078e0013 */
[----:B------:R-:W-:Y:S01]  /*2270*/  PRMT R11, RZ, 0x7610, R11 ;  /* 0x00007610ff0b7816 */ /* 0x000fe2000000000b */
[----:B------:R-:W-:Y:S04]  /*2280*/  STL [R1+0x168], R8 ;  /* 0x0001680801007387 */ /* 0x000fe80000100800 */
[----:B------:R0:W2:Y:S01]  /*2290*/  @P1 LDG.E.U8 R13, desc[UR20][R102.64] ;  /* 0x00000014660d1981 */ /* 0x0000a2000c1e1100 */
[----:B------:R-:W-:-:S03]  /*22a0*/  ISETP.LT.AND P1, PT, R131, UR22, P4 ;  /* 0x0000001683007c0c */ /* 0x000fc6000a721270 */
[----:B------:R-:W-:Y:S01]  /*22b0*/  STL [R1+0x164], R17 ;  /* 0x0001641101007387 */ /* 0x000fe20000100800 */
[----:B0-----:R-:W-:Y:S02]  /*22c0*/  @P3 IMAD.MOV.U32 R102, RZ, RZ, R12 ;  /* 0x000000ffff663224 */ /* 0x001fe400078e000c */
[----:B------:R-:W-:Y:S01]  /*22d0*/  @P3 IMAD.MOV.U32 R103, RZ, RZ, R21 ;  /* 0x000000ffff673224 */ /* 0x000fe200078e0015 */
[----:B------:R0:W-:Y:S04]  /*22e0*/  STL [R1+0x170], R10 ;  /* 0x0001700a01007387 */ /* 0x0001e80000100800 */
[----:B------:R1:W-:Y:S04]  /*22f0*/  STL [R1+0x16c], R19 ;  /* 0x00016c1301007387 */ /* 0x0003e80000100800 */
[----:B------:R1:W2:Y:S01]  /*2300*/  @P3 LDG.E.U8 R11, desc[UR20][R102.64] ;  /* 0x00000014660b3981 */ /* 0x0002a2000c1e1100 */
[----:B------:R-:W-:-:S02]  /*2310*/  PLOP3.LUT P3, PT, PT, PT, UP1, 0x80, 0x8 ;  /* 0x000000000008781c */ /* 0x000fc40003f6f018 */
[----:B0-----:R-:W-:Y:S02]  /*2320*/  PRMT R10, RZ, 0x7610, R10 ;  /* 0x00007610ff0a7816 */ /* 0x001fe4000000000a */
[C---:B-1----:R-:W-:Y:S01]  /*2330*/  LOP3.LUT R19, R106.reuse, 0x50, RZ, 0xfc, !PT ;  /* 0x000000506a137812 */ /* 0x042fe200078efcff */
[----:B------:R-:W-:Y:S02]  /*2340*/  @P0 IMAD.MOV.U32 R102, RZ, RZ, R14 ;  /* 0x000000ffff660224 */ /* 0x000fe400078e000e */
[----:B------:R-:W-:Y:S01]  /*2350*/  @P0 IMAD.MOV.U32 R103, RZ, RZ, R23 ;  /* 0x000000ffff670224 */ /* 0x000fe200078e0017 */
[----:B------:R-:W-:Y:S02]  /*2360*/  ISETP.LT.AND P3, PT, R19, UR22, P3 ;  /* 0x0000001613007c0c */ /* 0x000fe40009f61270 */
[----:B------:R-:W-:Y:S02]  /*2370*/  PRMT R9, RZ, 0x7610, R9 ;  /* 0x00007610ff097816 */ /* 0x000fe40000000009 */
[----:B------:R-:W-:Y:S01]  /*2380*/  LOP3.LUT R17, R106, 0x58, RZ, 0xfc, !PT ;  /* 0x000000586a117812 */ /* 0x000fe200078efcff */
[----:B------:R0:W2:Y:S01]  /*2390*/  @P0 LDG.E.U8 R10, desc[UR20][R102.64] ;  /* 0x00000014660a0981 */ /* 0x0000a2000c1e1100 */
[----:B------:R-:W-:-:S03]  /*23a0*/  PLOP3.LUT P4, PT, PT, PT, UP1, 0x80, 0x8 ;  /* 0x000000000008781c */ /* 0x000fc60003f8f018 */
[----:B------:R-:W-:Y:S01]  /*23b0*/  STL [R1+0x178], R12 ;  /* 0x0001780c01007387 */ /* 0x000fe20000100800 */
[----:B------:R-:W-:Y:S01]  /*23c0*/  ISETP.LT.AND P0, PT, R17, UR22, P4 ;  /* 0x0000001611007c0c */ /* 0x000fe2000a701270 */
[----:B0-----:R-:W-:Y:S02]  /*23d0*/  @P1 IMAD.MOV.U32 R102, RZ, RZ, R16 ;  /* 0x000000ffff661224 */ /* 0x001fe400078e0010 */
[----:B------:R-:W-:Y:S01]  /*23e0*/  @P1 IMAD.MOV.U32 R103, RZ, RZ, R24 ;  /* 0x000000ffff671224 */ /* 0x000fe200078e0018 */
[----:B------:R-:W-:Y:S04]  /*23f0*/  STL [R1+0x174], R21 ;  /* 0x0001741501007387 */ /* 0x000fe80000100800 */
[----:B------:R0:W-:Y:S04]  /*2400*/  STL [R1+0x180], R14 ;  /* 0x0001800e01007387 */ /* 0x0001e80000100800 */
[----:B------:R1:W2:Y:S01]  /*2410*/  @P1 LDG.E.U8 R9, desc[UR20][R102.64] ;  /* 0x0000001466091981 */ /* 0x0002a2000c1e1100 */
[----:B------:R-:W-:-:S02]  /*2420*/  PLOP3.LUT P1, PT, PT, PT, UP1, 0x80, 0x8 ;  /* 0x000000000008781c */ /* 0x000fc40003f2f018 */
[----:B------:R-:W-:Y:S02]  /*2430*/  PRMT R8, RZ, 0x7610, R8 ;  /* 0x00007610ff087816 */ /* 0x000fe40000000008 */
[C---:B0-----:R-:W-:Y:S02]  /*2440*/  LOP3.LUT R14, R106.reuse, 0x60, RZ, 0xfc, !PT ;  /* 0x000000606a0e7812 */ /* 0x041fe400078efcff */
[----:B------:R-:W-:Y:S02]  /*2450*/  LOP3.LUT R12, R106, 0x68, RZ, 0xfc, !PT ;  /* 0x000000686a0c7812 */ /* 0x000fe400078efcff */
[----:B------:R-:W-:Y:S01]  /*2460*/  ISETP.LT.AND P1, PT, R14, UR22, P1 ;  /* 0x000000160e007c0c */ /* 0x000fe20008f21270 */
[----:B-1----:R-:W-:Y:S02]  /*2470*/  @P3 IMAD.MOV.U32 R102, RZ, RZ, R18 ;  /* 0x000000ffff663224 */ /* 0x002fe400078e0012 */
[----:B------:R-:W-:Y:S01]  /*2480*/  @P3 IMAD.MOV.U32 R103, RZ, RZ, R25 ;  /* 0x000000ffff673224 */ /* 0x000fe200078e0019 */
[----:B------:R-:W-:-:S02]  /*2490*/  PLOP3.LUT P4, PT, PT, PT, UP1, 0x80, 0x8 ;  /* 0x000000000008781c */ /* 0x000fc40003f8f018 */
[----:B------:R-:W-:Y:S02]  /*24a0*/  PRMT R7, RZ, 0x7610, R7 ;  /* 0x00007610ff077816 */ /* 0x000fe40000000007 */
[----:B------:R0:W2:Y:S01]  /*24b0*/  @P3 LDG.E.U8 R8, desc[UR20][R102.64] ;  /* 0x0000001466083981 */ /* 0x0000a2000c1e1100 */
[----:B------:R-:W-:Y:S02]  /*24c0*/  ISETP.LT.AND P3, PT, R12, UR22, P4 ;  /* 0x000000160c007c0c */ /* 0x000fe4000a761270 */
[----:B------:R-:W-:Y:S01]  /*24d0*/  PRMT R6, RZ, 0x7610, R6 ;  /* 0x00007610ff067816 */ /* 0x000fe20000000006 */
[----:B0-----:R-:W-:Y:S02]  /*24e0*/  @P0 IMAD.MOV.U32 R102, RZ, RZ, R20 ;  /* 0x000000ffff660224 */ /* 0x001fe400078e0014 */
[----:B------:R-:W-:Y:S01]  /*24f0*/  @P0 IMAD.MOV.U32 R103, RZ, RZ, R26 ;  /* 0x000000ffff670224 */ /* 0x000fe200078e001a */
[----:B------:R-:W-:-:S04]  /*2500*/  LOP3.LUT R14, R106, 0x70, RZ, 0xfc, !PT ;  /* 0x000000706a0e7812 */ /* 0x000fc800078efcff */
[----:B------:R0:W2:Y:S01]  /*2510*/  @P0 LDG.E.U8 R7, desc[UR20][R102.64] ;  /* 0x0000001466070981 */ /* 0x0000a2000c1e1100 */
[----:B------:R-:W-:Y:S02]  /*2520*/  PLOP3.LUT P0, PT, PT, PT, UP1, 0x80, 0x8 ;  /* 0x000000000008781c */ /* 0x000fe40003f0f018 */
[----:B------:R-:W-:Y:S02]  /*2530*/  PRMT R5, RZ, 0x7610, R5 ;  /* 0x00007610ff057816 */ /* 0x000fe40000000005 */
[----:B------:R-:W-:Y:S01]  /*2540*/  ISETP.LT.AND P0, PT, R14, UR22, P0 ;  /* 0x000000160e007c0c */ /* 0x000fe20008701270 */
[----:B0-----:R-:W-:Y:S02]  /*2550*/  @P1 IMAD.MOV.U32 R102, RZ, RZ, R22 ;  /* 0x000000ffff661224 */ /* 0x001fe400078e0016 */
[----:B------:R-:W-:Y:S01]  /*2560*/  @P1 IMAD.MOV.U32 R103, RZ, RZ, R28 ;  /* 0x000000ffff671224 */ /* 0x000fe200078e001c */
[----:B------:R-:W-:Y:S02]  /*2570*/  LOP3.LUT R12, R106, 0x78, RZ, 0xfc, !PT ;  /* 0x000000786a0c7812 */ /* 0x000fe400078efcff */
[----:B------:R-:W-:-:S02]  /*2580*/  PLOP3.LUT P4, PT, PT, PT, UP1, 0x80, 0x8 ;  /* 0x000000000008781c */ /* 0x000fc40003f8f018 */
[----:B------:R0:W2:Y:S02]  /*2590*/  @P1 LDG.E.U8 R6, desc[UR20][R102.64] ;  /* 0x0000001466061981 */ /* 0x0000a4000c1e1100 */
        /* <DEDUP_REMOVED lines=12> */
[----:B------:R-:W-:-:S04]  /*2660*/  PRMT R4, RZ, 0x7610, R4 ;  /* 0x00007610ff047816 */ /* 0x000fc80000000004 */
        /* <DEDUP_REMOVED lines=74> */
[----:B------:R-:W-:-:S05]  /*2b10*/  @P3 IMAD.MOV.U32 R103, RZ, RZ, R49 ;  /* 0x000000ffff673224 */ /* 0x000fca00078e0031 */
[----:B------:R0:W2:Y:S01]  /*2b20*/  @P3 LDG.E.U8 R244, desc[UR20][R102.64] ;  /* 0x0000001466f43981 */ /* 0x0000a2000c1e1100 */
[----:B------:R-:W-:Y:S02]  /*2b30*/  PLOP3.LUT P3, PT, PT, PT, UP1, 0x80, 0x8 ;  /* 0x000000000008781c */ /* 0x000fe40003f6f018 */
[----:B------:R-:W-:Y:S02]  /*2b40*/  PRMT R243, RZ, 0x7610, R243 ;  /* 0x00007610fff37816 */ /* 0x000fe400000000f3 */
[----:B------:R-:W-:Y:S02]  /*2b50*/  ISETP.LT.AND P3, PT, R14, UR22, P3 ;  /* 0x000000160e007c0c */ /* 0x000fe40009f61270 */
[----:B------:R-:W-:Y:S02]  /*2b60*/  LOP3.LUT R12, R106, 0x6a, RZ, 0xfc, !PT ;  /* 0x0000006a6a0c7812 */ /* 0x000fe400078efcff */
[----:B------:R-:W-:Y:S01]  /*2b70*/  PLOP3.LUT P4, PT, PT, PT, UP1, 0x80, 0x8 ;  /* 0x000000000008781c */ /* 0x000fe20003f8f018 */
[----:B0-----:R-:W-:-:S02]  /*2b80*/  @P0 IMAD.MOV.U32 R102, RZ, RZ, R44 ;  /* 0x000000ffff660224 */ /* 0x001fc400078e002c */
[----:B------:R-:W-:Y:S01]  /*2b90*/  @P0 IMAD.MOV.U32 R103, RZ, RZ, R50 ;  /* 0x000000ffff670224 */ /* 0x000fe200078e0032 */
[----:B------:R-:W-:Y:S02]  /*2ba0*/  PRMT R242, RZ, 0x7610, R242 ;  /* 0x00007610fff27816 */ /* 0x000fe400000000f2 */
[----:B------:R-:W-:Y:S02]  /*2bb0*/  ISETP.LT.AND P4, PT, R12, UR22, P4 ;  /* 0x000000160c007c0c */ /* 0x000fe4000a781270 */
[----:B------:R0:W2:Y:S01]  /*2bc0*/  @P0 LDG.E.U8 R243, desc[UR20][R102.64] ;  /* 0x0000001466f30981 */ /* 0x0000a2000c1e1100 */
[----:B------:R-:W-:Y:S02]  /*2bd0*/  LOP3.LUT R14, R106, 0x72, RZ, 0xfc, !PT ;  /* 0x000000726a0e7812 */ /* 0x000fe400078efcff */
[----:B------:R-:W-:Y:S02]  /*2be0*/  PLOP3.LUT P0, PT, PT, PT, UP1, 0x80, 0x8 ;  /* 0x000000000008781c */ /* 0x000fe40003f0f018 */
[----:B------:R-:W-:Y:S01]  /*2bf0*/  PRMT R241, RZ, 0x7610, R241 ;  /* 0x00007610fff17816 */ /* 0x000fe200000000f1 */
[----:B0-----:R-:W-:-:S02]  /*2c00*/  @P1 IMAD.MOV.U32 R102, RZ, RZ, R46 ;  /* 0x000000ffff661224 */ /* 0x001fc400078e002e */
[----:B------:R-:W-:Y:S01]  /*2c10*/  @P1 IMAD.MOV.U32 R103, RZ, RZ, R51 ;  /* 0x000000ffff671224 */ /* 0x000fe200078e0033 */
[----:B------:R-:W-:Y:S02]  /*2c20*/  ISETP.LT.AND P0, PT, R14, UR22, P0 ;  /* 0x000000160e007c0c */ /* 0x000fe40008701270 */
[----:B------:R-:W-:Y:S02]  /*2c30*/  LOP3.LUT R12, R106, 0x7a, RZ, 0xfc, !PT ;  /* 0x0000007a6a0c7812 */ /* 0x000fe400078efcff */
[----:B------:R0:W2:Y:S01]  /*2c40*/  @P1 LDG.E.U8 R242, desc[UR20][R102.64] ;  /* 0x0000001466f21981 */ /* 0x0000a2000c1e1100 */
[----:B------:R-:W-:Y:S02]  /*2c50*/  PLOP3.LUT P1, PT, PT, PT, UP1, 0x80, 0x8 ;  /* 0x000000000008781c */ /* 0x000fe40003f2f018 */
[----:B------:R-:W-:Y:S02]  /*2c60*/  PRMT R240, RZ, 0x7610, R240 ;  /* 0x00007610fff07816 */ /* 0x000fe400000000f0 */
[----:B------:R-:W-:Y:S01]  /*2c70*/  ISETP.LT.AND P1, PT, R12, UR22, P1 ;  /* 0x000000160c007c0c */ /* 0x000fe20008f21270 */
[----:B0-----:R-:W-:-:S02]  /*2c80*/  @P3 IMAD.MOV.U32 R102, RZ, RZ, R168 ;  /* 0x000000ffff663224 */ /* 0x001fc400078e00a8 */
[----:B------:R-:W-:Y:S01]  /*2c90*/  @P3 IMAD.MOV.U32 R103, RZ, RZ, R53 ;  /* 0x000000ffff673224 */ /* 0x000fe200078e0035 */
[----:B------:R-:W-:-:S04]  /*2ca0*/  LOP3.LUT R14, R106, 0x4, RZ, 0xfc, !PT ;  /* 0x000000046a0e7812 */ /* 0x000fc800078efcff */
[----:B------:R0:W2:Y:S01]  /*2cb0*/  @P3 LDG.E.U8 R241, desc[UR20][R102.64] ;  /* 0x0000001466f13981 */ /* 0x0000a2000c1e1100 */
[----:B------:R-:W-:Y:S02]  /*2cc0*/  PLOP3.LUT P3, PT, PT, PT, UP1, 0x80, 0x8 ;  /* 0x000000000008781c */ /* 0x000fe40003f6f018 */
[----:B------:R-:W-:Y:S01]  /*2cd0*/  PRMT R239, RZ, 0x7610, R239 ;  /* 0x00007610ffef7816 */ /* 0x000fe200000000ef */
[----:B0-----:R-:W-:Y:S02]  /*2ce0*/  @P4 IMAD.MOV.U32 R102, RZ, RZ, R177 ;  /* 0x000000ffff664224 */ /* 0x001fe400078e00b1 */
[----:B------:R-:W-:Y:S01]  /*2cf0*/  @P4 IMAD.MOV.U32 R103, RZ, RZ, R176 ;  /* 0x000000ffff674224 */ /* 0x000fe200078e00b0 */
[----:B------:R-:W-:-:S04]  /*2d00*/  ISETP.LT.AND P3, PT, R14, UR22, P3 ;  /* 0x000000160e007c0c */ /* 0x000fc80009f61270 */
[----:B------:R0:W2:Y:S01]  /*2d10*/  @P4 LDG.E.U8 R240, desc[UR20][R102.64] ;  /* 0x0000001466f04981 */ /* 0x0000a2000c1e1100 */
[----:B------:R-:W-:Y:S02]  /*2d20*/  LOP3.LUT R12, R106, 0xc, RZ, 0xfc, !PT ;  /* 0x0000000c6a0c7812 */ /* 0x000fe400078efcff */
[----:B------:R-:W-:Y:S02]  /*2d30*/  PLOP3.LUT P4, PT, PT, PT, UP1, 0x80, 0x8 ;  /* 0x000000000008781c */ /* 0x000fe40003f8f018 */
[----:B------:R-:W-:Y:S01]  /*2d40*/  PRMT R238, RZ, 0x7610, R238 ;  /* 0x00007610ffee7816 */ /* 0x000fe200000000ee */
[----:B0-----:R-:W-:Y:S02]  /*2d50*/  @P0 IMAD.MOV.U32 R102, RZ, RZ, R188 ;  /* 0x000000ffff660224 */ /* 0x001fe400078e00bc */
[----:B------:R-:W-:-:S05]  /*2d60*/  @P0 IMAD.MOV.U32 R103, RZ, RZ, R185 ;  /* 0x000000ffff670224 */ /* 0x000fca00078e00b9 */
        /* <DEDUP_REMOVED lines=98> */
[----:B------:R-:W-:-:S05]  /*3390*/  @P3 IMAD.MOV.U32 R103, RZ, RZ, R169 ;  /* 0x000000ffff673224 */ /* 0x000fca00078e00a9 */
[----:B------:R0:W2:Y:S01]  /*33a0*/  @P3 LDG.E.U8 R211, desc[UR20][R102.64] ;  /* 0x0000001466d33981 */ /* 0x0000a2000c1e1100 */
[----:B------:R-:W-:Y:S02]  /*33b0*/  PRMT R210, RZ, 0x7610, R210 ;  /* 0x00007610ffd27816 */ /* 0x000fe400000000d2 */
[----:B------:R-:W-:Y:S02]  /*33c0*/  LOP3.LUT R14, R106, 0x6, RZ, 0xfc, !PT ;  /* 0x000000066a0e7812 */ /* 0x000fe400078efcff */
[----:B------:R-:W-:Y:S01]  /*33d0*/  PLOP3.LUT P3, PT, PT, PT, UP1, 0x80, 0x8 ;  /* 0x000000000008781c */ /* 0x000fe20003f6f018 */
[----:B0-----:R-:W-:Y:S02]  /*33e0*/  @P4 IMAD.MOV.U32 R102, RZ, RZ, R179 ;  /* 0x000000ffff664224 */ /* 0x001fe400078e00b3 */
[----:B------:R-:W-:Y:S01]  /*33f0*/  @P4 IMAD.MOV.U32 R103, RZ, RZ, R178 ;  /* 0x000000ffff674224 */ /* 0x000fe200078e00b2 */
[----:B------:R-:W-:-:S04]  /*3400*/  ISETP.LT.AND P3, PT, R14, UR22, P3 ;  /* 0x000000160e007c0c */ /* 0x000fc80009f61270 */
[----:B------:R0:W3:Y:S01]  /*3410*/  @P4 LDG.E.U8 R212, desc[UR20][R102.64] ;  /* 0x0000001466d44981 */ /* 0x0000e2000c1e1100 */
[----:B------:R-:W-:Y:S02]  /*3420*/  PRMT R209, RZ, 0x7610, R209 ;  /* 0x00007610ffd17816 */ /* 0x000fe400000000d1 */
[----:B------:R-:W-:Y:S01]  /*3430*/  LOP3.LUT R12, R106, 0x16, RZ, 0xfc, !PT ;  /* 0x000000166a0c7812 */ /* 0x000fe200078efcff */
[----:B0-----:R-:W-:Y:S02]  /*3440*/  @P0 IMAD.MOV.U32 R102, RZ, RZ, R190 ;  /* 0x000000ffff660224 */ /* 0x001fe400078e00be */
[----:B------:R-:W-:Y:S01]  /*3450*/  @P0 IMAD.MOV.U32 R103, RZ, RZ, R189 ;  /* 0x000000ffff670224 */ /* 0x000fe200078e00bd */
[----:B------:R-:W-:-:S04]  /*3460*/  PLOP3.LUT P4, PT, PT, PT, UP1, 0x80, 0x8 ;  /* 0x000000000008781c */ /* 0x000fc80003f8f018 */
[----:B------:R0:W3:Y:S01]  /*3470*/  @P0 LDG.E.U8 R210, desc[UR20][R102.64] ;  /* 0x0000001466d20981 */ /* 0x0000e2000c1e1100 */
[----:B------:R-:W-:Y:S02]  /*3480*/  ISETP.LT.AND P0, PT, R12, UR22, P4 ;  /* 0x000000160c007c0c */ /* 0x000fe4000a701270 */
[----:B------:R-:W-:Y:S01]  /*3490*/  LOP3.LUT R14, R106, 0x26, RZ, 0xfc, !PT ;  /* 0x000000266a0e7812 */ /* 0x000fe200078efcff */
[----:B0-----:R-:W-:Y:S02]  /*34a0*/  @P1 IMAD.MOV.U32 R102, RZ, RZ, R128 ;  /* 0x000000ffff661224 */ /* 0x001fe400078e0080 */
[----:B------:R-:W-:Y:S01]  /*34b0*/  @P1 IMAD.MOV.U32 R103, RZ, RZ, R129 ;  /* 0x000000ffff671224 */ /* 0x000fe200078e0081 */
[----:B------:R-:W-:-:S04]  /*34c0*/  PRMT R208, RZ, 0x7610, R208 ;  /* 0x00007610ffd07816 */ /* 0x000fc800000000d0 */
[----:B------:R0:W3:Y:S01]  /*34d0*/  @P1 LDG.E.U8 R209, desc[UR20][R102.64] ;  /* 0x0000001466d11981 */ /* 0x0000e2000c1e1100 */
[----:B------:R-:W-:Y:S02]  /*34e0*/  PLOP3.LUT P1, PT, PT, PT, UP1, 0x80, 0x8 ;  /* 0x000000000008781c */ /* 0x000fe40003f2f018 */
[----:B------:R-:W-:Y:S02]  /*34f0*/  LOP3.LUT R12, R106, 0x36, RZ, 0xfc, !PT ;  /* 0x000000366a0c7812 */ /* 0x000fe400078efcff */
[----:B------:R-:W-:Y:S02]  /*3500*/  ISETP.LT.AND P1, PT, R14, UR22, P1 ;  /* 0x000000160e007c0c */ /* 0x000fe40008f21270 */
[----:B------:R-:W-:Y:S01]  /*3510*/  PLOP3.LUT P4, PT, PT, PT, UP1, 0x80, 0x8 ;  /* 0x000000000008781c */ /* 0x000fe20003f8f018 */
[----:B0-----:R-:W-:Y:S02]  /*3520*/  @P3 IMAD.MOV.U32 R102, RZ, RZ, R77 ;  /* 0x000000ffff663224 */ /* 0x001fe400078e004d */
[----:B------:R-:W-:Y:S01]  /*3530*/  @P3 IMAD.MOV.U32 R103, RZ, RZ, R82 ;  /* 0x000000ffff673224 */ /* 0x000fe200078e0052 */
[----:B------:R-:W-:-:S04]  /*3540*/  PRMT R207, RZ, 0x7610, R207 ;  /* 0x00007610ffcf7816 */ /* 0x000fc800000000cf */
[----:B------:R0:W3:Y:S01]  /*3550*/  @P3 LDG.E.U8 R208, desc[UR20][R102.64] ;  /* 0x0000001466d03981 */ /* 0x0000e2000c1e1100 */
[----:B------:R-:W-:Y:S02]  /*3560*/  ISETP.LT.AND P3, PT, R12, UR22, P4 ;  /* 0x000000160c007c0c */ /* 0x000fe4000a761270 */
[----:B------:R-:W-:Y:S02]  /*3570*/  LOP3.LUT R14, R106, 0x46, RZ, 0xfc, !PT ;  /* 0x000000466a0e7812 */ /* 0x000fe400078efcff */
[----:B------:R-:W-:Y:S01]  /*3580*/  PLOP3.LUT P4, PT, PT, PT, UP1, 0x80, 0x8 ;  /* 0x000000000008781c */ /* 0x000fe20003f8f018 */
[----:B0-----:R-:W-:Y:S02]  /*3590*/  @P0 IMAD.MOV.U32 R102, RZ, RZ, R78 ;  /* 0x000000ffff660224 */ /* 0x001fe400078e004e */
[----:B------:R-:W-:Y:S01]  /*35a0*/  @P0 IMAD.MOV.U32 R103, RZ, RZ, R84 ;  /* 0x000000ffff670224 */ /* 0x000fe200078e0054 */
[----:B------:R-:W-:Y:S02]  /*35b0*/  PRMT R206, RZ, 0x7610, R206 ;  /* 0x00007610ffce7816 */ /* 0x000fe400000000ce */
[----:B------:R-:W-:-:S02]  /*35c0*/  ISETP.LT.AND P4, PT, R14, UR22, P4 ;  /* 0x000000160e007c0c */ /* 0x000fc4000a781270 */
[----:B------:R0:W3:Y:S01]  /*35d0*/  @P0 LDG.E.U8 R207, desc[UR20][R102.64] ;  /* 0x0000001466cf0981 */ /* 0x0000e2000c1e1100 */
[----:B------:R-:W-:Y:S02]  /*35e0*/  LOP3.LUT R12, R106, 0x56, RZ, 0xfc, !PT ;  /* 0x000000566a0c7812 */ /* 0x000fe400078efcff */
[----:B------:R-:W-:Y:S02]  /*35f0*/  PLOP3.LUT P5, PT, PT, PT, UP1, 0x80, 0x8 ;  /* 0x000000000008781c */ /* 0x000fe40003faf018 */
[----:B------:R-:W-:Y:S01]  /*3600*/  PRMT R205, RZ, 0x7610, R205 ;  /* 0x00007610ffcd7816 */ /* 0x000fe200000000cd */
[----:B0-----:R-:W-:Y:S02]  /*3610*/  @P1 IMAD.MOV.U32 R102, RZ, RZ, R79 ;  /* 0x000000ffff661224 */ /* 0x001fe400078e004f */
[----:B------:R-:W-:Y:S01]  /*3620*/  @P1 IMAD.MOV.U32 R103, RZ, RZ, R85 ;  /* 0x000000ffff671224 */ /* 0x000fe200078e0055 */
[----:B------:R-:W-:Y:S02]  /*3630*/  ISETP.LT.AND P5, PT, R12, UR22, P5 ;  /* 0x000000160c007c0c */ /* 0x000fe4000afa1270 */
[----:B------:R-:W-:-:S02]  /*3640*/  LOP3.LUT R14, R106, 0x66, RZ, 0xfc, !PT ;  /* 0x000000666a0e7812 */ /* 0x000fc400078efcff */
[----:B------:R0:W3:Y:S01]  /*3650*/  @P1 LDG.E.U8 R206, desc[UR20][R102.64] ;  /* 0x0000001466ce1981 */ /* 0x0000e2000c1e1100 */
[----:B------:R-:W-:Y:S02]  /*3660*/  PLOP3.LUT P1, PT, PT, PT, UP1, 0x80, 0x8 ;  /* 0x000000000008781c */ /* 0x000fe40003f2f018 */
[----:B------:R-:W-:Y:S02]  /*3670*/  PRMT R204, RZ, 0x7610, R204 ;  /* 0x00007610ffcc7816 */ /* 0x000fe400000000cc */
[----:B------:R-:W-:Y:S01]  /*3680*/  ISETP.LT.AND P1, PT, R14, UR22, P1 ;  /* 0x000000160e007c0c */ /* 0x000fe20008f21270 */
[----:B0-----:R-:W-:Y:S02]  /*3690*/  @P3 IMAD.MOV.U32 R102, RZ, RZ, R80 ;  /* 0x000000ffff663224 */ /* 0x001fe400078e0050 */
[----:B------:R-:W-:Y:S01]  /*36a0*/  @P3 IMAD.MOV.U32 R103, RZ, RZ, R86 ;  /* 0x000000ffff673224 */ /* 0x000fe200078e0056 */
[----:B------:R-:W-:Y:S02]  /*36b0*/  LOP3.LUT R12, R106, 0x76, RZ, 0xfc, !PT ;  /* 0x000000766a0c7812 */ /* 0x000fe400078efcff */
[----:B------:R-:W-:-:S02]  /*36c0*/  PLOP3.LUT P0, PT, PT, PT, UP1, 0x80, 0x8 ;  /* 0x000000000008781c */ /* 0x000fc40003f0f018 */
[----:B------:R0:W3:Y:S01]  /*36d0*/  @P3 LDG.E.U8 R205, desc[UR20][R102.64] ;  /* 0x0000001466cd3981 */ /* 0x0000e2000c1e1100 */
[----:B------:R-:W-:Y:S02]  /*36e0*/  PRMT R203, RZ, 0x7610, R203 ;  /* 0x00007610ffcb7816 */ /* 0x000fe400000000cb */
[----:B------:R-:W-:Y:S01]  /*36f0*/  ISETP.LT.AND P0, PT, R12, UR22, P0 ;  /* 0x000000160c007c0c */ /* 0x000fe20008701270 */
[----:B0-----:R-:W-:Y:S02]  /*3700*/  @P4 IMAD.MOV.U32 R102, RZ, RZ, R81 ;  /* 0x000000ffff664224 */ /* 0x001fe400078e0051 */
[----:B------:R-:W-:Y:S01]  /*3710*/  @P4 IMAD.MOV.U32 R103, RZ, RZ, R88 ;  /* 0x000000ffff674224 */ /* 0x000fe200078e0058 */
[----:B------:R-:W-:-:S04]  /*3720*/  PLOP3.LUT P3, PT, PT, PT, UP1, 0x80, 0x8 ;  /* 0x000000000008781c */ /* 0x000fc80003f6f018 */
[----:B------:R0:W4:Y:S01]  /*3730*/  @P4 LDG.E.U8 R204, desc[UR20][R102.64] ;  /* 0x0000001466cc4981 */ /* 0x000122000c1e1100 */
        /* <DEDUP_REMOVED lines=9> */
[----:B------:R-:W-:-:S05]  /*37d0*/  @P1 IMAD.MOV.U32 R103, RZ, RZ, R171 ;  /* 0x000000ffff671224 */ /* 0x000fca00078e00ab */
[----:B------:R0:W4:Y:S01]  /*37e0*/  @P1 LDG.E.U8 R202, desc[UR20][R102.64] ;  /* 0x0000001466ca1981 */ /* 0x000122000c1e1100 */
[----:B------:R-:W-:Y:S02]  /*37f0*/  PLOP3.LUT P1, PT, PT, PT, UP1, 0x80, 0x8 ;  /* 0x000000000008781c */ /* 0x000fe40003f2f018 */
[----:B------:R-:W-:Y:S01]  /*3800*/  PRMT R200, RZ, 0x7610, R200 ;  /* 0x00007610ffc87816 */ /* 0x000fe200000000c8 */
[----:B0-----:R-:W-:Y:S02]  /*3810*/  @P0 IMAD.MOV.U32 R102, RZ, RZ, R193 ;  /* 0x000000ffff660224 */ /* 0x001fe400078e00c1 */
[----:B------:R-:W-:Y:S01]  /*3820*/  @P0 IMAD.MOV.U32 R103, RZ, RZ, R191 ;  /* 0x000000ffff670224 */ /* 0x000fe200078e00bf */
[----:B------:R-:W-:-:S04]  /*3830*/  PLOP3.LUT P5, PT, PT, PT, UP1, 0x80, 0x8 ;  /* 0x000000000008781c */ /* 0x000fc80003faf018 */
[----:B------:R0:W4:Y:S01]  /*3840*/  @P0 LDG.E.U8 R201, desc[UR20][R102.64] ;  /* 0x0000001466c90981 */ /* 0x000122000c1e1100 */
[----:B------:R-:W-:Y:S02]  /*3850*/  ISETP.LT.AND P0, PT, R125, UR22, P1 ;  /* 0x000000167d007c0c */ /* 0x000fe40008f01270 */
[----:B------:R-:W-:Y:S02]  /*3860*/  PRMT R199, RZ, 0x7610, R199 ;  /* 0x00007610ffc77816 */ /* 0x000fe400000000c7 */
[----:B------:R-:W-:Y:S01]  /*3870*/  ISETP.LT.AND P1, PT, R124, UR22, P5 ;  /* 0x000000167c007c0c */ /* 0x000fe2000af21270 */
[----:B0-----:R-:W-:Y:S02]  /*3880*/  @P3 IMAD.MOV.U32 R102, RZ, RZ, R87 ;  /* 0x000000ffff663224 */ /* 0x001fe400078e0057 */
[----:B------:R-:W-:-:S05]  /*3890*/  @P3 IMAD.MOV.U32 R103, RZ, RZ, R94 ;  /* 0x000000ffff673224 */ /* 0x000fca00078e005e */
[----:B------:R0:W4:Y:S01]  /*38a0*/  @P3 LDG.E.U8 R200, desc[UR20][R102.64] ;  /* 0x0000001466c83981 */ /* 0x000122000c1e1100 */
[----:B------:R-:W-:Y:S01]  /*38b0*/  PRMT R198, RZ, 0x7610, R198 ;  /* 0x00007610ffc67816 */ /* 0x000fe200000000c6 */
        /* <DEDUP_REMOVED lines=9> */
[----:B------:R-:W-:Y:S01]  /*3950*/  PLOP3.LUT P4, PT, PT, PT, UP1, 0x80, 0x8 ;  /* 0x000000000008781c */ /* 0x000fe20003f8f018 */
[----:B0-----:R-:W-:Y:S02]  /*3960*/  @P1 IMAD.MOV.U32 R102, RZ, RZ, R92 ;  /* 0x000000ffff661224 */ /* 0x001fe400078e005c */
[----:B------:R-:W-:Y:S01]  /*3970*/  @P1 IMAD.MOV.U32 R103, RZ, RZ, R98 ;  /* 0x000000ffff671224 */ /* 0x000fe200078e0062 */
[----:B------:R-:W-:Y:S01]  /*3980*/  STL [R1+0x17c], R23 ;  /* 0x00017c1701007387 */ /* 0x000fe20000100800 */
[----:B------:R-:W-:-:S03]  /*3990*/  ISETP.LT.AND P4, PT, R122, UR22, P4 ;  /* 0x000000167a007c0c */ /* 0x000fc6000a781270 */
[----:B------:R0:W4:Y:S01]  /*39a0*/  @P1 LDG.E.U8 R197, desc[UR20][R102.64] ;  /* 0x0000001466c51981 */ /* 0x000122000c1e1100 */
[C---:B------:R-:W-:Y:S02]  /*39b0*/  ISETP.GT.U32.AND P1, PT, R105.reuse, R110, PT ;  /* 0x0000006e6900720c */ /* 0x040fe40003f24070 */
[----:B------:R-:W-:Y:S01]  /*39c0*/  ISETP.GT.U32.AND P5, PT, R105, R167, PT ;  /* 0x000000a76900720c */ /* 0x000fe20003fa4070 */
[----:B------:R-:W-:Y:S01]  /*39d0*/  STL [R1+0x188], R16 ;  /* 0x0001881001007387 */ /* 0x000fe20000100800 */
[----:B------:R-:W-:-:S03]  /*39e0*/  PLOP3.LUT P0, PT, PT, PT, UP1, 0x80, 0x8 ;  /* 0x000000000008781c */ /* 0x000fc60003f0f018 */
[----:B------:R-:W-:Y:S01]  /*39f0*/  STL [R1+0x184], R24 ;  /* 0x0001841801007387 */ /* 0x000fe20000100800 */
[----:B------:R-:W-:Y:S01]  /*3a00*/  ISETP.LT.AND P0, PT, R115, UR22, P0 ;  /* 0x0000001673007c0c */ /* 0x000fe20008701270 */
[----:B0-----:R-:W-:Y:S02]  /*3a10*/  @P3 IMAD.MOV.U32 R102, RZ, RZ, R93 ;  /* 0x000000ffff663224 */ /* 0x001fe400078e005d */
[----:B------:R0:W-:Y:S01]  /*3a20*/  STL [R1+0x190], R18 ;  /* 0x0001901201007387 */ /* 0x0001e20000100800 */
[----:B------:R-:W-:Y:S02]  /*3a30*/  @P3 IMAD.MOV.U32 R103, RZ, RZ, R99 ;  /* 0x000000ffff673224 */ /* 0x000fe400078e0063 */
[--C-:B------:R-:W-:Y:S01]  /*3a40*/  @!P1 IMAD.IADD R110, R110, 0x1, -R105.reuse ;  /* 0x000000016e6e9824 */ /* 0x100fe200078e0a69 */
[----:B0-----:R-:W-:Y:S01]  /*3a50*/  PRMT R18, RZ, 0x7610, R18 ;  /* 0x00007610ff127816 */ /* 0x001fe20000000012 */
[----:B------:R0:W-:Y:S01]  /*3a60*/  STL [R1+0x18c], R25 ;  /* 0x00018c1901007387 */ /* 0x0001e20000100800 */
[----:B------:R-:W-:-:S04]  /*3a70*/  @!P5 IMAD.IADD R167, R167, 0x1, -R105 ;  /* 0x00000001a7a7d824 */ /* 0x000fc800078e0a69 */
[----:B------:R1:W4:Y:S01]  /*3a80*/  @P3 LDG.E.U8 R18, desc[UR20][R102.64] ;  /* 0x0000001466123981 */ /* 0x000322000c1e1100 */
[----:B------:R-:W-:Y:S02]  /*3a90*/  PLOP3.LUT P3, PT, PT, PT, UP1, 0x80, 0x8 ;  /* 0x000000000008781c */ /* 0x000fe40003f6f018 */
[----:B0-----:R-:W-:Y:S02]  /*3aa0*/  PRMT R25, RZ, 0x7610, R25 ;  /* 0x00007610ff197816 */ /* 0x001fe40000000019 */
[----:B------:R-:W-:Y:S01]  /*3ab0*/  ISETP.LT.AND P1, PT, R121, UR22, P3 ;  /* 0x0000001679007c0c */ /* 0x000fe20009f21270 */
[----:B-1----:R-:W-:Y:S02]  /*3ac0*/  @P4 IMAD.MOV.U32 R102, RZ, RZ, R95 ;  /* 0x000000ffff664224 */ /* 0x002fe400078e005f */
[----:B------:R-:W-:Y:S01]  /*3ad0*/  @P4 IMAD.MOV.U32 R103, RZ, RZ, R100 ;  /* 0x000000ffff674224 */ /* 0x000fe200078e0064 */
[----:B------:R-:W-:Y:S02]  /*3ae0*/  ISETP.GT.U32.AND P5, PT, R105, R113, PT ;  /* 0x000000716900720c */ /* 0x000fe40003fa4070 */
[----:B------:R-:W-:-:S02]  /*3af0*/  LOP3.LUT R106, R0, 0x3, R107, 0xfe, !PT ;  /* 0x00000003006a7812 */ /* 0x000fc400078efe6b */
[----:B------:R-:W-:Y:S01]  /*3b00*/  ISETP.GT.U32.AND P3, PT, R105, R110, PT ;  /* 0x0000006e6900720c */ /* 0x000fe20003f64070 */
[----:B------:R0:W4:Y:S01]  /*3b10*/  @P4 LDG.E.U8 R25, desc[UR20][R102.64] ;  /* 0x0000001466194981 */ /* 0x000122000c1e1100 */
[----:B------:R-:W-:Y:S02]  /*3b20*/  PRMT R16, RZ, 0x7610, R16 ;  /* 0x00007610ff107816 */ /* 0x000fe40000000010 */
[----:B------:R-:W-:Y:S02]  /*3b30*/  IABS R115, R106 ;  /* 0x0000006a00737213 */ /* 0x000fe40000000000 */
[----:B------:R-:W-:Y:S01]  /*3b40*/  ISETP.GE.AND P6, PT, R109, RZ, PT ;  /* 0x000000ff6d00720c */ /* 0x000fe20003fc6270 */
[----:B0-----:R-:W-:Y:S02]  /*3b50*/  @P0 IMAD.MOV.U32 R102, RZ, RZ, R182 ;  /* 0x000000ffff660224 */ /* 0x001fe400078e00b6 */
[----:B------:R-:W-:Y:S01]  /*3b60*/  @P0 IMAD.MOV.U32 R103, RZ, RZ, R180 ;  /* 0x000000ffff670224 */ /* 0x000fe200078e00b4 */
[----:B------:R-:W-:Y:S01]  /*3b70*/  ISETP.GT.U32.AND P4, PT, R105, R167, PT ;  /* 0x000000a76900720c */ /* 0x000fe20003f84070 */
[----:B--2---:R-:W-:Y:S01]  /*3b80*/  IMAD.MOV.U32 R19, RZ, RZ, R117 ;  /* 0x000000ffff137224 */ /* 0x004fe200078e0075 */
[----:B------:R-:W-:-:S02]  /*3b90*/  LOP3.LUT R117, R0, 0x4, R107, 0xfe, !PT ;  /* 0x0000000400757812 */ /* 0x000fc400078efe6b */
[----:B------:R0:W2:Y:S01]  /*3ba0*/  @P0 LDG.E.U8 R16, desc[UR20][R102.64] ;  /* 0x0000001466100981 */ /* 0x0000a2000c1e1100 */
[--C-:B------:R-:W-:Y:S01]  /*3bb0*/  @!P5 IMAD.IADD R113, R113, 0x1, -R105.reuse ;  /* 0x000000017171d824 */ /* 0x100fe200078e0a69 */
[----:B------:R-:W-:Y:S01]  /*3bc0*/  ISETP.GE.AND P5, PT, R117, RZ, PT ;  /* 0x000000ff7500720c */ /* 0x000fe20003fa6270 */
[----:B------:R-:W-:Y:S01]  /*3bd0*/  @!P3 IMAD.IADD R110, R110, 0x1, -R105 ;  /* 0x000000016e6eb824 */ /* 0x000fe200078e0a69 */
[----:B------:R-:W-:Y:S01]  /*3be0*/  IABS R117, R117 ;  /* 0x0000007500757213 */ /* 0x000fe20000000000 */
[----:B0-----:R-:W-:-:S04]  /*3bf0*/  IMAD.HI.U32 R102, R104, R115, RZ ;  /* 0x0000007368667227 */ /* 0x001fc800078e00ff */
[----:B------:R-:W-:Y:S02]  /*3c00*/  IMAD.MOV R109, RZ, RZ, -R102 ;  /* 0x000000ffff6d7224 */ /* 0x000fe400078e0a66 */
[----:B------:R-:W-:Y:S01]  /*3c10*/  @!P6 IMAD.MOV R110, RZ, RZ, -R110 ;  /* 0x000000ffff6ee224 */ /* 0x000fe200078e0a6e */
[C---:B------:R-:W-:Y:S01]  /*3c20*/  ISETP.GT.U32.AND P6, PT, R105.reuse, R113, PT ;  /* 0x000000716900720c */ /* 0x040fe20003fc4070 */
[----:B------:R-:W-:Y:S02]  /*3c30*/  IMAD R115, R105, R109, R115 ;  /* 0x0000006d69737224 */ /* 0x000fe400078e0273 */
[----:B------:R-:W-:-:S04]  /*3c40*/  IMAD.HI.U32 R109, R104, R117, RZ ;  /* 0x00000075686d7227 */ /* 0x000fc800078e00ff */
[----:B------:R-:W-:Y:S01]  /*3c50*/  @!P4 IMAD.IADD R167, R167, 0x1, -R105 ;  /* 0x00000001a7a7c824 */ /* 0x000fe200078e0a69 */
[----:B------:R-:W-:Y:S01]  /*3c60*/  ISETP.GT.U32.AND P4, PT, R105, R115, PT ;  /* 0x000000736900720c */ /* 0x000fe20003f84070 */
[----:B------:R-:W-:-:S04]  /*3c70*/  IMAD.MOV R109, RZ, RZ, -R109 ;  /* 0x000000ffff6d7224 */ /* 0x000fc800078e0a6d */
[----:B------:R-:W-:Y:S01]  /*3c80*/  IMAD R117, R105, R109, R117 ;  /* 0x0000006d69757224 */ /* 0x000fe200078e0275 */
[----:B------:R-:W-:Y:S01]  /*3c90*/  ISETP.GE.AND P0, PT, R108, RZ, PT ;  /* 0x000000ff6c00720c */ /* 0x000fe20003f06270 */
[----:B------:R-:W-:Y:S01]  /*3ca0*/  @!P6 IMAD.IADD R113, R113, 0x1, -R105 ;  /* 0x000000017171e824 */ /* 0x000fe200078e0a69 */
[----:B------:R-:W-:Y:S02]  /*3cb0*/  LOP3.LUT R108, R0, 0x5, R107, 0xfe, !PT ;  /* 0x00000005006c7812 */ /* 0x000fe400078efe6b */
[----:B------:R-:W-:Y:S01]  /*3cc0*/  ISETP.GT.U32.AND P6, PT, R105, R117, PT ;  /* 0x000000756900720c */ /* 0x000fe20003fc4070 */
[----:B------:R-:W-:Y:S01]  /*3cd0*/  @P1 IMAD.MOV.U32 R102, RZ, RZ, R119 ;  /* 0x000000ffff661224 */ /* 0x000fe200078e0077 */
[----:B------:R-:W-:Y:S01]  /*3ce0*/  PRMT R24, RZ, 0x7610, R24 ;  /* 0x00007610ff187816 */ /* 0x000fe20000000018 */
[----:B------:R-:W-:Y:S01]  /*3cf0*/  @P1 IMAD.MOV.U32 R103, RZ, RZ, R120 ;  /* 0x000000ffff671224 */ /* 0x000fe200078e0078 */
[----:B------:R-:W-:Y:S01]  /*3d00*/  IABS R119, R108 ;  /* 0x0000006c00777213 */ /* 0x000fe20000000000 */
[----:B------:R-:W-:Y:S01]  /*3d10*/  @!P4 IMAD.IADD R115, R115, 0x1, -R105 ;  /* 0x000000017373c824 */ /* 0x000fe200078e0a69 */
[----:B------:R-:W-:-:S02]  /*3d20*/  ISETP.GE.AND P3, PT, R106, RZ, PT ;  /* 0x000000ff6a00720c */ /* 0x000fc40003f66270 */
[----:B------:R0:W2:Y:S01]  /*3d30*/  @P1 LDG.E.U8 R24, desc[UR20][R102.64] ;  /* 0x0000001466181981 */ /* 0x0000a2000c1e1100 */
[----:B------:R-:W-:Y:S01]  /*3d40*/  ISETP.GE.AND P1, PT, R111, RZ, PT ;  /* 0x000000ff6f00720c */ /* 0x000fe20003f26270 */
[----:B------:R-:W-:Y:S01]  /*3d50*/  IMAD.HI.U32 R106, R104, R119, RZ ;  /* 0x00000077686a7227 */ /* 0x000fe200078e00ff */
[----:B------:R-:W-:-:S03]  /*3d60*/  ISETP.GT.U32.AND P4, PT, R105, R115, PT ;  /* 0x000000736900720c */ /* 0x000fc60003f84070 */
[----:B------:R-:W-:Y:S02]  /*3d70*/  IMAD.MOV R106, RZ, RZ, -R106 ;  /* 0x000000ffff6a7224 */ /* 0x000fe400078e0a6a */
[----:B------:R-:W-:Y:S01]  /*3d80*/  @!P6 IMAD.IADD R117, R117, 0x1, -R105 ;  /* 0x000000017575e824 */ /* 0x000fe200078e0a69 */
[C---:B0-----:R-:W-:Y:S01]  /*3d90*/  LOP3.LUT R102, R0.reuse, 0x7, R107, 0xfe, !PT ;  /* 0x0000000700667812 */ /* 0x041fe200078efe6b */
[C---:B------:R-:W-:Y:S01]  /*3da0*/  IMAD R119, R105.reuse, R106, R119 ;  /* 0x0000006a69777224 */ /* 0x040fe200078e0277 */
[----:B------:R-:W-:Y:S02]  /*3db0*/  LOP3.LUT R103, R0, 0x6, R107, 0xfe, !PT ;  /* 0x0000000600677812 */ /* 0x000fe400078efe6b */
[----:B------:R-:W-:Y:S02]  /*3dc0*/  IABS R123, R102 ;  /* 0x00000066007b7213 */ /* 0x000fe40000000000 */
[----:B------:R-:W-:Y:S01]  /*3dd0*/  ISETP.GT.U32.AND P6, PT, R105, R117, PT ;  /* 0x000000756900720c */ /* 0x000fe20003fc4070 */
[----:B------:R-:W-:Y:S01]  /*3de0*/  @!P4 IMAD.IADD R115, R115, 0x1, -R105 ;  /* 0x000000017373c824 */ /* 0x000fe200078e0a69 */
[----:B------:R-:W-:Y:S01]  /*3df0*/  IABS R121, R103 ;  /* 0x0000006700797213 */ /* 0x000fe20000000000 */
[----:B------:R-:W-:Y:S01]  /*3e00*/  @!P1 IMAD.MOV R113, RZ, RZ, -R113 ;  /* 0x000000ffff719224 */ /* 0x000fe200078e0a71 */
[----:B------:R-:W-:Y:S01]  /*3e10*/  ISETP.GE.AND P4, PT, R103, RZ, PT ;  /* 0x000000ff6700720c */ /* 0x000fe20003f86270 */
[----:B------:R-:W-:Y:S01]  /*3e20*/  IMAD.HI.U32 R103, R104, R123, RZ ;  /* 0x0000007b68677227 */ /* 0x000fe200078e00ff */
[----:B------:R-:W-:-:S03]  /*3e30*/  ISETP.GT.U32.AND P1, PT, R105, R119, PT ;  /* 0x000000776900720c */ /* 0x000fc60003f24070 */
[----:B------:R-:W-:Y:S01]  /*3e40*/  @!P0 IMAD.MOV R167, RZ, RZ, -R167 ;  /* 0x000000ffffa78224 */ /* 0x000fe200078e0aa7 */
[----:B------:R-:W-:Y:S01]  /*3e50*/  ISETP.GE.AND P0, PT, R108, RZ, PT ;  /* 0x000000ff6c00720c */ /* 0x000fe20003f06270 */
[----:B------:R-:W-:Y:S02]  /*3e60*/  IMAD.MOV R103, RZ, RZ, -R103 ;  /* 0x000000ffff677224 */ /* 0x000fe400078e0a67 */
[----:B------:R-:W-:-:S04]  /*3e70*/  IMAD.HI.U32 R108, R104, R121, RZ ;  /* 0x00000079686c7227 */ /* 0x000fc800078e00ff */
[----:B------:R-:W-:Y:S02]  /*3e80*/  IMAD R123, R105, R103, R123 ;  /* 0x00000067697b7224 */ /* 0x000fe400078e027b */
[--C-:B------:R-:W-:Y:S02]  /*3e90*/  @!P6 IMAD.IADD R117, R117, 0x1, -R105.reuse ;  /* 0x000000017575e824 */ /* 0x100fe400078e0a69 */
[----:B------:R-:W-:Y:S02]  /*3ea0*/  IMAD.MOV R108, RZ, RZ, -R108 ;  /* 0x000000ffff6c7224 */ /* 0x000fe400078e0a6c */
[----:B------:R-:W-:Y:S02]  /*3eb0*/  @!P1 IMAD.IADD R119, R119, 0x1, -R105 ;  /* 0x0000000177779824 */ /* 0x000fe400078e0a69 */
[----:B------:R-:W-:Y:S01]  /*3ec0*/  @!P5 IMAD.MOV R117, RZ, RZ, -R117 ;  /* 0x000000ffff75d224 */ /* 0x000fe200078e0a75 */
[C---:B------:R-:W-:Y:S01]  /*3ed0*/  ISETP.GT.U32.AND P5, PT, R105.reuse, R123, PT ;  /* 0x0000007b6900720c */ /* 0x040fe20003fa4070 */
[C---:B------:R-:W-:Y:S01]  /*3ee0*/  IMAD R121, R105.reuse, R108, R121 ;  /* 0x0000006c69797224 */ /* 0x040fe200078e0279 */
[----:B------:R-:W-:-:S02]  /*3ef0*/  ISETP.GT.U32.AND P1, PT, R105, R119, PT ;  /* 0x000000776900720c */ /* 0x000fc40003f24070 */
[C-C-:B------:R-:W-:Y:S02]  /*3f00*/  LOP3.LUT R111, R0.reuse, 0x8, R107.reuse, 0xfe, !PT ;  /* 0x00000008006f7812 */ /* 0x140fe400078efe6b */
[----:B------:R-:W-:Y:S02]  /*3f10*/  ISETP.GT.U32.AND P6, PT, R105, R121, PT ;  /* 0x000000796900720c */ /* 0x000fe40003fc4070 */
[C---:B------:R-:W-:Y:S02]  /*3f20*/  LOP3.LUT R103, R0.reuse, 0xa, R107, 0xfe, !PT ;  /* 0x0000000a00677812 */ /* 0x040fe400078efe6b */
[----:B------:R-:W-:Y:S01]  /*3f30*/  IABS R125, R111 ;  /* 0x0000006f007d7213 */ /* 0x000fe20000000000 */
[----:B------:R-:W-:Y:S01]  /*3f40*/  IMAD.MOV.U32 R14, RZ, RZ, R112 ;  /* 0x000000ffff0e7224 */ /* 0x000fe200078e0070 */
[----:B------:R-:W-:Y:S01]  /*3f50*/  IABS R129, R103 ;  /* 0x0000006700817213 */ /* 0x000fe20000000000 */
[----:B------:R-:W-:Y:S01]  /*3f60*/  @!P5 IMAD.IADD R123, R123, 0x1, -R105 ;  /* 0x000000017b7bd824 */ /* 0x000fe200078e0a69 */
[----:B------:R-:W-:Y:S01]  /*3f70*/  LOP3.LUT R108, R0, 0x9, R107, 0xfe, !PT ;  /* 0x00000009006c7812 */ /* 0x000fe200078efe6b */
[----:B------:R-:W-:-:S03]  /*3f80*/  IMAD.HI.U32 R112, R104, R125, RZ ;  /* 0x0000007d68707227 */ /* 0x000fc600078e00ff */
[----:B------:R-:W-:Y:S01]  /*3f90*/  ISETP.GT.U32.AND P5, PT, R105, R123, PT ;  /* 0x0000007b6900720c */ /* 0x000fe20003fa4070 */
[----:B------:R-:W-:Y:S01]  /*3fa0*/  @!P1 IMAD.IADD R119, R119, 0x1, -R105 ;  /* 0x0000000177779824 */ /* 0x000fe200078e0a69 */
[----:B------:R-:W-:Y:S01]  /*3fb0*/  ISETP.GE.AND P1, PT, R111, RZ, PT ;  /* 0x000000ff6f00720c */ /* 0x000fe20003f26270 */
[----:B---3--:R-:W-:Y:S01]  /*3fc0*/  IMAD.MOV.U32 R21, RZ, RZ, R114 ;  /* 0x000000ffff157224 */ /* 0x008fe200078e0072 */
[----:B------:R-:W-:Y:S01]  /*3fd0*/  LOP3.LUT R114, R0, 0xb, R107, 0xfe, !PT ;  /* 0x0000000b00727812 */ /* 0x000fe200078efe6b */
[----:B------:R-:W-:Y:S01]  /*3fe0*/  IMAD.HI.U32 R106, R104, R129, RZ ;  /* 0x00000081686a7227 */ /* 0x000fe200078e00ff */
[----:B------:R-:W-:-:S03]  /*3ff0*/  IABS R127, R108 ;  /* 0x0000006c007f7213 */ /* 0x000fc60000000000 */
[----:B------:R-:W-:Y:S02]  /*4000*/  IMAD.MOV R111, RZ, RZ, -R112 ;  /* 0x000000ffff6f7224 */ /* 0x000fe400078e0a70 */
[----:B------:R-:W-:Y:S01]  /*4010*/  @!P6 IMAD.IADD R121, R121, 0x1, -R105 ;  /* 0x000000017979e824 */ /* 0x000fe200078e0a69 */
[----:B------:R-:W-:Y:S01]  /*4020*/  IABS R130, R114 ;  /* 0x0000007200827213 */ /* 0x000fe20000000000 */
[----:B------:R-:W-:Y:S02]  /*4030*/  IMAD.MOV R106, RZ, RZ, -R106 ;  /* 0x000000ffff6a7224 */ /* 0x000fe400078e0a6a */
[C---:B------:R-:W-:Y:S01]  /*4040*/  IMAD R125, R105.reuse, R111, R125 ;  /* 0x0000006f697d7224 */ /* 0x040fe200078e027d */
[----:B------:R-:W-:Y:S01]  /*4050*/  ISETP.GT.U32.AND P6, PT, R105, R121, PT ;  /* 0x000000796900720c */ /* 0x000fe20003fc4070 */
[----:B------:R-:W-:-:S04]  /*4060*/  IMAD.HI.U32 R109, R104, R127, RZ ;  /* 0x0000007f686d7227 */ /* 0x000fc800078e00ff */
[----:B------:R-:W-:Y:S01]  /*4070*/  @!P3 IMAD.MOV R115, RZ, RZ, -R115 ;  /* 0x000000ffff73b224 */ /* 0x000fe200078e0a73 */
[----:B------:R-:W-:Y:S01]  /*4080*/  ISETP.GE.AND P3, PT, R102, RZ, PT ;  /* 0x000000ff6600720c */ /* 0x000fe20003f66270 */
[C---:B------:R-:W-:Y:S02]  /*4090*/  IMAD R129, R105.reuse, R106, R129 ;  /* 0x0000006a69817224 */ /* 0x040fe400078e0281 */
[----:B------:R-:W-:Y:S01]  /*40a0*/  @!P0 IMAD.MOV R119, RZ, RZ, -R119 ;  /* 0x000000ffff778224 */ /* 0x000fe200078e0a77 */
[----:B------:R-:W-:Y:S01]  /*40b0*/  ISETP.GT.U32.AND P0, PT, R105, R125, PT ;  /* 0x0000007d6900720c */ /* 0x000fe20003f04070 */
[----:B------:R-:W-:-:S04]  /*40c0*/  IMAD.HI.U32 R102, R104, R130, RZ ;  /* 0x0000008268667227 */ /* 0x000fc800078e00ff */
[----:B------:R-:W-:Y:S02]  /*40d0*/  IMAD.MOV R109, RZ, RZ, -R109 ;  /* 0x000000ffff6d7224 */ /* 0x000fe400078e0a6d */
[----:B------:R-:W-:Y:S01]  /*40e0*/  @!P5 IMAD.IADD R123, R123, 0x1, -R105 ;  /* 0x000000017b7bd824 */ /* 0x000fe200078e0a69 */
[C---:B------:R-:W-:Y:S01]  /*40f0*/  ISETP.GT.U32.AND P5, PT, R105.reuse, R129, PT ;  /* 0x000000816900720c */ /* 0x040fe20003fa4070 */
[----:B------:R-:W-:Y:S02]  /*4100*/  IMAD.MOV R102, RZ, RZ, -R102 ;  /* 0x000000ffff667224 */ /* 0x000fe400078e0a66 */
[C---:B------:R-:W-:Y:S01]  /*4110*/  IMAD R127, R105.reuse, R109, R127 ;  /* 0x0000006d697f7224 */ /* 0x040fe200078e027f */
[----:B------:R-:W-:Y:S01]  /*4120*/  LOP3.LUT R112, R0, 0xc, R107, 0xfe, !PT ;  /* 0x0000000c00707812 */ /* 0x000fe200078efe6b */
[----:B------:R-:W-:Y:S02]  /*4130*/  IMAD R130, R105, R102, R130 ;  /* 0x0000006669827224 */ /* 0x000fe400078e0282 */
[--C-:B------:R-:W-:Y:S01]  /*4140*/  @!P6 IMAD.IADD R121, R121, 0x1, -R105.reuse ;  /* 0x000000017979e824 */ /* 0x100fe200078e0a69 */
[----:B------:R-:W-:Y:S01]  /*4150*/  ISETP.GT.U32.AND P6, PT, R105, R127, PT ;  /* 0x0000007f6900720c */ /* 0x000fe20003fc4070 */
[----:B------:R-:W-:Y:S01]  /*4160*/  @!P0 IMAD.IADD R125, R125, 0x1, -R105 ;  /* 0x000000017d7d8824 */ /* 0x000fe200078e0a69 */
[----:B------:R-:W-:-:S02]  /*4170*/  IABS R131, R112 ;  /* 0x0000007000837213 */ /* 0x000fc40000000000 */
[----:B------:R-:W-:Y:S02]  /*4180*/  ISETP.GT.U32.AND P0, PT, R105, R130, PT ;  /* 0x000000826900720c */ /* 0x000fe40003f04070 */
[----:B------:R-:W-:Y:S01]  /*4190*/  LOP3.LUT R106, R0, 0xd, R107, 0xfe, !PT ;  /* 0x0000000d006a7812 */ /* 0x000fe200078efe6b */
[----:B------:R-:W-:Y:S01]  /*41a0*/  @!P5 IMAD.IADD R129, R129, 0x1, -R105 ;  /* 0x000000018181d824 */ /* 0x000fe200078e0a69 */
[----:B------:R-:W-:Y:S01]  /*41b0*/  ISETP.GT.U32.AND P5, PT, R105, R125, PT ;  /* 0x0000007d6900720c */ /* 0x000fe20003fa4070 */
[----:B----4-:R-:W-:Y:S01]  /*41c0*/  IMAD.MOV.U32 R12, RZ, RZ, R116 ;  /* 0x000000ffff0c7224 */ /* 0x010fe200078e0074 */
[----:B------:R-:W-:Y:S01]  /*41d0*/  IABS R133, R106 ;  /* 0x0000006a00857213 */ /* 0x000fe20000000000 */
[----:B------:R-:W-:Y:S01]  /*41e0*/  IMAD.HI.U32 R116, R104, R131, RZ ;  /* 0x0000008368747227 */ /* 0x000fe200078e00ff */
[C-C-:B------:R-:W-:Y:S02]  /*41f0*/  LOP3.LUT R111, R0.reuse, 0xe, R107.reuse, 0xfe, !PT ;  /* 0x0000000e006f7812 */ /* 0x140fe400078efe6b */
[----:B------:R-:W-:Y:S01]  /*4200*/  LOP3.LUT R109, R0, 0xf, R107, 0xfe, !PT ;  /* 0x0000000f006d7812 */ /* 0x000fe200078efe6b */
[----:B------:R-:W-:-:S02]  /*4210*/  IMAD.MOV R116, RZ, RZ, -R116 ;  /* 0x000000ffff747224 */ /* 0x000fc400078e0a74 */
[----:B------:R-:W-:Y:S02]  /*4220*/  @!P6 IMAD.IADD R127, R127, 0x1, -R105 ;  /* 0x000000017f7fe824 */ /* 0x000fe400078e0a69 */
[----:B------:R-:W-:Y:S01]  /*4230*/  IMAD.HI.U32 R102, R104, R133, RZ ;  /* 0x0000008568667227 */ /* 0x000fe200078e00ff */
[----:B------:R-:W-:Y:S02]  /*4240*/  IABS R135, R111 ;  /* 0x0000006f00877213 */ /* 0x000fe40000000000 */
[----:B------:R-:W-:Y:S01]  /*4250*/  IABS R137, R109 ;  /* 0x0000006d00897213 */ /* 0x000fe20000000000 */
[C---:B------:R-:W-:Y:S02]  /*4260*/  IMAD R131, R105.reuse, R116, R131 ;  /* 0x0000007469837224 */ /* 0x040fe400078e0283 */
[----:B------:R-:W-:Y:S01]  /*4270*/  @!P0 IMAD.IADD R130, R130, 0x1, -R105 ;  /* 0x0000000182828824 */ /* 0x000fe200078e0a69 */
[----:B------:R-:W-:Y:S01]  /*4280*/  ISETP.GT.U32.AND P0, PT, R105, R127, PT ;  /* 0x0000007f6900720c */ /* 0x000fe20003f04070 */
[----:B------:R-:W-:-:S02]  /*4290*/  IMAD.MOV R102, RZ, RZ, -R102 ;  /* 0x000000ffff667224 */ /* 0x000fc400078e0a66 */
[----:B------:R-:W-:Y:S01]  /*42a0*/  @!P4 IMAD.MOV R121, RZ, RZ, -R121 ;  /* 0x000000ffff79c224 */ /* 0x000fe200078e0a79 */
[----:B------:R-:W-:Y:S01]  /*42b0*/  ISETP.GT.U32.AND P4, PT, R105, R130, PT ;  /* 0x000000826900720c */ /* 0x000fe20003f84070 */
[----:B------:R-:W-:Y:S01]  /*42c0*/  @!P5 IMAD.IADD R125, R125, 0x1, -R105 ;  /* 0x000000017d7dd824 */ /* 0x000fe200078e0a69 */
[C---:B------:R-:W-:Y:S01]  /*42d0*/  ISETP.GT.U32.AND P5, PT, R105.reuse, R131, PT ;  /* 0x000000836900720c */ /* 0x040fe20003fa4070 */
[----:B------:R-:W-:Y:S02]  /*42e0*/  IMAD R133, R105, R102, R133 ;  /* 0x0000006669857224 */ /* 0x000fe400078e0285 */
[----:B------:R-:W-:-:S04]  /*42f0*/  IMAD.HI.U32 R116, R104, R135, RZ ;  /* 0x0000008768747227 */ /* 0x000fc800078e00ff */
[----:B------:R-:W-:-:S04]  /*4300*/  IMAD.HI.U32 R102, R104, R137, RZ ;  /* 0x0000008968667227 */ /* 0x000fc800078e00ff */
[----:B------:R-:W-:Y:S02]  /*4310*/  IMAD.MOV R116, RZ, RZ, -R116 ;  /* 0x000000ffff747224 */ /* 0x000fe400078e0a74 */
[----:B------:R-:W-:Y:S02]  /*4320*/  IMAD.MOV R102, RZ, RZ, -R102 ;  /* 0x000000ffff667224 */ /* 0x000fe400078e0a66 */
[----:B------:R-:W-:Y:S02]  /*4330*/  IMAD R135, R105, R116, R135 ;  /* 0x0000007469877224 */ /* 0x000fe400078e0287 */
[----:B------:R-:W-:Y:S01]  /*4340*/  @!P0 IMAD.IADD R127, R127, 0x1, -R105 ;  /* 0x000000017f7f8824 */ /* 0x000fe200078e0a69 */
[C---:B------:R-:W-:Y:S01]  /*4350*/  ISETP.GT.U32.AND P0, PT, R105.reuse, R133, PT ;  /* 0x000000856900720c */ /* 0x040fe20003f04070 */
[C---:B------:R-:W-:Y:S01]  /*4360*/  IMAD R137, R105.reuse, R102, R137 ;  /* 0x0000006669897224 */ /* 0x040fe200078e0289 */
[----:B------:R-:W-:Y:S01]  /*4370*/  ISETP.GE.AND P6, PT, R108, RZ, PT ;  /* 0x000000ff6c00720c */ /* 0x000fe20003fc6270 */
[--C-:B------:R-:W-:Y:S01]  /*4380*/  @!P4 IMAD.IADD R130, R130, 0x1, -R105.reuse ;  /* 0x000000018282c824 */ /* 0x100fe200078e0a69 */
[----:B------:R-:W-:Y:S01]  /*4390*/  ISETP.GT.U32.AND P4, PT, R105, R135, PT ;  /* 0x000000876900720c */ /* 0x000fe20003f84070 */
[----:B------:R-:W-:Y:S01]  /*43a0*/  @!P5 IMAD.IADD R131, R131, 0x1, -R105 ;  /* 0x000000018383d824 */ /* 0x000fe200078e0a69 */
[----:B------:R-:W-:-:S02]  /*43b0*/  ISETP.GT.U32.AND P5, PT, R105, R137, PT ;  /* 0x000000896900720c */ /* 0x000fc40003fa4070 */
[C-C-:B------:R-:W-:Y:S02]  /*43c0*/  LOP3.LUT R108, R0.reuse, 0x10, R107.reuse, 0xfe, !PT ;  /* 0x00000010006c7812 */ /* 0x140fe400078efe6b */
[----:B------:R-:W-:Y:S02]  /*43d0*/  LOP3.LUT R102, R0, 0x11, R107, 0xfe, !PT ;  /* 0x0000001100667812 */ /* 0x000fe400078efe6b */
[----:B------:R-:W-:Y:S01]  /*43e0*/  IABS R138, R108 ;  /* 0x0000006c008a7213 */ /* 0x000fe20000000000 */
[----:B------:R-:W-:Y:S01]  /*43f0*/  @!P3 IMAD.MOV R123, RZ, RZ, -R123 ;  /* 0x000000ffff7bb224 */ /* 0x000fe200078e0a7b */
[----:B------:R-:W-:Y:S01]  /*4400*/  ISETP.GT.U32.AND P3, PT, R105, R129, PT ;  /* 0x000000816900720c */ /* 0x000fe20003f64070 */
[----:B------:R-:W-:Y:S01]  /*4410*/  @!P0 IMAD.IADD R133, R133, 0x1, -R105 ;  /* 0x0000000185858824 */ /* 0x000fe200078e0a69 */
[----:B------:R-:W-:Y:S01]  /*4420*/  IABS R139, R102 ;  /* 0x00000066008b7213 */ /* 0x000fe20000000000 */
[----:B------:R-:W-:Y:S01]  /*4430*/  IMAD.HI.U32 R116, R104, R138, RZ ;  /* 0x0000008a68747227 */ /* 0x000fe200078e00ff */
[----:B------:R-:W-:-:S03]  /*4440*/  ISETP.GE.AND P0, PT, R114, RZ, PT ;  /* 0x000000ff7200720c */ /* 0x000fc60003f06270 */
[----:B------:R-:W-:Y:S01]  /*4450*/  @!P1 IMAD.MOV R125, RZ, RZ, -R125 ;  /* 0x000000ffff7d9224 */ /* 0x000fe200078e0a7d */
[----:B------:R-:W-:Y:S01]  /*4460*/  ISETP.GT.U32.AND P1, PT, R105, R131, PT ;  /* 0x000000836900720c */ /* 0x000fe20003f24070 */
[--C-:B------:R-:W-:Y:S01]  /*4470*/  @!P4 IMAD.IADD R135, R135, 0x1, -R105.reuse ;  /* 0x000000018787c824 */ /* 0x100fe200078e0a69 */
[----:B------:R-:W-:Y:S01]  /*4480*/  ISETP.GE.AND P4, PT, R112, RZ, PT ;  /* 0x000000ff7000720c */ /* 0x000fe20003f86270 */
[----:B------:R-:W-:Y:S01]  /*4490*/  @!P5 IMAD.IADD R137, R137, 0x1, -R105 ;  /* 0x000000018989d824 */ /* 0x000fe200078e0a69 */
[----:B------:R-:W-:Y:S01]  /*44a0*/  ISETP.GT.U32.AND P5, PT, R105, R133, PT ;  /* 0x000000856900720c */ /* 0x000fe20003fa4070 */
[----:B------:R-:W-:Y:S02]  /*44b0*/  IMAD.MOV R114, RZ, RZ, -R116 ;  /* 0x000000ffff727224 */ /* 0x000fe400078e0a74 */
[----:B------:R-:W-:-:S04]  /*44c0*/  IMAD.HI.U32 R112, R104, R139, RZ ;  /* 0x0000008b68707227 */ /* 0x000fc800078e00ff */
[----:B------:R-:W-:Y:S02]  /*44d0*/  IMAD R138, R105, R114, R138 ;  /* 0x00000072698a7224 */ /* 0x000fe400078e028a */
[----:B------:R-:W-:Y:S02]  /*44e0*/  IMAD.MOV R114, RZ, RZ, -R112 ;  /* 0x000000ffff727224 */ /* 0x000fe400078e0a70 */
[----:B------:R-:W-:Y:S01]  /*44f0*/  @!P3 IMAD.IADD R129, R129, 0x1, -R105 ;  /* 0x000000018181b824 */ /* 0x000fe200078e0a69 */
[----:B------:R-:W-:Y:S01]  /*4500*/  ISETP.GE.AND P3, PT, R103, RZ, PT ;  /* 0x000000ff6700720c */ /* 0x000fe20003f66270 */
[C---:B------:R-:W-:Y:S01]  /*4510*/  IMAD R139, R105.reuse, R114, R139 ;  /* 0x00000072698b7224 */ /* 0x040fe200078e028b */
[----:B------:R-:W-:Y:S01]  /*4520*/  LOP3.LUT R103, R0, 0x12, R107, 0xfe, !PT ;  /* 0x0000001200677812 */ /* 0x000fe200078efe6b */
[----:B------:R-:W-:Y:S01]  /*4530*/  @!P6 IMAD.MOV R127, RZ, RZ, -R127 ;  /* 0x000000ffff7fe224 */ /* 0x000fe200078e0a7f */
[----:B------:R-:W-:Y:S01]  /*4540*/  ISETP.GT.U32.AND P6, PT, R105, R135, PT ;  /* 0x000000876900720c */ /* 0x000fe20003fc4070 */
[--C-:B------:R-:W-:Y:S01]  /*4550*/  @!P1 IMAD.IADD R131, R131, 0x1, -R105.reuse ;  /* 0x0000000183839824 */ /* 0x100fe200078e0a69 */
[----:B------:R-:W-:Y:S01]  /*4560*/  ISETP.GT.U32.AND P1, PT, R105, R138, PT ;  /* 0x0000008a6900720c */ /* 0x000fe20003f24070 */
[----:B------:R-:W-:Y:S01]  /*4570*/  @!P5 IMAD.IADD R133, R133, 0x1, -R105 ;  /* 0x000000018585d824 */ /* 0x000fe200078e0a69 */
[----:B------:R-:W-:-:S02]  /*4580*/  IABS R140, R103 ;  /* 0x00000067008c7213 */ /* 0x000fc40000000000 */
[----:B------:R-:W-:Y:S01]  /*4590*/  ISETP.GT.U32.AND P5, PT, R105, R139, PT ;  /* 0x0000008b6900720c */ /* 0x000fe20003fa4070 */
[----:B------:R-:W-:Y:S01]  /*45a0*/  @!P0 IMAD.MOV R130, RZ, RZ, -R130 ;  /* 0x000000ffff828224 */ /* 0x000fe200078e0a82 */
[----:B------:R-:W-:Y:S01]  /*45b0*/  ISETP.GE.AND P0, PT, R106, RZ, PT ;  /* 0x000000ff6a00720c */ /* 0x000fe20003f06270 */
[----:B------:R-:W-:Y:S01]  /*45c0*/  IMAD.HI.U32 R112, R104, R140, RZ ;  /* 0x0000008c68707227 */ /* 0x000fe200078e00ff */
[----:B------:R-:W-:-:S03]  /*45d0*/  LOP3.LUT R106, R0, 0x13, R107, 0xfe, !PT ;  /* 0x00000013006a7812 */ /* 0x000fc600078efe6b */
[----:B------:R-:W-:Y:S02]  /*45e0*/  IMAD.MOV R112, RZ, RZ, -R112 ;  /* 0x000000ffff707224 */ /* 0x000fe400078e0a70 */
[----:B------:R-:W-:Y:S01]  /*45f0*/  @!P3 IMAD.MOV R129, RZ, RZ, -R129 ;  /* 0x000000ffff81b224 */ /* 0x000fe200078e0a81 */
[----:B------:R-:W-:Y:S01]  /*4600*/  ISETP.GT.U32.AND P3, PT, R105, R137, PT ;  /* 0x000000896900720c */ /* 0x000fe20003f64070 */
[--C-:B------:R-:W-:Y:S01]  /*4610*/  @!P6 IMAD.IADD R135, R135, 0x1, -R105.reuse ;  /* 0x000000018787e824 */ /* 0x100fe200078e0a69 */
[----:B------:R-:W-:Y:S01]  /*4620*/  ISETP.GE.AND P6, PT, R111, RZ, PT ;  /* 0x000000ff6f00720c */ /* 0x000fe20003fc6270 */
[--C-:B------:R-:W-:Y:S01]  /*4630*/  @!P1 IMAD.IADD R138, R138, 0x1, -R105.reuse ;  /* 0x000000018a8a9824 */ /* 0x100fe200078e0a69 */
[----:B------:R-:W-:Y:S01]  /*4640*/  IABS R111, R106 ;  /* 0x0000006a006f7213 */ /* 0x000fe20000000000 */
[----:B------:R-:W-:Y:S02]  /*4650*/  IMAD R140, R105, R112, R140 ;  /* 0x00000070698c7224 */ /* 0x000fe400078e028c */
[----:B------:R-:W-:-:S02]  /*4660*/  @!P5 IMAD.IADD R139, R139, 0x1, -R105 ;  /* 0x000000018b8bd824 */ /* 0x000fc400078e0a69 */
[----:B------:R-:W-:Y:S01]  /*4670*/  @!P4 IMAD.MOV R131, RZ, RZ, -R131 ;  /* 0x000000ffff83c224 */ /* 0x000fe200078e0a83 */
[C---:B------:R-:W-:Y:S01]  /*4680*/  ISETP.GT.U32.AND P4, PT, R105.reuse, R138, PT ;  /* 0x0000008a6900720c */ /* 0x040fe20003f84070 */
[----:B------:R-:W-:Y:S01]  /*4690*/  @!P0 IMAD.MOV R133, RZ, RZ, -R133 ;  /* 0x000000ffff858224 */ /* 0x000fe200078e0a85 */
[C---:B------:R-:W-:Y:S02]  /*46a0*/  ISETP.GT.U32.AND P1, PT, R105.reuse, R140, PT ;  /* 0x0000008c6900720c */ /* 0x040fe40003f24070 */
[----:B------:R-:W-:Y:S01]  /*46b0*/  ISETP.GE.AND P5, PT, R108, RZ, PT ;  /* 0x000000ff6c00720c */ /* 0x000fe20003fa6270 */
[----:B------:R-:W-:Y:S01]  /*46c0*/  IMAD.HI.U32 R108, R104, R111, RZ ;  /* 0x0000006f686c7227 */ /* 0x000fe200078e00ff */
[----:B------:R-:W-:-:S03]  /*46d0*/  ISETP.GT.U32.AND P0, PT, R105, R139, PT ;  /* 0x0000008b6900720c */ /* 0x000fc60003f04070 */
[----:B------:R-:W-:Y:S02]  /*46e0*/  IMAD.MOV R108, RZ, RZ, -R108 ;  /* 0x000000ffff6c7224 */ /* 0x000fe400078e0a6c */
[----:B------:R-:W-:Y:S01]  /*46f0*/  @!P3 IMAD.IADD R137, R137, 0x1, -R105 ;  /* 0x000000018989b824 */ /* 0x000fe200078e0a69 */
[----:B------:R-:W-:Y:S01]  /*4700*/  ISETP.GE.AND P3, PT, R109, RZ, PT ;  /* 0x000000ff6d00720c */ /* 0x000fe20003f66270 */
[----:B------:R-:W-:Y:S01]  /*4710*/  IMAD R142, R105, R108, R111 ;  /* 0x0000006c698e7224 */ /* 0x000fe200078e026f */
[----:B------:R-:W-:Y:S01]  /*4720*/  LOP3.LUT R144, R0, 0x14, R107, 0xfe, !PT ;  /* 0x0000001400907812 */ /* 0x000fe200078efe6b */
[--C-:B------:R-:W-:Y:S02]  /*4730*/  @!P4 IMAD.IADD R138, R138, 0x1, -R105.reuse ;  /* 0x000000018a8ac824 */ /* 0x100fe400078e0a69 */
[--C-:B------:R-:W-:Y:S02]  /*4740*/  @!P1 IMAD.IADD R140, R140, 0x1, -R105.reuse ;  /* 0x000000018c8c9824 */ /* 0x100fe400078e0a69 */
[----:B------:R-:W-:Y:S01]  /*4750*/  @!P0 IMAD.IADD R139, R139, 0x1, -R105 ;  /* 0x000000018b8b8824 */ /* 0x000fe200078e0a69 */
[----:B------:R-:W-:Y:S01]  /*4760*/  ISETP.GT.U32.AND P0, PT, R105, R142, PT ;  /* 0x0000008e6900720c */ /* 0x000fe20003f04070 */
[----:B------:R-:W-:Y:S01]  /*4770*/  @!P6 IMAD.MOV R135, RZ, RZ, -R135 ;  /* 0x000000ffff87e224 */ /* 0x000fe200078e0a87 */
[----:B------:R-:W-:Y:S01]  /*4780*/  ISETP.GE.AND P6, PT, R102, RZ, PT ;  /* 0x000000ff6600720c */ /* 0x000fe20003fc6270 */
[----:B------:R-:W-:Y:S01]  /*4790*/  @!P5 IMAD.MOV R138, RZ, RZ, -R138 ;  /* 0x000000ffff8ad224 */ /* 0x000fe200078e0a8a */
[----:B------:R-:W-:-:S02]  /*47a0*/  ISETP.GE.AND P5, PT, R144, RZ, PT ;  /* 0x000000ff9000720c */ /* 0x000fc40003fa6270 */
[----:B------:R-:W-:Y:S02]  /*47b0*/  ISETP.GT.U32.AND P1, PT, R105, R140, PT ;  /* 0x0000008c6900720c */ /* 0x000fe40003f24070 */
[----:B------:R-:W-:Y:S01]  /*47c0*/  IABS R144, R144 ;  /* 0x0000009000907213 */ /* 0x000fe20000000000 */
[----:B------:R-:W-:Y:S01]  /*47d0*/  @!P3 IMAD.MOV R137, RZ, RZ, -R137 ;  /* 0x000000ffff89b224 */ /* 0x000fe200078e0a89 */
[----:B------:R-:W-:Y:S02]  /*47e0*/  ISETP.GE.AND P3, PT, R103, RZ, PT ;  /* 0x000000ff6700720c */ /* 0x000fe40003f66270 */
[----:B------:R-:W-:Y:S01]  /*47f0*/  ISETP.GE.AND P4, PT, R106, RZ, PT ;  /* 0x000000ff6a00720c */ /* 0x000fe20003f86270 */
[----:B------:R-:W-:Y:S01]  /*4800*/  IMAD.HI.U32 R106, R104, R144, RZ ;  /* 0x00000090686a7227 */ /* 0x000fe200078e00ff */
[C-C-:B------:R-:W-:Y:S02]  /*4810*/  LOP3.LUT R146, R0.reuse, 0x15, R107.reuse, 0xfe, !PT ;  /* 0x0000001500927812 */ /* 0x140fe400078efe6b */
[----:B------:R-:W-:Y:S01]  /*4820*/  LOP3.LUT R102, R0, 0x16, R107, 0xfe, !PT ;  /* 0x0000001600667812 */ /* 0x000fe200078efe6b */
[----:B------:R-:W-:-:S02]  /*4830*/  @!P0 IMAD.IADD R142, R142, 0x1, -R105 ;  /* 0x000000018e8e8824 */ /* 0x000fc400078e0a69 */
[----:B------:R-:W-:Y:S02]  /*4840*/  IMAD.MOV R106, RZ, RZ, -R106 ;  /* 0x000000ffff6a7224 */ /* 0x000fe400078e0a6a */
[----:B------:R-:W-:Y:S01]  /*4850*/  @!P6 IMAD.MOV R139, RZ, RZ, -R139 ;  /* 0x000000ffff8be224 */ /* 0x000fe200078e0a8b */
[----:B------:R-:W-:Y:S01]  /*4860*/  ISETP.GE.AND P6, PT, R146, RZ, PT ;  /* 0x000000ff9200720c */ /* 0x000fe20003fc6270 */
[----:B------:R-:W-:Y:S01]  /*4870*/  @!P1 IMAD.IADD R140, R140, 0x1, -R105 ;  /* 0x000000018c8c9824 */ /* 0x000fe200078e0a69 */
[----:B------:R-:W-:Y:S01]  /*4880*/  IABS R146, R146 ;  /* 0x0000009200927213 */ /* 0x000fe20000000000 */
[C---:B------:R-:W-:Y:S01]  /*4890*/  IMAD R144, R105.reuse, R106, R144 ;  /* 0x0000006a69907224 */ /* 0x040fe200078e0290 */
[----:B------:R-:W-:Y:S02]  /*48a0*/  IABS R147, R102 ;  /* 0x0000006600937213 */ /* 0x000fe40000000000 */
[C---:B------:R-:W-:Y:S01]  /*48b0*/  ISETP.GT.U32.AND P0, PT, R105.reuse, R142, PT ;  /* 0x0000008e6900720c */ /* 0x040fe20003f04070 */
[----:B------:R-:W-:Y:S01]  /*48c0*/  @!P3 IMAD.MOV R140, RZ, RZ, -R140 ;  /* 0x000000ffff8cb224 */ /* 0x000fe200078e0a8c */
[----:B------:R-:W-:Y:S01]  /*48d0*/  ISETP.GE.AND P1, PT, R102, RZ, PT ;  /* 0x000000ff6600720c */ /* 0x000fe20003f26270 */
[----:B------:R-:W-:Y:S01]  /*48e0*/  IMAD.HI.U32 R103, R104, R146, RZ ;  /* 0x0000009268677227 */ /* 0x000fe200078e00ff */
[----:B------:R-:W-:-:S03]  /*48f0*/  ISETP.GT.U32.AND P3, PT, R105, R144, PT ;  /* 0x000000906900720c */ /* 0x000fc60003f64070 */
[----:B------:R-:W-:-:S04]  /*4900*/  IMAD.HI.U32 R102, R104, R147, RZ ;  /* 0x0000009368667227 */ /* 0x000fc800078e00ff */
[----:B------:R-:W-:Y:S02]  /*4910*/  IMAD.MOV R103, RZ, RZ, -R103 ;  /* 0x000000ffff677224 */ /* 0x000fe400078e0a67 */
[----:B------:R-:W-:Y:S02]  /*4920*/  IMAD.MOV R102, RZ, RZ, -R102 ;  /* 0x000000ffff667224 */ /* 0x000fe400078e0a66 */
[C---:B------:R-:W-:Y:S01]  /*4930*/  IMAD R146, R105.reuse, R103, R146 ;  /* 0x0000006769927224 */ /* 0x040fe200078e0292 */
[----:B------:R-:W-:Y:S01]  /*4940*/  LOP3.LUT R109, R0, 0x17, R107, 0xfe, !PT ;  /* 0x00000017006d7812 */ /* 0x000fe200078efe6b */
[C---:B------:R-:W-:Y:S02]  /*4950*/  IMAD R147, R105.reuse, R102, R147 ;  /* 0x0000006669937224 */ /* 0x040fe400078e0293 */
[--C-:B------:R-:W-:Y:S01]  /*4960*/  @!P0 IMAD.IADD R142, R142, 0x1, -R105.reuse ;  /* 0x000000018e8e8824 */ /* 0x100fe200078e0a69 */
[C---:B------:R-:W-:Y:S01]  /*4970*/  ISETP.GT.U32.AND P0, PT, R105.reuse, R146, PT ;  /* 0x000000926900720c */ /* 0x040fe20003f04070 */
[----:B------:R-:W-:Y:S01]  /*4980*/  @!P3 IMAD.IADD R144, R144, 0x1, -R105 ;  /* 0x000000019090b824 */ /* 0x000fe200078e0a69 */
[----:B------:R-:W-:Y:S01]  /*4990*/  IABS R148, R109 ;  /* 0x0000006d00947213 */ /* 0x000fe20000000000 */
[----:B------:R-:W-:Y:S01]  /*49a0*/  @!P4 IMAD.MOV R142, RZ, RZ, -R142 ;  /* 0x000000ffff8ec224 */ /* 0x000fe200078e0a8e */
[----:B------:R-:W-:-:S02]  /*49b0*/  ISETP.GT.U32.AND P4, PT, R105, R147, PT ;  /* 0x000000936900720c */ /* 0x000fc40003f84070 */
[C---:B------:R-:W-:Y:S01]  /*49c0*/  ISETP.GT.U32.AND P3, PT, R105.reuse, R144, PT ;  /* 0x000000906900720c */ /* 0x040fe20003f64070 */
[----:B------:R-:W-:Y:S01]  /*49d0*/  IMAD.HI.U32 R103, R104, R148, RZ ;  /* 0x0000009468677227 */ /* 0x000fe200078e00ff */
[C-C-:B------:R-:W-:Y:S02]  /*49e0*/  LOP3.LUT R102, R0.reuse, 0x18, R107.reuse, 0xfe, !PT ;  /* 0x0000001800667812 */ /* 0x140fe400078efe6b */
[----:B------:R-:W-:Y:S01]  /*49f0*/  LOP3.LUT R108, R0, 0x19, R107, 0xfe, !PT ;  /* 0x00000019006c7812 */ /* 0x000fe200078efe6b */
[----:B------:R-:W-:Y:S01]  /*4a00*/  IMAD.MOV R103, RZ, RZ, -R103 ;  /* 0x000000ffff677224 */ /* 0x000fe200078e0a67 */
[----:B------:R-:W-:Y:S01]  /*4a10*/  IABS R149, R102 ;  /* 0x0000006600957213 */ /* 0x000fe20000000000 */
[--C-:B------:R-:W-:Y:S01]  /*4a20*/  @!P0 IMAD.IADD R146, R146, 0x1, -R105.reuse ;  /* 0x0000000192928824 */ /* 0x100fe200078e0a69 */
[----:B------:R-:W-:Y:S01]  /*4a30*/  IABS R151, R108 ;  /* 0x0000006c00977213 */ /* 0x000fe20000000000 */
[----:B------:R-:W-:Y:S02]  /*4a40*/  IMAD R148, R105, R103, R148 ;  /* 0x0000006769947224 */ /* 0x000fe400078e0294 */
[--C-:B------:R-:W-:Y:S01]  /*4a50*/  @!P4 IMAD.IADD R147, R147, 0x1, -R105.reuse ;  /* 0x000000019393c824 */ /* 0x100fe200078e0a69 */
[C---:B------:R-:W-:Y:S01]  /*4a60*/  ISETP.GT.U32.AND P0, PT, R105.reuse, R146, PT ;  /* 0x000000926900720c */ /* 0x040fe20003f04070 */
[----:B------:R-:W-:Y:S01]  /*4a70*/  @!P3 IMAD.IADD R144, R144, 0x1, -R105 ;  /* 0x000000019090b824 */ /* 0x000fe200078e0a69 */
[C---:B------:R-:W-:Y:S01]  /*4a80*/  ISETP.GT.U32.AND P3, PT, R105.reuse, R148, PT ;  /* 0x000000946900720c */ /* 0x040fe20003f64070 */
        /* <DEDUP_REMOVED lines=9> */
[----:B------:R-:W-:Y:S01]  /*4b20*/  ISETP.GT.U32.AND P0, PT, R105, R149, PT ;  /* 0x000000956900720c */ /* 0x000fe20003f04070 */
[----:B------:R-:W-:Y:S01]  /*4b30*/  @!P4 IMAD.IADD R147, R147, 0x1, -R105 ;  /* 0x000000019393c824 */ /* 0x000fe200078e0a69 */
[----:B------:R-:W-:Y:S01]  /*4b40*/  LOP3.LUT R106, R0, 0x1b, R107, 0xfe, !PT ;  /* 0x0000001b006a7812 */ /* 0x000fe200078efe6b */
[----:B------:R-:W-:Y:S01]  /*4b50*/  @!P3 IMAD.IADD R148, R148, 0x1, -R105 ;  /* 0x000000019494b824 */ /* 0x000fe200078e0a69 */
[----:B------:R-:W-:-:S02]  /*4b60*/  IABS R153, R103 ;  /* 0x0000006700997213 */ /* 0x000fc40000000000 */
[C---:B------:R-:W-:Y:S01]  /*4b70*/  ISETP.GT.U32.AND P4, PT, R105.reuse, R151, PT ;  /* 0x000000976900720c */ /* 0x040fe20003f84070 */
[----:B------:R-:W-:Y:S01]  /*4b80*/  @!P5 IMAD.MOV R144, RZ, RZ, -R144 ;  /* 0x000000ffff90d224 */ /* 0x000fe200078e0a90 */
[----:B------:R-:W-:Y:S01]  /*4b90*/  IABS R155, R106 ;  /* 0x0000006a009b7213 */ /* 0x000fe20000000000 */
[C---:B------:R-:W-:Y:S01]  /*4ba0*/  IMAD.HI.U32 R111, R104.reuse, R153, RZ ;  /* 0x00000099686f7227 */ /* 0x040fe200078e00ff */
[----:B------:R-:W-:Y:S02]  /*4bb0*/  ISETP.GT.U32.AND P5, PT, R105, R148, PT ;  /* 0x000000946900720c */ /* 0x000fe40003fa4070 */
[----:B------:R-:W-:Y:S01]  /*4bc0*/  ISETP.GE.AND P3, PT, R109, RZ, PT ;  /* 0x000000ff6d00720c */ /* 0x000fe20003f66270 */
[----:B------:R-:W-:-:S04]  /*4bd0*/  IMAD.HI.U32 R112, R104, R155, RZ ;  /* 0x0000009b68707227 */ /* 0x000fc800078e00ff */
[----:B------:R-:W-:Y:S02]  /*4be0*/  IMAD.MOV R111, RZ, RZ, -R111 ;  /* 0x000000ffff6f7224 */ /* 0x000fe400078e0a6f */
[----:B------:R-:W-:Y:S01]  /*4bf0*/  @!P0 IMAD.IADD R149, R149, 0x1, -R105 ;  /* 0x0000000195958824 */ /* 0x000fe200078e0a69 */
[----:B------:R-:W-:Y:S01]  /*4c00*/  ISETP.GE.AND P0, PT, R102, RZ, PT ;  /* 0x000000ff6600720c */ /* 0x000fe20003f06270 */
[----:B------:R-:W-:Y:S01]  /*4c10*/  IMAD.MOV R109, RZ, RZ, -R112 ;  /* 0x000000ffff6d7224 */ /* 0x000fe200078e0a70 */
[----:B------:R-:W-:Y:S01]  /*4c20*/  LOP3.LUT R102, R0, 0x1c, R107, 0xfe, !PT ;  /* 0x0000001c00667812 */ /* 0x000fe200078efe6b */
[----:B------:R-:W-:Y:S02]  /*4c30*/  IMAD R153, R105, R111, R153 ;  /* 0x0000006f69997224 */ /* 0x000fe400078e0299 */
[----:B------:R-:W-:Y:S01]  /*4c40*/  @!P4 IMAD.IADD R151, R151, 0x1, -R105 ;  /* 0x000000019797c824 */ /* 0x000fe200078e0a69 */
[----:B------:R-:W-:Y:S01]  /*4c50*/  IABS R156, R102 ;  /* 0x00000066009c7213 */ /* 0x000fe20000000000 */
[----:B------:R-:W-:-:S02]  /*4c60*/  IMAD R155, R105, R109, R155 ;  /* 0x0000006d699b7224 */ /* 0x000fc400078e029b */
[----:B------:R-:W-:Y:S01]  /*4c70*/  @!P5 IMAD.IADD R148, R148, 0x1, -R105 ;  /* 0x000000019494d824 */ /* 0x000fe200078e0a69 */
[C---:B------:R-:W-:Y:S02]  /*4c80*/  ISETP.GT.U32.AND P4, PT, R105.reuse, R151, PT ;  /* 0x000000976900720c */ /* 0x040fe40003f84070 */
[C---:B------:R-:W-:Y:S01]  /*4c90*/  ISETP.GT.U32.AND P5, PT, R105.reuse, R153, PT ;  /* 0x000000996900720c */ /* 0x040fe20003fa4070 */
[----:B------:R-:W-:Y:S01]  /*4ca0*/  @!P6 IMAD.MOV R146, RZ, RZ, -R146 ;  /* 0x000000ffff92e224 */ /* 0x000fe200078e0a92 */
[C---:B------:R-:W-:Y:S01]  /*4cb0*/  ISETP.GT.U32.AND P6, PT, R105.reuse, R149, PT ;  /* 0x000000956900720c */ /* 0x040fe20003fc4070 */
[----:B------:R-:W-:Y:S01]  /*4cc0*/  @!P1 IMAD.MOV R147, RZ, RZ, -R147 ;  /* 0x000000ffff939224 */ /* 0x000fe200078e0a93 */
[----:B------:R-:W-:Y:S01]  /*4cd0*/  ISETP.GE.AND P1, PT, R108, RZ, PT ;  /* 0x000000ff6c00720c */ /* 0x000fe20003f26270 */
[----:B------:R-:W-:Y:S01]  /*4ce0*/  @!P3 IMAD.MOV R148, RZ, RZ, -R148 ;  /* 0x000000ffff94b224 */ /* 0x000fe200078e0a94 */
[----:B------:R-:W-:Y:S01]  /*4cf0*/  ISETP.GT.U32.AND P3, PT, R105, R155, PT ;  /* 0x0000009b6900720c */ /* 0x000fe20003f64070 */
[----:B------:R-:W-:Y:S01]  /*4d00*/  IMAD.HI.U32 R109, R104, R156, RZ ;  /* 0x0000009c686d7227 */ /* 0x000fe200078e00ff */
[----:B------:R-:W-:-:S03]  /*4d10*/  LOP3.LUT R108, R0, 0x1d, R107, 0xfe, !PT ;  /* 0x0000001d006c7812 */ /* 0x000fc600078efe6b */
[----:B------:R-:W-:Y:S01]  /*4d20*/  IMAD.MOV R109, RZ, RZ, -R109 ;  /* 0x000000ffff6d7224 */ /* 0x000fe200078e0a6d */
[----:B------:R-:W-:Y:S01]  /*4d30*/  IABS R158, R108 ;  /* 0x0000006c009e7213 */ /* 0x000fe20000000000 */
[--C-:B------:R-:W-:Y:S02]  /*4d40*/  @!P4 IMAD.IADD R151, R151, 0x1, -R105.reuse ;  /* 0x000000019797c824 */ /* 0x100fe400078e0a69 */
[--C-:B------:R-:W-:Y:S02]  /*4d50*/  @!P5 IMAD.IADD R153, R153, 0x1, -R105.reuse ;  /* 0x000000019999d824 */ /* 0x100fe400078e0a69 */
[----:B------:R-:W-:Y:S02]  /*4d60*/  IMAD R156, R105, R109, R156 ;  /* 0x0000006d699c7224 */ /* 0x000fe400078e029c */
[--C-:B------:R-:W-:Y:S02]  /*4d70*/  @!P6 IMAD.IADD R149, R149, 0x1, -R105.reuse ;  /* 0x000000019595e824 */ /* 0x100fe400078e0a69 */
[----:B------:R-:W-:Y:S01]  /*4d80*/  @!P3 IMAD.IADD R155, R155, 0x1, -R105 ;  /* 0x000000019b9bb824 */ /* 0x000fe200078e0a69 */
[C---:B------:R-:W-:Y:S01]  /*4d90*/  ISETP.GT.U32.AND P3, PT, R105.reuse, R153, PT ;  /* 0x000000996900720c */ /* 0x040fe20003f64070 */
[----:B------:R-:W-:Y:S01]  /*4da0*/  @!P1 IMAD.MOV R151, RZ, RZ, -R151 ;  /* 0x000000ffff979224 */ /* 0x000fe200078e0a97 */
[----:B------:R-:W-:Y:S01]  /*4db0*/  ISETP.GT.U32.AND P1, PT, R105, R156, PT ;  /* 0x0000009c6900720c */ /* 0x000fe20003f24070 */
[----:B------:R-:W-:Y:S01]  /*4dc0*/  IMAD.HI.U32 R109, R104, R158, RZ ;  /* 0x0000009e686d7227 */ /* 0x000fe200078e00ff */
[----:B------:R-:W-:-:S03]  /*4dd0*/  ISETP.GE.AND P6, PT, R103, RZ, PT ;  /* 0x000000ff6700720c */ /* 0x000fc60003fc6270 */
[----:B------:R-:W-:Y:S01]  /*4de0*/  @!P0 IMAD.MOV R149, RZ, RZ, -R149 ;  /* 0x000000ffff958224 */ /* 0x000fe200078e0a95 */
[C---:B------:R-:W-:Y:S01]  /*4df0*/  ISETP.GT.U32.AND P0, PT, R105.reuse, R155, PT ;  /* 0x0000009b6900720c */ /* 0x040fe20003f04070 */
[----:B------:R-:W-:Y:S01]  /*4e00*/  IMAD.MOV R109, RZ, RZ, -R109 ;  /* 0x000000ffff6d7224 */ /* 0x000fe200078e0a6d */
[----:B------:R-:W-:Y:S02]  /*4e10*/  ISETP.GE.AND P5, PT, R102, RZ, PT ;  /* 0x000000ff6600720c */ /* 0x000fe40003fa6270 */
[C-C-:B------:R-:W-:Y:S01]  /*4e20*/  LOP3.LUT R102, R0.reuse, 0x1e, R107.reuse, 0xfe, !PT ;  /* 0x0000001e00667812 */ /* 0x140fe200078efe6b */
[----:B------:R-:W-:Y:S01]  /*4e30*/  IMAD R158, R105, R109, R158 ;  /* 0x0000006d699e7224 */ /* 0x000fe200078e029e */
[----:B------:R-:W-:Y:S02]  /*4e40*/  LOP3.LUT R103, R0, 0x1f, R107, 0xfe, !PT ;  /* 0x0000001f00677812 */ /* 0x000fe400078efe6b */
[----:B------:R-:W-:Y:S01]  /*4e50*/  IABS R159, R102 ;  /* 0x00000066009f7213 */ /* 0x000fe20000000000 */
[--C-:B------:R-:W-:Y:S01]  /*4e60*/  @!P3 IMAD.IADD R153, R153, 0x1, -R105.reuse ;  /* 0x000000019999b824 */ /* 0x100fe200078e0a69 */
[----:B------:R-:W-:Y:S01]  /*4e70*/  ISETP.GE.AND P4, PT, R106, RZ, PT ;  /* 0x000000ff6a00720c */ /* 0x000fe20003f86270 */
[----:B------:R-:W-:Y:S01]  /*4e80*/  @!P1 IMAD.IADD R156, R156, 0x1, -R105 ;  /* 0x000000019c9c9824 */ /* 0x000fe200078e0a69 */
[----:B------:R-:W-:Y:S01]  /*4e90*/  IABS R161, R103 ;  /* 0x0000006700a17213 */ /* 0x000fe20000000000 */
[----:B------:R-:W-:Y:S01]  /*4ea0*/  IMAD.HI.U32 R109, R104, R159, RZ ;  /* 0x0000009f686d7227 */ /* 0x000fe200078e00ff */
[----:B------:R-:W-:-:S03]  /*4eb0*/  ISETP.GT.U32.AND P3, PT, R105, R158, PT ;  /* 0x0000009e6900720c */ /* 0x000fc60003f64070 */
[----:B------:R-:W-:Y:S01]  /*4ec0*/  @!P0 IMAD.IADD R155, R155, 0x1, -R105 ;  /* 0x000000019b9b8824 */ /* 0x000fe200078e0a69 */
[----:B------:R-:W-:Y:S01]  /*4ed0*/  ISETP.GE.AND P0, PT, R108, RZ, PT ;  /* 0x000000ff6c00720c */ /* 0x000fe20003f06270 */
[----:B------:R-:W-:Y:S01]  /*4ee0*/  @!P6 IMAD.MOV R153, RZ, RZ, -R153 ;  /* 0x000000ffff99e224 */ /* 0x000fe200078e0a99 */
[----:B------:R-:W-:Y:S01]  /*4ef0*/  ISETP.GT.U32.AND P6, PT, R105, R156, PT ;  /* 0x0000009c6900720c */ /* 0x000fe20003fc4070 */
[----:B------:R-:W-:-:S04]  /*4f00*/  IMAD.HI.U32 R108, R104, R161, RZ ;  /* 0x000000a1686c7227 */ /* 0x000fc800078e00ff */
[----:B------:R-:W-:Y:S01]  /*4f10*/  IMAD.MOV R109, RZ, RZ, -R109 ;  /* 0x000000ffff6d7224 */ /* 0x000fe200078e0a6d */
[----:B------:R-:W-:Y:S01]  /*4f20*/  LOP3.LUT R106, R0, 0x20, R107, 0xfe, !PT ;  /* 0x00000020006a7812 */ /* 0x000fe200078efe6b */
[----:B------:R-:W-:Y:S02]  /*4f30*/  IMAD.MOV R108, RZ, RZ, -R108 ;  /* 0x000000ffff6c7224 */ /* 0x000fe400078e0a6c */
[C---:B------:R-:W-:Y:S01]  /*4f40*/  IMAD R159, R105.reuse, R109, R159 ;  /* 0x0000006d699f7224 */ /* 0x040fe200078e029f */
[----:B------:R-:W-:Y:S01]  /*4f50*/  IABS R163, R106 ;  /* 0x0000006a00a37213 */ /* 0x000fe20000000000 */
[----:B------:R-:W-:Y:S02]  /*4f60*/  @!P3 IMAD.IADD R158, R158, 0x1, -R105 ;  /* 0x000000019e9eb824 */ /* 0x000fe400078e0a69 */
[C---:B------:R-:W-:Y:S02]  /*4f70*/  IMAD R161, R105.reuse, R108, R161 ;  /* 0x0000006c69a17224 */ /* 0x040fe400078e02a1 */
[----:B------:R-:W-:Y:S01]  /*4f80*/  @!P4 IMAD.MOV R155, RZ, RZ, -R155 ;  /* 0x000000ffff9bc224 */ /* 0x000fe200078e0a9b */
[C---:B------:R-:W-:Y:S01]  /*4f90*/  ISETP.GT.U32.AND P4, PT, R105.reuse, R159, PT ;  /* 0x0000009f6900720c */ /* 0x040fe20003f84070 */
[----:B------:R-:W-:Y:S01]  /*4fa0*/  @!P6 IMAD.IADD R156, R156, 0x1, -R105 ;  /* 0x000000019c9ce824 */ /* 0x000fe200078e0a69 */
[----:B------:R-:W-:Y:S01]  /*4fb0*/  ISETP.GE.AND P1, PT, R102, RZ, PT ;  /* 0x000000ff6600720c */ /* 0x000fe20003f26270 */
[----:B------:R-:W-:Y:S01]  /*4fc0*/  IMAD.HI.U32 R102, R104, R163, RZ ;  /* 0x000000a368667227 */ /* 0x000fe200078e00ff */
[----:B------:R-:W-:-:S02]  /*4fd0*/  ISETP.GT.U32.AND P3, PT, R105, R158, PT ;  /* 0x0000009e6900720c */ /* 0x000fc40003f64070 */
[----:B------:R-:W-:Y:S01]  /*4fe0*/  ISETP.GT.U32.AND P6, PT, R105, R161, PT ;  /* 0x000000a16900720c */ /* 0x000fe20003fc4070 */
[----:B------:R-:W-:Y:S01]  /*4ff0*/  IMAD.MOV R102, RZ, RZ, -R102 ;  /* 0x000000ffff667224 */ /* 0x000fe200078e0a66 */
[----:B------:R-:W-:-:S03]  /*5000*/  LOP3.LUT R108, R0, 0x21, R107, 0xfe, !PT ;  /* 0x00000021006c7812 */ /* 0x000fc600078efe6b */
[----:B------:R-:W-:Y:S01]  /*5010*/  IMAD R163, R105, R102, R163 ;  /* 0x0000006669a37224 */ /* 0x000fe200078e02a3 */
[----:B------:R-:W-:Y:S01]  /*5020*/  IABS R165, R108 ;  /* 0x0000006c00a57213 */ /* 0x000fe20000000000 */
[----:B------:R-:W-:Y:S01]  /*5030*/  @!P4 IMAD.IADD R159, R159, 0x1, -R105 ;  /* 0x000000019f9fc824 */ /* 0x000fe200078e0a69 */
[----:B------:R-:W-:-:S03]  /*5040*/  LOP3.LUT R102, R0, 0x22, R107, 0xfe, !PT ;  /* 0x0000002200667812 */ /* 0x000fc600078efe6b */
[--C-:B------:R-:W-:Y:S01]  /*5050*/  @!P3 IMAD.IADD R158, R158, 0x1, -R105.reuse ;  /* 0x000000019e9eb824 */ /* 0x100fe200078e0a69 */
[----:B------:R-:W-:Y:S01]  /*5060*/  ISETP.GT.U32.AND P3, PT, R105, R163, PT ;  /* 0x000000a36900720c */ /* 0x000fe20003f64070 */
[----:B------:R-:W-:Y:S01]  /*5070*/  @!P6 IMAD.IADD R161, R161, 0x1, -R105 ;  /* 0x00000001a1a1e824 */ /* 0x000fe200078e0a69 */
[----:B------:R-:W-:Y:S01]  /*5080*/  ISETP.GT.U32.AND P6, PT, R105, R159, PT ;  /* 0x0000009f6900720c */ /* 0x000fe20003fc4070 */
[----:B------:R-:W-:Y:S01]  /*5090*/  IMAD.HI.U32 R111, R104, R165, RZ ;  /* 0x000000a5686f7227 */ /* 0x000fe200078e00ff */
[----:B------:R-:W-:Y:S02]  /*50a0*/  LOP3.LUT R112, R0, 0x23, R107, 0xfe, !PT ;  /* 0x0000002300707812 */ /* 0x000fe400078efe6b */
[----:B------:R-:W-:Y:S01]  /*50b0*/  IABS R166, R102 ;  /* 0x0000006600a67213 */ /* 0x000fe20000000000 */
[----:B------:R-:W-:Y:S01]  /*50c0*/  IMAD.MOV R111, RZ, RZ, -R111 ;  /* 0x000000ffff6f7224 */ /* 0x000fe200078e0a6f */
[----:B------:R-:W-:Y:S01]  /*50d0*/  IABS R109, R112 ;  /* 0x00000070006d7213 */ /* 0x000fe20000000000 */
[----:B------:R-:W-:Y:S01]  /*50e0*/  @!P5 IMAD.MOV R156, RZ, RZ, -R156 ;  /* 0x000000ffff9cd224 */ /* 0x000fe200078e0a9c */
[----:B------:R-:W-:Y:S01]  /*50f0*/  ISETP.GE.AND P4, PT, R103, RZ, PT ;  /* 0x000000ff6700720c */ /* 0x000fe20003f86270 */
[----:B------:R-:W-:Y:S01]  /*5100*/  IMAD.MOV.U32 R17, RZ, RZ, R118 ;  /* 0x000000ffff117224 */ /* 0x000fe200078e0076 */
[----:B------:R-:W-:Y:S01]  /*5110*/  ISETP.GT.U32.AND P5, PT, R105, R161, PT ;  /* 0x000000a16900720c */ /* 0x000fe20003fa4070 */
[----:B------:R-:W-:Y:S01]  /*5120*/  IMAD.HI.U32 R103, R104, R166, RZ ;  /* 0x000000a668677227 */ /* 0x000fe200078e00ff */
[----:B------:R-:W-:-:S03]  /*5130*/  LOP3.LUT R116, R0, 0x24, R107, 0xfe, !PT ;  /* 0x0000002400747812 */ /* 0x000fc600078efe6b */
[----:B------:R-:W-:Y:S02]  /*5140*/  IMAD R165, R105, R111, R165 ;  /* 0x0000006f69a57224 */ /* 0x000fe400078e02a5 */
[----:B------:R-:W-:Y:S01]  /*5150*/  IMAD.HI.U32 R118, R104, R109, RZ ;  /* 0x0000006d68767227 */ /* 0x000fe200078e00ff */
[----:B------:R-:W-:-:S03]  /*5160*/  IABS R111, R116 ;  /* 0x00000074006f7213 */ /* 0x000fc60000000000 */
[----:B------:R-:W-:Y:S02]  /*5170*/  IMAD.MOV R103, RZ, RZ, -R103 ;  /* 0x000000ffff677224 */ /* 0x000fe400078e0a67 */
[--C-:B------:R-:W-:Y:S02]  /*5180*/  @!P3 IMAD.IADD R163, R163, 0x1, -R105.reuse ;  /* 0x00000001a3a3b824 */ /* 0x100fe400078e0a69 */
[----:B------:R-:W-:Y:S01]  /*5190*/  @!P6 IMAD.IADD R159, R159, 0x1, -R105 ;  /* 0x000000019f9fe824 */ /* 0x000fe200078e0a69 */
[C---:B------:R-:W-:Y:S01]  /*51a0*/  ISETP.GT.U32.AND P6, PT, R105.reuse, R165, PT ;  /* 0x000000a56900720c */ /* 0x040fe20003fc4070 */
[----:B------:R-:W-:Y:S01]  /*51b0*/  IMAD.MOV R118, RZ, RZ, -R118 ;  /* 0x000000ffff767224 */ /* 0x000fe200078e0a76 */
[C---:B------:R-:W-:Y:S01]  /*51c0*/  ISETP.GT.U32.AND P3, PT, R105.reuse, R163, PT ;  /* 0x000000a36900720c */ /* 0x040fe20003f64070 */
[C---:B------:R-:W-:Y:S02]  /*51d0*/  IMAD R166, R105.reuse, R103, R166 ;  /* 0x0000006769a67224 */ /* 0x040fe400078e02a6 */
[----:B------:R-:W-:-:S02]  /*51e0*/  IMAD R109, R105, R118, R109 ;  /* 0x00000076696d7224 */ /* 0x000fc400078e026d */
[----:B------:R-:W-:-:S04]  /*51f0*/  IMAD.HI.U32 R118, R104, R111, RZ ;  /* 0x0000006f68767227 */ /* 0x000fc800078e00ff */
[----:B------:R-:W-:Y:S01]  /*5200*/  @!P5 IMAD.IADD R161, R161, 0x1, -R105 ;  /* 0x00000001a1a1d824 */ /* 0x000fe200078e0a69 */
[----:B------:R-:W-:Y:S01]  /*5210*/  ISETP.GT.U32.AND P5, PT, R105, R166, PT ;  /* 0x000000a66900720c */ /* 0x000fe20003fa4070 */
[----:B------:R-:W-:Y:S01]  /*5220*/  IMAD.MOV R118, RZ, RZ, -R118 ;  /* 0x000000ffff767224 */ /* 0x000fe200078e0a76 */
[----:B------:R-:W-:Y:S01]  /*5230*/  LOP3.LUT R103, R0, 0x25, R107, 0xfe, !PT ;  /* 0x0000002500677812 */ /* 0x000fe200078efe6b */
[----:B------:R-:W-:Y:S02]  /*5240*/  @!P6 IMAD.IADD R165, R165, 0x1, -R105 ;  /* 0x00000001a5a5e824 */ /* 0x000fe400078e0a69 */
[----:B------:R-:W-:Y:S01]  /*5250*/  IMAD R111, R105, R118, R111 ;  /* 0x00000076696f7224 */ /* 0x000fe200078e026f */
[----:B------:R-:W-:Y:S01]  /*5260*/  IABS R114, R103 ;  /* 0x0000006700727213 */ /* 0x000fe20000000000 */
[----:B------:R-:W-:Y:S01]  /*5270*/  @!P3 IMAD.IADD R163, R163, 0x1, -R105 ;  /* 0x00000001a3a3b824 */ /* 0x000fe200078e0a69 */
[----:B------:R-:W-:Y:S01]  /*5280*/  ISETP.GE.AND P3, PT, R106, RZ, PT ;  /* 0x000000ff6a00720c */ /* 0x000fe20003f66270 */
[----:B------:R-:W-:Y:S01]  /*5290*/  @!P0 IMAD.MOV R158, RZ, RZ, -R158 ;  /* 0x000000ffff9e8224 */ /* 0x000fe200078e0a9e */
[C---:B------:R-:W-:Y:S01]  /*52a0*/  ISETP.GT.U32.AND P0, PT, R105.reuse, R165, PT ;  /* 0x000000a56900720c */ /* 0x040fe20003f04070 */
[----:B------:R-:W-:Y:S01]  /*52b0*/  @!P4 IMAD.MOV R161, RZ, RZ, -R161 ;  /* 0x000000ffffa1c224 */ /* 0x000fe200078e0aa1 */
[C---:B------:R-:W-:Y:S01]  /*52c0*/  ISETP.GT.U32.AND P4, PT, R105.reuse, R111, PT ;  /* 0x0000006f6900720c */ /* 0x040fe20003f84070 */
[----:B------:R-:W-:Y:S01]  /*52d0*/  @!P5 IMAD.IADD R166, R166, 0x1, -R105 ;  /* 0x00000001a6a6d824 */ /* 0x000fe200078e0a69 */
[----:B------:R-:W-:Y:S01]  /*52e0*/  ISETP.GE.AND P5, PT, R108, RZ, PT ;  /* 0x000000ff6c00720c */ /* 0x000fe20003fa6270 */
[----:B------:R-:W-:Y:S01]  /*52f0*/  IMAD.HI.U32 R120, R104, R114, RZ ;  /* 0x0000007268787227 */ /* 0x000fe200078e00ff */
[----:B------:R-:W-:-:S02]  /*5300*/  ISETP.GT.U32.AND P6, PT, R105, R109, PT ;  /* 0x0000006d6900720c */ /* 0x000fc40003fc4070 */
[C-C-:B------:R-:W-:Y:S01]  /*5310*/  LOP3.LUT R106, R0.reuse, 0x26, R107.reuse, 0xfe, !PT ;  /* 0x00000026006a7812 */ /* 0x140fe200078efe6b */
[----:B------:R-:W-:Y:S01]  /*5320*/  IMAD.MOV R120, RZ, RZ, -R120 ;  /* 0x000000ffff787224 */ /* 0x000fe200078e0a78 */
[----:B------:R-:W-:Y:S01]  /*5330*/  LOP3.LUT R108, R0, 0x27, R107, 0xfe, !PT ;  /* 0x00000027006c7812 */ /* 0x000fe200078efe6b */
[----:B------:R-:W-:Y:S01]  /*5340*/  @!P1 IMAD.MOV R159, RZ, RZ, -R159 ;  /* 0x000000ffff9f9224 */ /* 0x000fe200078e0a9f */
[----:B------:R-:W-:Y:S02]  /*5350*/  IABS R118, R106 ;  /* 0x0000006a00767213 */ /* 0x000fe40000000000 */
[C---:B------:R-:W-:Y:S01]  /*5360*/  ISETP.GT.U32.AND P1, PT, R105.reuse, R166, PT ;  /* 0x000000a66900720c */ /* 0x040fe20003f24070 */
[----:B------:R-:W-:Y:S01]  /*5370*/  IMAD R114, R105, R120, R114 ;  /* 0x0000007869727224 */ /* 0x000fe200078e0272 */
[----:B------:R-:W-:Y:S01]  /*5380*/  IABS R122, R108 ;  /* 0x0000006c007a7213 */ /* 0x000fe20000000000 */
[----:B------:R-:W-:Y:S01]  /*5390*/  @!P3 IMAD.MOV R163, RZ, RZ, -R163 ;  /* 0x000000ffffa3b224 */ /* 0x000fe200078e0aa3 */
[----:B------:R-:W-:Y:S01]  /*53a0*/  ISETP.GE.AND P3, PT, R102, RZ, PT ;  /* 0x000000ff6600720c */ /* 0x000fe20003f66270 */
[----:B------:R-:W-:-:S02]  /*53b0*/  @!P0 IMAD.IADD R165, R165, 0x1, -R105 ;  /* 0x00000001a5a58824 */ /* 0x000fc400078e0a69 */
[----:B------:R-:W-:Y:S02]  /*53c0*/  @!P4 IMAD.IADD R111, R111, 0x1, -R105 ;  /* 0x000000016f6fc824 */ /* 0x000fe400078e0a69 */
[----:B------:R-:W-:Y:S01]  /*53d0*/  IMAD.HI.U32 R120, R104, R118, RZ ;  /* 0x0000007668787227 */ /* 0x000fe200078e00ff */
[----:B------:R-:W-:-:S03]  /*53e0*/  ISETP.GT.U32.AND P0, PT, R105, R114, PT ;  /* 0x000000726900720c */ /* 0x000fc60003f04070 */
[----:B------:R-:W-:Y:S01]  /*53f0*/  @!P5 IMAD.MOV R165, RZ, RZ, -R165 ;  /* 0x000000ffffa5d224 */ /* 0x000fe200078e0aa5 */
[----:B------:R-:W-:Y:S01]  /*5400*/  ISETP.GT.U32.AND P5, PT, R105, R111, PT ;  /* 0x0000006f6900720c */ /* 0x000fe20003fa4070 */
[----:B------:R-:W-:Y:S02]  /*5410*/  @!P6 IMAD.IADD R109, R109, 0x1, -R105 ;  /* 0x000000016d6de824 */ /* 0x000fe400078e0a69 */
[----:B------:R-:W-:-:S04]  /*5420*/  IMAD.HI.U32 R102, R104, R122, RZ ;  /* 0x0000007a68667227 */ /* 0x000fc800078e00ff */
[----:B------:R-:W-:Y:S01]  /*5430*/  IMAD.MOV R120, RZ, RZ, -R120 ;  /* 0x000000ffff787224 */ /* 0x000fe200078e0a78 */
[C---:B------:R-:W-:Y:S01]  /*5440*/  ISETP.GT.U32.AND P6, PT, R105.reuse, R109, PT ;  /* 0x0000006d6900720c */ /* 0x040fe20003fc4070 */
[--C-:B------:R-:W-:Y:S02]  /*5450*/  @!P1 IMAD.IADD R166, R166, 0x1, -R105.reuse ;  /* 0x00000001a6a69824 */ /* 0x100fe400078e0a69 */
[----:B------:R-:W-:Y:S02]  /*5460*/  IMAD.MOV R102, RZ, RZ, -R102 ;  /* 0x000000ffff667224 */ /* 0x000fe400078e0a66 */
[C---:B------:R-:W-:Y:S01]  /*5470*/  IMAD R118, R105.reuse, R120, R118 ;  /* 0x0000007869767224 */ /* 0x040fe200078e0276 */
[----:B------:R-:W-:Y:S01]  /*5480*/  ISETP.GE.AND P1, PT, R112, RZ, PT ;  /* 0x000000ff7000720c */ /* 0x000fe20003f26270 */
[C---:B------:R-:W-:Y:S02]  /*5490*/  IMAD R122, R105.reuse, R102, R122 ;  /* 0x00000066697a7224 */ /* 0x040fe400078e027a */
[----:B------:R-:W-:Y:S01]  /*54a0*/  @!P3 IMAD.MOV R166, RZ, RZ, -R166 ;  /* 0x000000ffffa6b224 */ /* 0x000fe200078e0aa6 */
[----:B------:R-:W-:Y:S01]  /*54b0*/  ISETP.GT.U32.AND P3, PT, R105, R118, PT ;  /* 0x000000766900720c */ /* 0x000fe20003f64070 */
[--C-:B------:R-:W-:Y:S01]  /*54c0*/  @!P0 IMAD.IADD R114, R114, 0x1, -R105.reuse ;  /* 0x0000000172728824 */ /* 0x100fe200078e0a69 */
[----:B------:R-:W-:Y:S01]  /*54d0*/  ISETP.GE.AND P4, PT, R103, RZ, PT ;  /* 0x000000ff6700720c */ /* 0x000fe20003f86270 */
[----:B------:R-:W-:Y:S01]  /*54e0*/  @!P5 IMAD.IADD R111, R111, 0x1, -R105 ;  /* 0x000000016f6fd824 */ /* 0x000fe200078e0a69 */
[----:B------:R-:W-:-:S02]  /*54f0*/  LOP3.LUT R103, R0, 0x28, R107, 0xfe, !PT ;  /* 0x0000002800677812 */ /* 0x000fc400078efe6b */
[----:B------:R-:W-:Y:S01]  /*5500*/  ISETP.GT.U32.AND P5, PT, R105, R122, PT ;  /* 0x0000007a6900720c */ /* 0x000fe20003fa4070 */
[----:B------:R-:W-:Y:S01]  /*5510*/  @!P6 IMAD.IADD R109, R109, 0x1, -R105 ;  /* 0x000000016d6de824 */ /* 0x000fe200078e0a69 */
[----:B------:R-:W-:Y:S02]  /*5520*/  IABS R124, R103 ;  /* 0x00000067007c7213 */ /* 0x000fe40000000000 */
[----:B------:R-:W-:Y:S01]  /*5530*/  ISETP.GT.U32.AND P0, PT, R105, R114, PT ;  /* 0x000000726900720c */ /* 0x000fe20003f04070 */
[----:B------:R-:W-:Y:S01]  /*5540*/  @!P1 IMAD.MOV R109, RZ, RZ, -R109 ;  /* 0x000000ffff6d9224 */ /* 0x000fe200078e0a6d */
[----:B------:R-:W-:Y:S01]  /*5550*/  ISETP.GE.AND P1, PT, R106, RZ, PT ;  /* 0x000000ff6a00720c */ /* 0x000fe20003f26270 */
[----:B------:R-:W-:Y:S01]  /*5560*/  IMAD.HI.U32 R112, R104, R124, RZ ;  /* 0x0000007c68707227 */ /* 0x000fe200078e00ff */
[----:B------:R-:W-:-:S03]  /*5570*/  LOP3.LUT R106, R0, 0x2a, R107, 0xfe, !PT ;  /* 0x0000002a006a7812 */ /* 0x000fc600078efe6b */
[--C-:B------:R-:W-:Y:S01]  /*5580*/  @!P3 IMAD.IADD R118, R118, 0x1, -R105.reuse ;  /* 0x000000017676b824 */ /* 0x100fe200078e0a69 */
[----:B------:R-:W-:Y:S01]  /*5590*/  IABS R128, R106 ;  /* 0x0000006a00807213 */ /* 0x000fe20000000000 */
[----:B------:R-:W-:Y:S02]  /*55a0*/  IMAD.MOV R112, RZ, RZ, -R112 ;  /* 0x000000ffff707224 */ /* 0x000fe400078e0a70 */
[--C-:B------:R-:W-:Y:S01]  /*55b0*/  @!P5 IMAD.IADD R122, R122, 0x1, -R105.reuse ;  /* 0x000000017a7ad824 */ /* 0x100fe200078e0a69 */
[C---:B------:R-:W-:Y:S01]  /*55c0*/  ISETP.GT.U32.AND P5, PT, R105.reuse, R118, PT ;  /* 0x000000766900720c */ /* 0x040fe20003fa4070 */
[----:B------:R-:W-:Y:S01]  /*55d0*/  IMAD R124, R105, R112, R124 ;  /* 0x00000070697c7224 */ /* 0x000fe200078e027c */
[----:B------:R-:W-:Y:S01]  /*55e0*/  ISETP.GE.AND P6, PT, R116, RZ, PT ;  /* 0x000000ff7400720c */ /* 0x000fe20003fc6270 */
[----:B------:R-:W-:Y:S01]  /*55f0*/  @!P0 IMAD.IADD R114, R114, 0x1, -R105 ;  /* 0x0000000172728824 */ /* 0x000fe200078e0a69 */
[----:B------:R-:W-:Y:S02]  /*5600*/  LOP3.LUT R102, R0, 0x29, R107, 0xfe, !PT ;  /* 0x0000002900667812 */ /* 0x000fe400078efe6b */
[----:B------:R-:W-:Y:S01]  /*5610*/  ISETP.GE.AND P0, PT, R108, RZ, PT ;  /* 0x000000ff6c00720c */ /* 0x000fe20003f06270 */
[----:B------:R-:W-:Y:S01]  /*5620*/  IMAD.HI.U32 R108, R104, R128, RZ ;  /* 0x00000080686c7227 */ /* 0x000fe200078e00ff */
[----:B------:R-:W-:-:S02]  /*5630*/  IABS R126, R102 ;  /* 0x00000066007e7213 */ /* 0x000fc40000000000 */
[----:B------:R-:W-:Y:S01]  /*5640*/  ISETP.GT.U32.AND P3, PT, R105, R124, PT ;  /* 0x0000007c6900720c */ /* 0x000fe20003f64070 */
[----:B------:R-:W-:Y:S02]  /*5650*/  IMAD.MOV R108, RZ, RZ, -R108 ;  /* 0x000000ffff6c7224 */ /* 0x000fe400078e0a6c */
[----:B------:R-:W-:-:S04]  /*5660*/  IMAD.HI.U32 R112, R104, R126, RZ ;  /* 0x0000007e68707227 */ /* 0x000fc800078e00ff */
[----:B------:R-:W-:Y:S02]  /*5670*/  @!P5 IMAD.IADD R118, R118, 0x1, -R105 ;  /* 0x000000017676d824 */ /* 0x000fe400078e0a69 */
[C---:B------:R-:W-:Y:S02]  /*5680*/  IMAD R128, R105.reuse, R108, R128 ;  /* 0x0000006c69807224 */ /* 0x040fe400078e0280 */
[----:B------:R-:W-:Y:S01]  /*5690*/  @!P6 IMAD.MOV R111, RZ, RZ, -R111 ;  /* 0x000000ffff6fe224 */ /* 0x000fe200078e0a6f */
[C---:B------:R-:W-:Y:S01]  /*56a0*/  ISETP.GT.U32.AND P6, PT, R105.reuse, R122, PT ;  /* 0x0000007a6900720c */ /* 0x040fe20003fc4070 */
[----:B------:R-:W-:Y:S02]  /*56b0*/  IMAD.MOV R112, RZ, RZ, -R112 ;  /* 0x000000ffff707224 */ /* 0x000fe400078e0a70 */
[----:B------:R-:W-:Y:S01]  /*56c0*/  @!P1 IMAD.MOV R118, RZ, RZ, -R118 ;  /* 0x000000ffff769224 */ /* 0x000fe200078e0a76 */
[C---:B------:R-:W-:Y:S01]  /*56d0*/  ISETP.GT.U32.AND P1, PT, R105.reuse, R128, PT ;  /* 0x000000806900720c */ /* 0x040fe20003f24070 */
[----:B------:R-:W-:-:S02]  /*56e0*/  IMAD R126, R105, R112, R126 ;  /* 0x00000070697e7224 */ /* 0x000fc400078e027e */
[----:B------:R-:W-:-:S03]  /*56f0*/  @!P3 IMAD.IADD R124, R124, 0x1, -R105 ;  /* 0x000000017c7cb824 */ /* 0x000fc600078e0a69 */
[C---:B------:R-:W-:Y:S02]  /*5700*/  ISETP.GT.U32.AND P5, PT, R105.reuse, R126, PT ;  /* 0x0000007e6900720c */ /* 0x040fe40003fa4070 */
[----:B------:R-:W-:Y:S01]  /*5710*/  ISETP.GT.U32.AND P3, PT, R105, R124, PT ;  /* 0x0000007c6900720c */ /* 0x000fe20003f64070 */
[----:B------:R-:W-:Y:S01]  /*5720*/  @!P6 IMAD.IADD R122, R122, 0x1, -R105 ;  /* 0x000000017a7ae824 */ /* 0x000fe200078e0a69 */
[----:B------:R-:W-:Y:S02]  /*5730*/  ISETP.GE.AND P6, PT, R102, RZ, PT ;  /* 0x000000ff6600720c */ /* 0x000fe40003fc6270 */
[----:B------:R-:W-:Y:S01]  /*5740*/  LOP3.LUT R102, R0, 0x2c, R107, 0xfe, !PT ;  /* 0x0000002c00667812 */ /* 0x000fe200078efe6b */
[----:B------:R-:W-:Y:S02]  /*5750*/  @!P1 IMAD.IADD R128, R128, 0x1, -R105 ;  /* 0x0000000180809824 */ /* 0x000fe400078e0a69 */
[----:B------:R-:W-:Y:S01]  /*5760*/  @!P4 IMAD.MOV R114, RZ, RZ, -R114 ;  /* 0x000000ffff72c224 */ /* 0x000fe200078e0a72 */
[----:B------:R-:W-:Y:S01]  /*5770*/  ISETP.GE.AND P4, PT, R103, RZ, PT ;  /* 0x000000ff6700720c */ /* 0x000fe20003f86270 */
[----:B------:R-:W-:Y:S01]  /*5780*/  @!P0 IMAD.MOV R122, RZ, RZ, -R122 ;  /* 0x000000ffff7a8224 */ /* 0x000fe200078e0a7a */
[----:B------:R-:W-:-:S02]  /*5790*/  LOP3.LUT R103, R0, 0x2b, R107, 0xfe, !PT ;  /* 0x0000002b00677812 */ /* 0x000fc400078efe6b */
[----:B------:R-:W-:Y:S02]  /*57a0*/  IABS R134, R102 ;  /* 0x0000006600867213 */ /* 0x000fe40000000000 */
[----:B------:R-:W-:Y:S01]  /*57b0*/  ISETP.GT.U32.AND P0, PT, R105, R128, PT ;  /* 0x000000806900720c */ /* 0x000fe20003f04070 */
[--C-:B------:R-:W-:Y:S01]  /*57c0*/  @!P3 IMAD.IADD R124, R124, 0x1, -R105.reuse ;  /* 0x000000017c7cb824 */ /* 0x100fe200078e0a69 */
[----:B------:R-:W-:Y:S01]  /*57d0*/  IABS R132, R103 ;  /* 0x0000006700847213 */ /* 0x000fe20000000000 */
[----:B------:R-:W-:Y:S01]  /*57e0*/  @!P5 IMAD.IADD R126, R126, 0x1, -R105 ;  /* 0x000000017e7ed824 */ /* 0x000fe200078e0a69 */
[----:B------:R-:W-:Y:S02]  /*57f0*/  ISETP.GE.AND P3, PT, R106, RZ, PT ;  /* 0x000000ff6a00720c */ /* 0x000fe40003f66270 */
[----:B------:R-:W-:Y:S01]  /*5800*/  ISETP.GE.AND P5, PT, R103, RZ, PT ;  /* 0x000000ff6700720c */ /* 0x000fe20003fa6270 */
[----:B------:R-:W-:-:S04]  /*5810*/  IMAD.HI.U32 R103, R104, R134, RZ ;  /* 0x0000008668677227 */ /* 0x000fc800078e00ff */
[----:B------:R-:W-:Y:S02]  /*5820*/  IMAD.MOV R103, RZ, RZ, -R103 ;  /* 0x000000ffff677224 */ /* 0x000fe400078e0a67 */
[----:B------:R-:W-:-:S04]  /*5830*/  IMAD.HI.U32 R106, R104, R132, RZ ;  /* 0x00000084686a7227 */ /* 0x000fc800078e00ff */
[C---:B------:R-:W-:Y:S02]  /*5840*/  IMAD R134, R105.reuse, R103, R134 ;  /* 0x0000006769867224 */ /* 0x040fe400078e0286 */
[----:B------:R-:W-:Y:S01]  /*5850*/  @!P0 IMAD.IADD R128, R128, 0x1, -R105 ;  /* 0x0000000180808824 */ /* 0x000fe200078e0a69 */
[C---:B------:R-:W-:Y:S01]  /*5860*/  ISETP.GT.U32.AND P1, PT, R105.reuse, R126, PT ;  /* 0x0000007e6900720c */ /* 0x040fe20003f24070 */
[----:B------:R-:W-:Y:S02]  /*5870*/  IMAD.MOV R106, RZ, RZ, -R106 ;  /* 0x000000ffff6a7224 */ /* 0x000fe400078e0a6a */
[----:B------:R-:W-:Y:S01]  /*5880*/  @!P3 IMAD.MOV R128, RZ, RZ, -R128 ;  /* 0x000000ffff80b224 */ /* 0x000fe200078e0a80 */
[C---:B------:R-:W-:Y:S01]  /*5890*/  ISETP.GT.U32.AND P3, PT, R105.reuse, R134, PT ;  /* 0x000000866900720c */ /* 0x040fe20003f64070 */
[----:B------:R-:W-:Y:S02]  /*58a0*/  IMAD R132, R105, R106, R132 ;  /* 0x0000006a69847224 */ /* 0x000fe400078e0284 */
[----:B------:R-:W-:Y:S01]  /*58b0*/  @!P4 IMAD.MOV R124, RZ, RZ, -R124 ;  /* 0x000000ffff7cc224 */ /* 0x000fe200078e0a7c */
[----:B------:R-:W-:-:S02]  /*58c0*/  ISETP.GE.AND P4, PT, R102, RZ, PT ;  /* 0x000000ff6600720c */ /* 0x000fc40003f86270 */
[----:B------:R-:W-:Y:S02]  /*58d0*/  ISETP.GT.U32.AND P0, PT, R105, R132, PT ;  /* 0x000000846900720c */ /* 0x000fe40003f04070 */
[----:B------:R-:W-:Y:S01]  /*58e0*/  LOP3.LUT R102, R0, 0x2d, R107, 0xfe, !PT ;  /* 0x0000002d00667812 */ /* 0x000fe200078efe6b */
[----:B------:R-:W-:-:S03]  /*58f0*/  @!P1 IMAD.IADD R126, R126, 0x1, -R105 ;  /* 0x000000017e7e9824 */ /* 0x000fc600078e0a69 */
[----:B------:R-:W-:Y:S01]  /*5900*/  ISETP.GE.AND P1, PT, R102, RZ, PT ;  /* 0x000000ff6600720c */ /* 0x000fe20003f26270 */
[----:B------:R-:W-:Y:S01]  /*5910*/  @!P3 IMAD.IADD R134, R134, 0x1, -R105 ;  /* 0x000000018686b824 */ /* 0x000fe200078e0a69 */
[----:B------:R-:W-:Y:S02]  /*5920*/  IABS R136, R102 ;  /* 0x0000006600887213 */ /* 0x000fe40000000000 */
[----:B------:R-:W-:Y:S02]  /*5930*/  LOP3.LUT R102, R0, 0x2e, R107, 0xfe, !PT ;  /* 0x0000002e00667812 */ /* 0x000fe400078efe6b */
[----:B------:R-:W-:Y:S02]  /*5940*/  ISETP.GT.U32.AND P3, PT, R105, R134, PT ;  /* 0x000000866900720c */ /* 0x000fe40003f64070 */
[----:B------:R-:W-:Y:S01]  /*5950*/  IABS R141, R102 ;  /* 0x00000066008d7213 */ /* 0x000fe20000000000 */
[----:B------:R-:W-:Y:S01]  /*5960*/  @!P6 IMAD.MOV R126, RZ, RZ, -R126 ;  /* 0x000000ffff7ee224 */ /* 0x000fe200078e0a7e */
[----:B------:R-:W-:Y:S01]  /*5970*/  ISETP.GE.AND P6, PT, R102, RZ, PT ;  /* 0x000000ff6600720c */ /* 0x000fe20003fc6270 */
[----:B------:R-:W-:-:S02]  /*5980*/  @!P0 IMAD.IADD R132, R132, 0x1, -R105 ;  /* 0x0000000184848824 */ /* 0x000fc400078e0a69 */
[----:B------:R-:W-:-:S03]  /*5990*/  IMAD.HI.U32 R102, R104, R141, RZ ;  /* 0x0000008d68667227 */ /* 0x000fc600078e00ff */
[----:B------:R-:W-:Y:S01]  /*59a0*/  ISETP.GT.U32.AND P0, PT, R105, R132, PT ;  /* 0x000000846900720c */ /* 0x000fe20003f04070 */
[----:B------:R-:W-:Y:S02]  /*59b0*/  IMAD.MOV R102, RZ, RZ, -R102 ;  /* 0x000000ffff667224 */ /* 0x000fe400078e0a66 */
[----:B------:R-:W-:-:S04]  /*59c0*/  IMAD.HI.U32 R103, R104, R136, RZ ;  /* 0x0000008868677227 */ /* 0x000fc800078e00ff */
[C---:B------:R-:W-:Y:S02]  /*59d0*/  IMAD R141, R105.reuse, R102, R141 ;  /* 0x00000066698d7224 */ /* 0x040fe400078e028d */
[----:B------:R-:W-:Y:S02]  /*59e0*/  @!P3 IMAD.IADD R134, R134, 0x1, -R105 ;  /* 0x000000018686b824 */ /* 0x000fe400078e0a69 */
[----:B------:R-:W-:Y:S02]  /*59f0*/  IMAD.MOV R103, RZ, RZ, -R103 ;  /* 0x000000ffff677224 */ /* 0x000fe400078e0a67 */
[----:B------:R-:W-:Y:S01]  /*5a00*/  @!P4 IMAD.MOV R134, RZ, RZ, -R134 ;  /* 0x000000ffff86c224 */ /* 0x000fe200078e0a86 */
[C---:B------:R-:W-:Y:S01]  /*5a10*/  ISETP.GT.U32.AND P4, PT, R105.reuse, R141, PT ;  /* 0x0000008d6900720c */ /* 0x040fe20003f84070 */
[----:B------:R-:W-:Y:S01]  /*5a20*/  IMAD R136, R105, R103, R136 ;  /* 0x0000006769887224 */ /* 0x000fe200078e0288 */
[----:B------:R-:W-:Y:S01]  /*5a30*/  LOP3.LUT R143, R0, 0x2f, R107, 0xfe, !PT ;  /* 0x0000002f008f7812 */ /* 0x000fe200078efe6b */
[----:B------:R-:W-:-:S03]  /*5a40*/  @!P0 IMAD.IADD R132, R132, 0x1, -R105 ;  /* 0x0000000184848824 */ /* 0x000fc600078e0a69 */
[----:B------:R-:W-:Y:S01]  /*5a50*/  ISETP.GE.AND P0, PT, R143, RZ, PT ;  /* 0x000000ff8f00720c */ /* 0x000fe20003f06270 */
[----:B------:R-:W-:Y:S01]  /*5a60*/  @!P5 IMAD.MOV R132, RZ, RZ, -R132 ;  /* 0x000000ffff84d224 */ /* 0x000fe200078e0a84 */
[----:B------:R-:W-:Y:S02]  /*5a70*/  ISETP.GT.U32.AND P5, PT, R105, R136, PT ;  /* 0x000000886900720c */ /* 0x000fe40003fa4070 */
[----:B------:R-:W-:Y:S02]  /*5a80*/  IABS R143, R143 ;  /* 0x0000008f008f7213 */ /* 0x000fe40000000000 */
[----:B------:R-:W-:Y:S01]  /*5a90*/  LOP3.LUT R145, R0, 0x30, R107, 0xfe, !PT ;  /* 0x0000003000917812 */ /* 0x000fe200078efe6b */
[----:B------:R-:W-:Y:S02]  /*5aa0*/  @!P4 IMAD.IADD R141, R141, 0x1, -R105 ;  /* 0x000000018d8dc824 */ /* 0x000fe400078e0a69 */
[----:B------:R-:W-:Y:S01]  /*5ab0*/  IMAD.HI.U32 R102, R104, R143, RZ ;  /* 0x0000008f68667227 */ /* 0x000fe200078e00ff */
[----:B------:R-:W-:-:S02]  /*5ac0*/  ISETP.GE.AND P3, PT, R145, RZ, PT ;  /* 0x000000ff9100720c */ /* 0x000fc40003f66270 */
[----:B------:R-:W-:Y:S01]  /*5ad0*/  IABS R145, R145 ;  /* 0x0000009100917213 */ /* 0x000fe20000000000 */
[----:B------:R-:W-:Y:S01]  /*5ae0*/  IMAD.MOV R102, RZ, RZ, -R102 ;  /* 0x000000ffff667224 */ /* 0x000fe200078e0a66 */
[C---:B------:R-:W-:Y:S01]  /*5af0*/  ISETP.GT.U32.AND P4, PT, R105.reuse, R141, PT ;  /* 0x0000008d6900720c */ /* 0x040fe20003f84070 */
[----:B------:R-:W-:Y:S02]  /*5b00*/  @!P5 IMAD.IADD R136, R136, 0x1, -R105 ;  /* 0x000000018888d824 */ /* 0x000fe400078e0a69 */
[C---:B------:R-:W-:Y:S02]  /*5b10*/  IMAD R143, R105.reuse, R102, R143 ;  /* 0x00000066698f7224 */ /* 0x040fe400078e028f */
[----:B------:R-:W-:Y:S01]  /*5b20*/  IMAD.HI.U32 R102, R104, R145, RZ ;  /* 0x0000009168667227 */ /* 0x000fe200078e00ff */
[----:B------:R-:W-:-:S03]  /*5b30*/  ISETP.GT.U32.AND P5, PT, R105, R136, PT ;  /* 0x000000886900720c */ /* 0x000fc60003fa4070 */
[----:B------:R-:W-:-:S04]  /*5b40*/  IMAD.MOV R102, RZ, RZ, -R102 ;  /* 0x000000ffff667224 */ /* 0x000fc800078e0a66 */
[----:B------:R-:W-:Y:S02]  /*5b50*/  IMAD R145, R105, R102, R145 ;  /* 0x0000006669917224 */ /* 0x000fe400078e0291 */
[----:B------:R-:W-:-:S04]  /*5b60*/  @!P4 IMAD.IADD R141, R141, 0x1, -R105 ;  /* 0x000000018d8dc824 */ /* 0x000fc800078e0a69 */
[----:B------:R-:W-:Y:S01]  /*5b70*/  @!P6 IMAD.MOV R141, RZ, RZ, -R141 ;  /* 0x000000ffff8de224 */ /* 0x000fe200078e0a8d */
[----:B------:R-:W-:Y:S01]  /*5b80*/  ISETP.GT.U32.AND P6, PT, R105, R145, PT ;  /* 0x000000916900720c */ /* 0x000fe20003fc4070 */
[----:B------:R-:W-:Y:S01]  /*5b90*/  @!P5 IMAD.IADD R136, R136, 0x1, -R105 ;  /* 0x000000018888d824 */ /* 0x000fe200078e0a69 */
[----:B------:R-:W-:-:S03]  /*5ba0*/  LOP3.LUT R150, R0, 0x31, R107, 0xfe, !PT ;  /* 0x0000003100967812 */ /* 0x000fc600078efe6b */
[----:B------:R-:W-:Y:S01]  /*5bb0*/  @!P1 IMAD.MOV R136, RZ, RZ, -R136 ;  /* 0x000000ffff889224 */ /* 0x000fe200078e0a88 */
[----:B------:R-:W-:Y:S02]  /*5bc0*/  ISETP.GE.AND P5, PT, R150, RZ, PT ;  /* 0x000000ff9600720c */ /* 0x000fe40003fa6270 */
        /* <DEDUP_REMOVED lines=8> */
[----:B------:R-:W-:Y:S01]  /*5c50*/  ISETP.GT.U32.AND P6, PT, R105, R145, PT ;  /* 0x000000916900720c */ /* 0x000fe20003fc4070 */
[----:B------:R-:W-:Y:S02]  /*5c60*/  @!P1 IMAD.IADD R143, R143, 0x1, -R105 ;  /* 0x000000018f8f9824 */ /* 0x000fe400078e0a69 */
[C---:B------:R-:W-:Y:S02]  /*5c70*/  IMAD R150, R105.reuse, R102, R150 ;  /* 0x0000006669967224 */ /* 0x040fe400078e0296 */
[----:B------:R-:W-:Y:S01]  /*5c80*/  IMAD.HI.U32 R102, R104, R152, RZ ;  /* 0x0000009868667227 */ /* 0x000fe200078e00ff */
[----:B------:R-:W-:-:S03]  /*5c90*/  ISETP.GT.U32.AND P1, PT, R105, R143, PT ;  /* 0x0000008f6900720c */ /* 0x000fc60003f24070 */
[----:B------:R-:W-:-:S04]  /*5ca0*/  IMAD.MOV R102, RZ, RZ, -R102 ;  /* 0x000000ffff667224 */ /* 0x000fc800078e0a66 */
[----:B------:R-:W-:Y:S02]  /*5cb0*/  IMAD R152, R105, R102, R152 ;  /* 0x0000006669987224 */ /* 0x000fe400078e0298 */
[----:B------:R-:W-:Y:S01]  /*5cc0*/  @!P6 IMAD.IADD R145, R145, 0x1, -R105 ;  /* 0x000000019191e824 */ /* 0x000fe200078e0a69 */
[----:B------:R-:W-:-:S03]  /*5cd0*/  LOP3.LUT R154, R0, 0x33, R107, 0xfe, !PT ;  /* 0x00000033009a7812 */ /* 0x000fc600078efe6b */
[----:B------:R-:W-:Y:S01]  /*5ce0*/  @!P3 IMAD.MOV R145, RZ, RZ, -R145 ;  /* 0x000000ffff91b224 */ /* 0x000fe200078e0a91 */
[----:B------:R-:W-:Y:S01]  /*5cf0*/  ISETP.GT.U32.AND P3, PT, R105, R152, PT ;  /* 0x000000986900720c */ /* 0x000fe20003f64070 */
[----:B------:R-:W-:Y:S01]  /*5d00*/  @!P1 IMAD.IADD R143, R143, 0x1, -R105 ;  /* 0x000000018f8f9824 */ /* 0x000fe200078e0a69 */
[----:B------:R-:W-:Y:S02]  /*5d10*/  ISETP.GE.AND P1, PT, R154, RZ, PT ;  /* 0x000000ff9a00720c */ /* 0x000fe40003f26270 */
[----:B------:R-:W-:Y:S02]  /*5d20*/  IABS R154, R154 ;  /* 0x0000009a009a7213 */ /* 0x000fe40000000000 */
[----:B------:R-:W-:-:S04]  /*5d30*/  LOP3.LUT R102, R0, 0x34, R107, 0xfe, !PT ;  /* 0x0000003400667812 */ /* 0x000fc800078efe6b */
[----:B------:R-:W-:Y:S02]  /*5d40*/  ISETP.GE.AND P6, PT, R102, RZ, PT ;  /* 0x000000ff6600720c */ /* 0x000fe40003fc6270 */
[----:B------:R-:W-:Y:S01]  /*5d50*/  IABS R160, R102 ;  /* 0x0000006600a07213 */ /* 0x000fe20000000000 */
[----:B------:R-:W-:-:S04]  /*5d60*/  IMAD.HI.U32 R102, R104, R154, RZ ;  /* 0x0000009a68667227 */ /* 0x000fc800078e00ff */
[----:B------:R-:W-:Y:S02]  /*5d70*/  @!P3 IMAD.IADD R152, R152, 0x1, -R105 ;  /* 0x000000019898b824 */ /* 0x000fe400078e0a69 */
[----:B------:R-:W-:-:S03]  /*5d80*/  IMAD.MOV R102, RZ, RZ, -R102 ;  /* 0x000000ffff667224 */ /* 0x000fc600078e0a66 */
[C---:B------:R-:W-:Y:S01]  /*5d90*/  ISETP.GT.U32.AND P3, PT, R105.reuse, R152, PT ;  /* 0x000000986900720c */ /* 0x040fe20003f64070 */
[----:B------:R-:W-:Y:S02]  /*5da0*/  IMAD R154, R105, R102, R154 ;  /* 0x00000066699a7224 */ /* 0x000fe400078e029a */
[----:B------:R-:W-:-:S04]  /*5db0*/  IMAD.HI.U32 R102, R104, R160, RZ ;  /* 0x000000a068667227 */ /* 0x000fc800078e00ff */
[----:B------:R-:W-:Y:S02]  /*5dc0*/  IMAD.MOV R102, RZ, RZ, -R102 ;  /* 0x000000ffff667224 */ /* 0x000fe400078e0a66 */
[----:B------:R-:W-:Y:S01]  /*5dd0*/  @!P0 IMAD.MOV R143, RZ, RZ, -R143 ;  /* 0x000000ffff8f8224 */ /* 0x000fe200078e0a8f */
[C---:B------:R-:W-:Y:S01]  /*5de0*/  ISETP.GT.U32.AND P0, PT, R105.reuse, R150, PT ;  /* 0x000000966900720c */ /* 0x040fe20003f04070 */
[----:B------:R-:W-:Y:S02]  /*5df0*/  IMAD R160, R105, R102, R160 ;  /* 0x0000006669a07224 */ /* 0x000fe400078e02a0 */
[----:B------:R-:W-:-:S03]  /*5e00*/  @!P3 IMAD.IADD R152, R152, 0x1, -R105 ;  /* 0x000000019898b824 */ /* 0x000fc600078e0a69 */
[----:B------:R-:W-:Y:S02]  /*5e10*/  ISETP.GT.U32.AND P3, PT, R105, R160, PT ;  /* 0x000000a06900720c */ /* 0x000fe40003f64070 */
[----:B------:R-:W-:-:S05]  /*5e20*/  LOP3.LUT R102, R0, 0x35, R107, 0xfe, !PT ;  /* 0x0000003500667812 */ /* 0x000fca00078efe6b */
[----:B------:R-:W-:Y:S01]  /*5e30*/  @!P0 IMAD.IADD R150, R150, 0x1, -R105 ;  /* 0x0000000196968824 */ /* 0x000fe200078e0a69 */
[----:B------:R-:W-:-:S04]  /*5e40*/  IABS R162, R102 ;  /* 0x0000006600a27213 */ /* 0x000fc80000000000 */
[C---:B------:R-:W-:Y:S01]  /*5e50*/  ISETP.GT.U32.AND P0, PT, R105.reuse, R150, PT ;  /* 0x000000966900720c */ /* 0x040fe20003f04070 */
[----:B------:R-:W-:Y:S02]  /*5e60*/  @!P3 IMAD.IADD R160, R160, 0x1, -R105 ;  /* 0x00000001a0a0b824 */ /* 0x000fe400078e0a69 */
[----:B------:R-:W-:Y:S02]  /*5e70*/  @!P4 IMAD.MOV R152, RZ, RZ, -R152 ;  /* 0x000000ffff98c224 */ /* 0x000fe400078e0a98 */
[----:B------:R-:W-:Y:S01]  /*5e80*/  IMAD.HI.U32 R103, R104, R162, RZ ;  /* 0x000000a268677227 */ /* 0x000fe200078e00ff */
[----:B------:R-:W-:-:S03]  /*5e90*/  ISETP.GT.U32.AND P4, PT, R105, R160, PT ;  /* 0x000000a06900720c */ /* 0x000fc60003f84070 */
[----:B------:R-:W-:-:S04]  /*5ea0*/  IMAD.MOV R103, RZ, RZ, -R103 ;  /* 0x000000ffff677224 */ /* 0x000fc800078e0a67 */
[----:B------:R-:W-:Y:S01]  /*5eb0*/  @!P0 IMAD.IADD R150, R150, 0x1, -R105 ;  /* 0x0000000196968824 */ /* 0x000fe200078e0a69 */
[C---:B------:R-:W-:Y:S01]  /*5ec0*/  ISETP.GT.U32.AND P0, PT, R105.reuse, R154, PT ;  /* 0x0000009a6900720c */ /* 0x040fe20003f04070 */
[----:B------:R-:W-:-:S04]  /*5ed0*/  IMAD R162, R105, R103, R162 ;  /* 0x0000006769a27224 */ /* 0x000fc800078e02a2 */
[----:B------:R-:W-:Y:S01]  /*5ee0*/  @!P4 IMAD.IADD R160, R160, 0x1, -R105 ;  /* 0x00000001a0a0c824 */ /* 0x000fe200078e0a69 */
[----:B------:R-:W-:Y:S01]  /*5ef0*/  ISETP.GT.U32.AND P4, PT, R105, R162, PT ;  /* 0x000000a26900720c */ /* 0x000fe20003f84070 */
[----:B------:R-:W-:Y:S01]  /*5f00*/  @!P5 IMAD.MOV R150, RZ, RZ, -R150 ;  /* 0x000000ffff96d224 */ /* 0x000fe200078e0a96 */
[----:B------:R-:W-:Y:S02]  /*5f10*/  ISETP.GE.AND P5, PT, R102, RZ, PT ;  /* 0x000000ff6600720c */ /* 0x000fe40003fa6270 */
[----:B------:R-:W-:-:S03]  /*5f20*/  LOP3.LUT R102, R0, 0x36, R107, 0xfe, !PT ;  /* 0x0000003600667812 */ /* 0x000fc600078efe6b */
[----:B------:R-:W-:Y:S01]  /*5f30*/  @!P0 IMAD.IADD R154, R154, 0x1, -R105 ;  /* 0x000000019a9a8824 */ /* 0x000fe200078e0a69 */
[----:B------:R-:W-:Y:S02]  /*5f40*/  ISETP.GE.AND P0, PT, R102, RZ, PT ;  /* 0x000000ff6600720c */ /* 0x000fe40003f06270 */
[----:B------:R-:W-:Y:S02]  /*5f50*/  IABS R157, R102 ;  /* 0x00000066009d7213 */ /* 0x000fe40000000000 */
[----:B------:R-:W-:Y:S01]  /*5f60*/  LOP3.LUT R102, R0, 0x37, R107, 0xfe, !PT ;  /* 0x0000003700667812 */ /* 0x000fe200078efe6b */
[----:B------:R-:W-:-:S03]  /*5f70*/  @!P4 IMAD.IADD R162, R162, 0x1, -R105 ;  /* 0x00000001a2a2c824 */ /* 0x000fc600078e0a69 */
[----:B------:R-:W-:Y:S02]  /*5f80*/  IABS R164, R102 ;  /* 0x0000006600a47213 */ /* 0x000fe40000000000 */
[----:B------:R-:W-:-:S03]  /*5f90*/  ISETP.GT.U32.AND P4, PT, R105, R162, PT ;  /* 0x000000a26900720c */ /* 0x000fc60003f84070 */
[----:B------:R-:W-:-:S04]  /*5fa0*/  IMAD.HI.U32 R106, R104, R164, RZ ;  /* 0x000000a4686a7227 */ /* 0x000fc800078e00ff */
[----:B------:R-:W-:Y:S01]  /*5fb0*/  IMAD.MOV R106, RZ, RZ, -R106 ;  /* 0x000000ffff6a7224 */ /* 0x000fe200078e0a6a */
[----:B------:R-:W-:-:S03]  /*5fc0*/  ISETP.GT.U32.AND P3, PT, R105, R154, PT ;  /* 0x0000009a6900720c */ /* 0x000fc60003f64070 */
[C---:B------:R-:W-:Y:S02]  /*5fd0*/  IMAD R164, R105.reuse, R106, R164 ;  /* 0x0000006a69a47224 */ /* 0x040fe400078e02a4 */
[----:B------:R-:W-:Y:S02]  /*5fe0*/  @!P4 IMAD.IADD R162, R162, 0x1, -R105 ;  /* 0x00000001a2a2c824 */ /* 0x000fe400078e0a69 */
[----:B------:R-:W-:Y:S01]  /*5ff0*/  IMAD.HI.U32 R103, R104, R157, RZ ;  /* 0x0000009d68677227 */ /* 0x000fe200078e00ff */
[----:B------:R-:W-:-:S03]  /*6000*/  ISETP.GT.U32.AND P4, PT, R105, R164, PT ;  /* 0x000000a46900720c */ /* 0x000fc60003f84070 */
[----:B------:R-:W-:Y:S02]  /*6010*/  IMAD.MOV R103, RZ, RZ, -R103 ;  /* 0x000000ffff677224 */ /* 0x000fe400078e0a67 */
[----:B------:R-:W-:Y:S01]  /*6020*/  @!P3 IMAD.IADD R154, R154, 0x1, -R105 ;  /* 0x000000019a9ab824 */ /* 0x000fe200078e0a69 */
[----:B------:R-:W-:Y:S01]  /*6030*/  ISETP.GE.AND P3, PT, R102, RZ, PT ;  /* 0x000000ff6600720c */ /* 0x000fe20003f66270 */
[C---:B------:R-:W-:Y:S01]  /*6040*/  IMAD R157, R105.reuse, R103, R157 ;  /* 0x00000067699d7224 */ /* 0x040fe200078e029d */
[C-C-:B------:R-:W-:Y:S02]  /*6050*/  LOP3.LUT R102, R0.reuse, 0x38, R107.reuse, 0xfe, !PT ;  /* 0x0000003800667812 */ /* 0x140fe400078efe6b */
[----:B------:R-:W-:Y:S02]  /*6060*/  LOP3.LUT R103, R0, 0x39, R107, 0xfe, !PT ;  /* 0x0000003900677812 */ /* 0x000fe400078efe6b */
[----:B------:R-:W-:Y:S01]  /*6070*/  IABS R112, R102 ;  /* 0x0000006600707213 */ /* 0x000fe20000000000 */
[----:B------:R-:W-:Y:S01]  /*6080*/  @!P4 IMAD.IADD R164, R164, 0x1, -R105 ;  /* 0x00000001a4a4c824 */ /* 0x000fe200078e0a69 */
[----:B------:R-:W-:Y:S01]  /*6090*/  IABS R116, R103 ;  /* 0x0000006700747213 */ /* 0x000fe20000000000 */
[----:B------:R-:W-:Y:S01]  /*60a0*/  @!P1 IMAD.MOV R154, RZ, RZ, -R154 ;  /* 0x000000ffff9a9224 */ /* 0x000fe200078e0a9a */
[----:B------:R-:W-:Y:S01]  /*60b0*/  ISETP.GE.AND P1, PT, R102, RZ, PT ;  /* 0x000000ff6600720c */ /* 0x000fe20003f26270 */
[----:B------:R-:W-:Y:S01]  /*60c0*/  @!P6 IMAD.MOV R160, RZ, RZ, -R160 ;  /* 0x000000ffffa0e224 */ /* 0x000fe200078e0aa0 */
[C---:B------:R-:W-:Y:S01]  /*60d0*/  ISETP.GT.U32.AND P4, PT, R105.reuse, R164, PT ;  /* 0x000000a46900720c */ /* 0x040fe20003f84070 */
[----:B------:R-:W-:Y:S01]  /*60e0*/  IMAD.HI.U32 R102, R104, R112, RZ ;  /* 0x0000007068667227 */ /* 0x000fe200078e00ff */
[----:B------:R-:W-:-:S03]  /*60f0*/  ISETP.GT.U32.AND P6, PT, R105, R157, PT ;  /* 0x0000009d6900720c */ /* 0x000fc60003fc4070 */
[----:B------:R-:W-:-:S04]  /*6100*/  IMAD.HI.U32 R106, R104, R116, RZ ;  /* 0x00000074686a7227 */ /* 0x000fc800078e00ff */
[----:B------:R-:W-:Y:S01]  /*6110*/  IMAD.MOV R108, RZ, RZ, -R102 ;  /* 0x000000ffff6c7224 */ /* 0x000fe200078e0a66 */
[----:B------:R-:W-:Y:S01]  /*6120*/  LOP3.LUT R102, R0, 0x3a, R107, 0xfe, !PT ;  /* 0x0000003a00667812 */ /* 0x000fe200078efe6b */
[----:B------:R-:W-:-:S03]  /*6130*/  IMAD.MOV R106, RZ, RZ, -R106 ;  /* 0x000000ffff6a7224 */ /* 0x000fc600078e0a6a */
[----:B------:R-:W-:Y:S01]  /*6140*/  IABS R120, R102 ;  /* 0x0000006600787213 */ /* 0x000fe20000000000 */
[----:B------:R-:W-:Y:S02]  /*6150*/  IMAD R116, R105, R106, R116 ;  /* 0x0000006a69747224 */ /* 0x000fe400078e0274 */
[--C-:B------:R-:W-:Y:S02]  /*6160*/  @!P4 IMAD.IADD R164, R164, 0x1, -R105.reuse ;  /* 0x00000001a4a4c824 */ /* 0x100fe400078e0a69 */
[----:B------:R-:W-:Y:S01]  /*6170*/  @!P6 IMAD.IADD R157, R157, 0x1, -R105 ;  /* 0x000000019d9de824 */ /* 0x000fe200078e0a69 */
[----:B------:R-:W-:Y:S01]  /*6180*/  ISETP.GT.U32.AND P4, PT, R105, R116, PT ;  /* 0x000000746900720c */ /* 0x000fe20003f84070 */
[----:B------:R-:W-:-:S03]  /*6190*/  IMAD.HI.U32 R106, R104, R120, RZ ;  /* 0x00000078686a7227 */ /* 0x000fc600078e00ff */
[----:B------:R-:W-:Y:S01]  /*61a0*/  ISETP.GT.U32.AND P6, PT, R105, R157, PT ;  /* 0x0000009d6900720c */ /* 0x000fe20003fc4070 */
[----:B------:R-:W-:-:S04]  /*61b0*/  IMAD.MOV R106, RZ, RZ, -R106 ;  /* 0x000000ffff6a7224 */ /* 0x000fc800078e0a6a */
[C---:B------:R-:W-:Y:S02]  /*61c0*/  IMAD R120, R105.reuse, R106, R120 ;  /* 0x0000006a69787224 */ /* 0x040fe400078e0278 */
[C---:B------:R-:W-:Y:S02]  /*61d0*/  IMAD R112, R105.reuse, R108, R112 ;  /* 0x0000006c69707224 */ /* 0x040fe400078e0270 */
[----:B------:R-:W-:Y:S01]  /*61e0*/  @!P4 IMAD.IADD R116, R116, 0x1, -R105 ;  /* 0x000000017474c824 */ /* 0x000fe200078e0a69 */
[----:B------:R-:W-:-:S03]  /*61f0*/  ISETP.GT.U32.AND P4, PT, R105, R120, PT ;  /* 0x000000786900720c */ /* 0x000fc60003f84070 */
[----:B------:R-:W-:Y:S01]  /*6200*/  @!P6 IMAD.IADD R157, R157, 0x1, -R105 ;  /* 0x000000019d9de824 */ /* 0x000fe200078e0a69 */
[----:B------:R-:W-:Y:S02]  /*6210*/  ISETP.GT.U32.AND P6, PT, R105, R112, PT ;  /* 0x000000706900720c */ /* 0x000fe40003fc4070 */
[----:B------:R-:W-:Y:S01]  /*6220*/  LOP3.LUT R192, R0, 0x3b, R107, 0xfe, !PT ;  /* 0x0000003b00c07812 */ /* 0x000fe200078efe6b */
[----:B------:R-:W-:-:S03]  /*6230*/  @!P5 IMAD.MOV R162, RZ, RZ, -R162 ;  /* 0x000000ffffa2d224 */ /* 0x000fc600078e0aa2 */
[----:B------:R-:W-:-:S03]  /*6240*/  IABS R108, R192 ;  /* 0x000000c0006c7213 */ /* 0x000fc60000000000 */
[----:B------:R-:W-:Y:S02]  /*6250*/  @!P4 IMAD.IADD R120, R120, 0x1, -R105 ;  /* 0x000000017878c824 */ /* 0x000fe400078e0a69 */
[----:B------:R-:W-:-:S03]  /*6260*/  IMAD.HI.U32 R106, R104, R108, RZ ;  /* 0x0000006c686a7227 */ /* 0x000fc600078e00ff */
[----:B------:R-:W-:Y:S01]  /*6270*/  ISETP.GT.U32.AND P5, PT, R105, R120, PT ;  /* 0x000000786900720c */ /* 0x000fe20003fa4070 */
[----:B------:R-:W-:Y:S01]  /*6280*/  @!P6 IMAD.IADD R112, R112, 0x1, -R105 ;  /* 0x000000017070e824 */ /* 0x000fe200078e0a69 */
[----:B------:R-:W-:Y:S01]  /*6290*/  LOP3.LUT R187, R0, 0x3c, R107, 0xfe, !PT ;  /* 0x0000003c00bb7812 */ /* 0x000fe200078efe6b */
[----:B------:R-:W-:-:S03]  /*62a0*/  IMAD.MOV R106, RZ, RZ, -R106 ;  /* 0x000000ffff6a7224 */ /* 0x000fc600078e0a6a */
[C---:B------:R-:W-:Y:S01]  /*62b0*/  ISETP.GT.U32.AND P6, PT, R105.reuse, R112, PT ;  /* 0x000000706900720c */ /* 0x040fe20003fc4070 */
[----:B------:R-:W-:Y:S01]  /*62c0*/  IMAD R108, R105, R106, R108 ;  /* 0x0000006a696c7224 */ /* 0x000fe200078e026c */
[----:B------:R-:W-:Y:S01]  /*62d0*/  IABS R106, R187 ;  /* 0x000000bb006a7213 */ /* 0x000fe20000000000 */
[----:B------:R-:W0:Y:S01]  /*62e0*/  S2R R23, SR_TID.X ;  /* 0x0000000000177919 */ /* 0x000e220000002100 */
[----:B------:R-:W-:-:S03]  /*62f0*/  LOP3.LUT R186, R0, 0x3d, R107, 0xfe, !PT ;  /* 0x0000003d00ba7812 */ /* 0x000fc600078efe6b */
[----:B------:R-:W-:Y:S01]  /*6300*/  @!P5 IMAD.IADD R120, R120, 0x1, -R105 ;  /* 0x000000017878d824 */ /* 0x000fe200078e0a69 */
[C---:B------:R-:W-:Y:S01]  /*6310*/  ISETP.GT.U32.AND P5, PT, R105.reuse, R108, PT ;  /* 0x0000006c6900720c */ /* 0x040fe20003fa4070 */
[----:B------:R-:W-:Y:S01]  /*6320*/  IMAD.HI.U32 R175, R104, R106, RZ ;  /* 0x0000006a68af7227 */ /* 0x000fe200078e00ff */
[----:B------:R-:W-:-:S03]  /*6330*/  ISETP.GT.U32.AND P4, PT, R105, R116, PT ;  /* 0x000000746900720c */ /* 0x000fc60003f84070 */
[----:B------:R-:W-:Y:S01]  /*6340*/  @!P6 IMAD.IADD R112, R112, 0x1, -R105 ;  /* 0x000000017070e824 */ /* 0x000fe200078e0a69 */
[----:B------:R-:W-:Y:S01]  /*6350*/  ISETP.GE.AND P6, PT, R103, RZ, PT ;  /* 0x000000ff6700720c */ /* 0x000fe20003fc6270 */
[----:B------:R-:W-:Y:S01]  /*6360*/  IMAD.MOV R175, RZ, RZ, -R175 ;  /* 0x000000ffffaf7224 */ /* 0x000fe200078e0aaf */
[----:B------:R-:W-:-:S03]  /*6370*/  IABS R103, R186 ;  /* 0x000000ba00677213 */ /* 0x000fc60000000000 */
[----:B------:R-:W-:Y:S02]  /*6380*/  IMAD R106, R105, R175, R106 ;  /* 0x000000af696a7224 */ /* 0x000fe400078e026a */
[----:B------:R-:W-:-:S04]  /*6390*/  IMAD.HI.U32 R181, R104, R103, RZ ;  /* 0x0000006768b57227 */ /* 0x000fc800078e00ff */
[----:B------:R-:W-:Y:S01]  /*63a0*/  @!P5 IMAD.IADD R108, R108, 0x1, -R105 ;  /* 0x000000016c6cd824 */ /* 0x000fe200078e0a69 */
[C---:B------:R-:W-:Y:S01]  /*63b0*/  ISETP.GT.U32.AND P5, PT, R105.reuse, R106, PT ;  /* 0x0000006a6900720c */ /* 0x040fe20003fa4070 */
[----:B------:R-:W-:Y:S02]  /*63c0*/  IMAD.MOV R181, RZ, RZ, -R181 ;  /* 0x000000ffffb57224 */ /* 0x000fe400078e0ab5 */
[----:B------:R-:W-:Y:S01]  /*63d0*/  @!P4 IMAD.IADD R116, R116, 0x1, -R105 ;  /* 0x000000017474c824 */ /* 0x000fe200078e0a69 */
[----:B------:R-:W-:Y:S01]  /*63e0*/  ISETP.GE.AND P4, PT, R102, RZ, PT ;  /* 0x000000ff6600720c */ /* 0x000fe20003f86270 */
[----:B------:R-:W-:Y:S01]  /*63f0*/  IMAD R103, R105, R181, R103 ;  /* 0x000000b569677224 */ /* 0x000fe200078e0267 */
[----:B------:R-:W-:Y:S01]  /*6400*/  LOP3.LUT R181, R0, 0x3e, R107, 0xfe, !PT ;  /* 0x0000003e00b57812 */ /* 0x000fe200078efe6b */
[----:B------:R-:W-:-:S04]  /*6410*/  @!UP2 UIADD3 UR4, UPT, UPT, -UR5, 0x100000, URZ ;  /* 0x001000000504a890 */ /* 0x000fc8000fffe1ff */
[----:B------:R-:W-:Y:S02]  /*6420*/  @!UP2 USHF.L.U32 UR5, UR4, 0xb, URZ ;  /* 0x0000000b0405a899 */ /* 0x000fe400080006ff */
[----:B------:R-:W-:Y:S01]  /*6430*/  @!UP2 USHF.L.U32 UR4, UR4, 0x1, URZ ;  /* 0x000000010404a899 */ /* 0x000fe200080006ff */
[----:B------:R-:W-:Y:S01]  /*6440*/  IABS R102, R181 ;  /* 0x000000b500667213 */ /* 0x000fe20000000000 */
[----:B------:R-:W-:Y:S01]  /*6450*/  @!P5 IMAD.IADD R106, R106, 0x1, -R105 ;  /* 0x000000016a6ad824 */ /* 0x000fe200078e0a69 */
[----:B------:R-:W-:-:S03]  /*6460*/  ISETP.GT.U32.AND P5, PT, R105, R103, PT ;  /* 0x000000676900720c */ /* 0x000fc60003fa4070 */
[----:B------:R-:W-:Y:S01]  /*6470*/  IMAD.HI.U32 R175, R104, R102, RZ ;  /* 0x0000006668af7227 */ /* 0x000fe200078e00ff */
[----:B------:R-:W-:-:S03]  /*6480*/  VOTEU.ALL UP3, P2 ;  /* 0x0000000000ff7886 */ /* 0x000fc60001060000 */
[----:B------:R-:W-:Y:S01]  /*6490*/  @!P4 IMAD.MOV R120, RZ, RZ, -R120 ;  /* 0x000000ffff78c224 */ /* 0x000fe200078e0a78 */
[----:B------:R-:W-:Y:S01]  /*64a0*/  ISETP.GE.AND P4, PT, R192, RZ, PT ;  /* 0x000000ffc000720c */ /* 0x000fe20003f86270 */
[----:B------:R-:W-:Y:S01]  /*64b0*/  IMAD.MOV R175, RZ, RZ, -R175 ;  /* 0x000000ffffaf7224 */ /* 0x000fe200078e0aaf */
[----:B0-----:R-:W-:Y:S01]  /*64c0*/  LOP3.LUT R192, R23, 0x7f, RZ, 0xc0, !PT ;  /* 0x0000007f17c07812 */ /* 0x001fe200078ec0ff */
[----:B------:R0:W1:Y:S01]  /*64d0*/  @!UP3 SYNCS.EXCH.64 URZ, [UR9+0x8008], UR4 ;  /* 0x0080080409ffb5b2 */ /* 0x0000620008000100 */
[----:B------:R-:W-:Y:S01]  /*64e0*/  LOP3.LUT R107, R0, 0x3f, R107, 0xfe, !PT ;  /* 0x0000003f006b7812 */ /* 0x000fe200078efe6b */
[----:B------:R-:W-:Y:S02]  /*64f0*/  IMAD R102, R105, R175, R102 ;  /* 0x000000af69667224 */ /* 0x000fe400078e0266 */
[----:B------:R-:W-:Y:S01]  /*6500*/  STS.U8 [R192+UR9], R14 ;  /* 0x0000000ec0007988 */ /* 0x000fe20008000009 */
[----:B------:R-:W-:-:S03]  /*6510*/  IABS R175, R107 ;  /* 0x0000006b00af7213 */ /* 0x000fc60000000000 */
[----:B------:R-:W-:Y:S01]  /*6520*/  STS.U8 [R192+UR9+0x200], R21 ;  /* 0x00020015c0007988 */ /* 0x000fe20008000009 */
[----:B------:R-:W-:-:S03]  /*6530*/  @!P5 IMAD.IADD R103, R103, 0x1, -R105 ;  /* 0x000000016767d824 */ /* 0x000fc600078e0a69 */
[----:B------:R-:W-:Y:S01]  /*6540*/  STS.U8 [R192+UR9+0x400], R12 ;  /* 0x0004000cc0007988 */ /* 0x000fe20008000009 */
[----:B------:R-:W-:Y:S01]  /*6550*/  ISETP.GT.U32.AND P5, PT, R105, R102, PT ;  /* 0x000000666900720c */ /* 0x000fe20003fa4070 */
[----:B------:R-:W-:Y:S01]  /*6560*/  @!P0 IMAD.MOV R157, RZ, RZ, -R157 ;  /* 0x000000ffff9d8224 */ /* 0x000fe200078e0a9d */
[----:B0-----:R-:W0:Y:S01]  /*6570*/  LDCU UR4, c[0x0][0x3b0] ;  /* 0x00007600ff0477ac */ /* 0x001e220008000800 */
[----:B------:R-:W-:Y:S01]  /*6580*/  STS.U8 [R192+UR9+0x600], R19 ;  /* 0x00060013c0007988 */ /* 0x000fe20008000009 */
[----:B------:R-:W-:-:S03]  /*6590*/  IMAD.HI.U32 R104, R104, R175, RZ ;  /* 0x000000af68687227 */ /* 0x000fc600078e00ff */
[----:B------:R-:W-:Y:S04]  /*65a0*/  STS.U8 [R192+UR9+0x800], R17 ;  /* 0x00080011c0007988 */ /* 0x000fe80008000009 */
[----:B------:R-:W-:Y:S04]  /*65b0*/  STS.U8 [R192+UR9+0xa00], R15 ;  /* 0x000a000fc0007988 */ /* 0x000fe80008000009 */
[----:B------:R-:W-:Y:S01]  /*65c0*/  STS.U8 [R192+UR9+0xc00], R13 ;  /* 0x000c000dc0007988 */ /* 0x000fe20008000009 */
[----:B------:R-:W-:-:S03]  /*65d0*/  IMAD.MOV R104, RZ, RZ, -R104 ;  /* 0x000000ffff687224 */ /* 0x000fc600078e0a68 */
[----:B------:R-:W-:Y:S04]  /*65e0*/  STS.U8 [R192+UR9+0xe00], R11 ;  /* 0x000e000bc0007988 */ /* 0x000fe80008000009 */
[----:B------:R-:W-:Y:S04]  /*65f0*/  STS.U8 [R192+UR9+0x1000], R10 ;  /* 0x0010000ac0007988 */ /* 0x000fe80008000009 */
[----:B------:R-:W-:Y:S04]  /*6600*/  STS.U8 [R192+UR9+0x1200], R9 ;  /* 0x00120009c0007988 */ /* 0x000fe80008000009 */
[----:B------:R-:W-:Y:S01]  /*6610*/  STS.U8 [R192+UR9+0x1400], R8 ;  /* 0x00140008c0007988 */ /* 0x000fe20008000009 */
[----:B------:R-:W-:-:S03]  /*6620*/  IMAD R175, R105, R104, R175 ;  /* 0x0000006869af7224 */ /* 0x000fc600078e02af */
[----:B------:R-:W-:Y:S04]  /*6630*/  STS.U8 [R192+UR9+0x1600], R7 ;  /* 0x00160007c0007988 */ /* 0x000fe80008000009 */
[----:B------:R-:W-:Y:S04]  /*6640*/  STS.U8 [R192+UR9+0x1800], R6 ;  /* 0x00180006c0007988 */ /* 0x000fe80008000009 */
[----:B------:R-:W-:Y:S04]  /*6650*/  STS.U8 [R192+UR9+0x1a00], R5 ;  /* 0x001a0005c0007988 */ /* 0x000fe80008000009 */
[----:B------:R3:W-:Y:S01]  /*6660*/  STS.U8 [R192+UR9+0x1c00], R2 ;  /* 0x001c0002c0007988 */ /* 0x0007e20008000009 */
[----:B------:R-:W-:Y:S01]  /*6670*/  @!P5 IMAD.IADD R102, R102, 0x1, -R105 ;  /* 0x000000016666d824 */ /* 0x000fe200078e0a69 */
[----:B------:R-:W-:-:S02]  /*6680*/  ISETP.GT.U32.AND P5, PT, R105, R175, PT ;  /* 0x000000af6900720c */ /* 0x000fc40003fa4070 */
[----:B------:R-:W-:Y:S01]  /*6690*/  STS.U8 [R192+UR9+0x1e00], R4 ;  /* 0x001e0004c0007988 */ /* 0x000fe20008000009 */
[----:B---3--:R-:W-:-:S05]  /*66a0*/  LOP3.LUT R2, R192, 0x10, RZ, 0x3c, !PT ;  /* 0x00000010c0027812 */ /* 0x008fca00078e3cff */
[----:B------:R3:W-:Y:S04]  /*66b0*/  STS.U8 [R2+UR9+0x80], R3 ;  /* 0x0000800302007988 */ /* 0x0007e80008000009 */
[----:B------:R-:W-:Y:S04]  /*66c0*/  STS.U8 [R2+UR9+0x280], R252 ;  /* 0x000280fc02007988 */ /* 0x000fe80008000009 */
[----:B------:R-:W-:Y:S01]  /*66d0*/  STS.U8 [R2+UR9+0x480], R251 ;  /* 0x000480fb02007988 */ /* 0x000fe20008000009 */
[----:B------:R-:W-:-:S03]  /*66e0*/  @!P3 IMAD.MOV R164, RZ, RZ, -R164 ;  /* 0x000000ffffa4b224 */ /* 0x000fc600078e0aa4 */
[----:B------:R-:W-:Y:S01]  /*66f0*/  STS.U8 [R2+UR9+0x680], R250 ;  /* 0x000680fa02007988 */ /* 0x000fe20008000009 */
[----:B------:R-:W-:-:S03]  /*6700*/  @!P1 IMAD.MOV R112, RZ, RZ, -R112 ;  /* 0x000000ffff709224 */ /* 0x000fc600078e0a70 */
[----:B------:R-:W-:Y:S01]  /*6710*/  STS.U8 [R2+UR9+0x880], R249 ;  /* 0x000880f902007988 */ /* 0x000fe20008000009 */
[----:B------:R-:W-:Y:S01]  /*6720*/  @!P6 IMAD.MOV R116, RZ, RZ, -R116 ;  /* 0x000000ffff74e224 */ /* 0x000fe200078e0a74 */
[C---:B------:R-:W-:Y:S02]  /*6730*/  ISETP.GT.U32.AND P0, PT, R105.reuse, R108, PT ;  /* 0x0000006c6900720c */ /* 0x040fe40003f04070 */
[----:B------:R-:W-:Y:S01]  /*6740*/  STS.U8 [R2+UR9+0xa80], R248 ;  /* 0x000a80f802007988 */ /* 0x000fe20008000009 */
[C---:B------:R-:W-:Y:S02]  /*6750*/  ISETP.GT.U32.AND P3, PT, R105.reuse, R106, PT ;  /* 0x0000006a6900720c */ /* 0x040fe40003f64070 */
[C---:B------:R-:W-:Y:S01]  /*6760*/  ISETP.GT.U32.AND P1, PT, R105.reuse, R103, PT ;  /* 0x000000676900720c */ /* 0x040fe20003f24070 */
[----:B------:R-:W-:Y:S01]  /*6770*/  STS.U8 [R2+UR9+0xc80], R247 ;  /* 0x000c80f702007988 */ /* 0x000fe20008000009 */
[----:B------:R-:W-:-:S03]  /*6780*/  ISETP.GT.U32.AND P6, PT, R105, R102, PT ;  /* 0x000000666900720c */ /* 0x000fc60003fc4070 */
[----:B------:R-:W-:Y:S01]  /*6790*/  STS.U8 [R2+UR9+0xe80], R246 ;  /* 0x000e80f602007988 */ /* 0x000fe20008000009 */
[----:B---3--:R-:W-:-:S03]  /*67a0*/  LOP3.LUT R3, R192, 0x20, RZ, 0x3c, !PT ;  /* 0x00000020c0037812 */ /* 0x008fc600078e3cff */
[----:B------:R-:W-:Y:S01]  /*67b0*/  STS.U8 [R2+UR9+0x1080], R245 ;  /* 0x001080f502007988 */ /* 0x000fe20008000009 */
[----:B------:R-:W-:-:S03]  /*67c0*/  @!P5 IMAD.IADD R175, R175, 0x1, -R105 ;  /* 0x00000001afafd824 */ /* 0x000fc600078e0a69 */
[----:B------:R-:W-:Y:S04]  /*67d0*/  STS.U8 [R2+UR9+0x1280], R244 ;  /* 0x001280f402007988 */ /* 0x000fe80008000009 */
[----:B------:R-:W-:Y:S04]  /*67e0*/  STS.U8 [R2+UR9+0x1480], R243 ;  /* 0x001480f302007988 */ /* 0x000fe80008000009 */
[----:B------:R-:W-:Y:S04]  /*67f0*/  STS.U8 [R2+UR9+0x1680], R242 ;  /* 0x001680f202007988 */ /* 0x000fe80008000009 */
[----:B------:R-:W-:Y:S04]  /*6800*/  STS.U8 [R2+UR9+0x1880], R241 ;  /* 0x001880f102007988 */ /* 0x000fe80008000009 */
[----:B------:R-:W-:Y:S01]  /*6810*/  STS.U8 [R2+UR9+0x1a80], R240 ;  /* 0x001a80f002007988 */ /* 0x000fe20008000009 */
[----:B------:R-:W-:-:S03]  /*6820*/  ISETP.GT.U32.AND P5, PT, R105, R175, PT ;  /* 0x000000af6900720c */ /* 0x000fc60003fa4070 */
[----:B------:R-:W-:Y:S04]  /*6830*/  STS.U8 [R2+UR9+0x1c80], R239 ;  /* 0x001c80ef02007988 */ /* 0x000fe80008000009 */
[----:B------:R3:W-:Y:S04]  /*6840*/  STS.U8 [R2+UR9+0x1e80], R238 ;  /* 0x001e80ee02007988 */ /* 0x0007e80008000009 */
[----:B------:R-:W-:Y:S01]  /*6850*/  STS.U8 [R3+UR9+0x100], R236 ;  /* 0x000100ec03007988 */ /* 0x000fe20008000009 */
[----:B------:R-:W-:-:S03]  /*6860*/  @!P0 IMAD.IADD R108, R108, 0x1, -R105 ;  /* 0x000000016c6c8824 */ /* 0x000fc600078e0a69 */
[----:B------:R-:W-:Y:S01]  /*6870*/  STS.U8 [R3+UR9+0x300], R234 ;  /* 0x000300ea03007988 */ /* 0x000fe20008000009 */
[----:B------:R-:W-:-:S03]  /*6880*/  @!P3 IMAD.IADD R106, R106, 0x1, -R105 ;  /* 0x000000016a6ab824 */ /* 0x000fc600078e0a69 */
[----:B------:R-:W-:Y:S01]  /*6890*/  STS.U8 [R3+UR9+0x500], R232 ;  /* 0x000500e803007988 */ /* 0x000fe20008000009 */
[--C-:B------:R-:W-:Y:S01]  /*68a0*/  @!P1 IMAD.IADD R103, R103, 0x1, -R105.reuse ;  /* 0x0000000167679824 */ /* 0x100fe200078e0a69 */
[----:B------:R-:W-:Y:S01]  /*68b0*/  ISETP.GE.AND P0, PT, R187, RZ, PT ;  /* 0x000000ffbb00720c */ /* 0x000fe20003f06270 */
[----:B------:R-:W-:Y:S01]  /*68c0*/  @!P6 IMAD.IADD R102, R102, 0x1, -R105 ;  /* 0x000000016666e824 */ /* 0x000fe200078e0a69 */
[----:B------:R-:W-:Y:S01]  /*68d0*/  STS.U8 [R3+UR9+0x700], R230 ;  /* 0x000700e603007988 */ /* 0x000fe20008000009 */
[----:B------:R-:W-:Y:S02]  /*68e0*/  ISETP.GE.AND P3, PT, R186, RZ, PT ;  /* 0x000000ffba00720c */ /* 0x000fe40003f66270 */
[----:B------:R-:W-:Y:S01]  /*68f0*/  ISETP.GE.AND P1, PT, R181, RZ, PT ;  /* 0x000000ffb500720c */ /* 0x000fe20003f26270 */
[----:B------:R-:W-:Y:S01]  /*6900*/  STS.U8 [R3+UR9+0x900], R228 ;  /* 0x000900e403007988 */ /* 0x000fe20008000009 */
[----:B------:R-:W-:-:S03]  /*6910*/  ISETP.GE.AND P6, PT, R107, RZ, PT ;  /* 0x000000ff6b00720c */ /* 0x000fc60003fc6270 */
[----:B------:R-:W-:Y:S04]  /*6920*/  STS.U8 [R3+UR9+0xb00], R226 ;  /* 0x000b00e203007988 */ /* 0x000fe80008000009 */
[----:B------:R-:W-:Y:S04]  /*6930*/  STS.U8 [R3+UR9+0xd00], R224 ;  /* 0x000d00e003007988 */ /* 0x000fe80008000009 */
[----:B------:R-:W-:Y:S01]  /*6940*/  STS.U8 [R3+UR9+0xf00], R222 ;  /* 0x000f00de03007988 */ /* 0x000fe20008000009 */
[----:B---3--:R-:W-:-:S03]  /*6950*/  LOP3.LUT R2, R192, 0x30, RZ, 0x3c, !PT ;  /* 0x00000030c0027812 */ /* 0x008fc600078e3cff */
[----:B------:R-:W-:Y:S04]  /*6960*/  STS.U8 [R3+UR9+0x1100], R220 ;  /* 0x001100dc03007988 */ /* 0x000fe80008000009 */
[----:B------:R-:W-:Y:S04]  /*6970*/  STS.U8 [R3+UR9+0x1300], R218 ;  /* 0x001300da03007988 */ /* 0x000fe80008000009 */
[----:B------:R-:W-:Y:S01]  /*6980*/  STS.U8 [R3+UR9+0x1500], R216 ;  /* 0x001500d803007988 */ /* 0x000fe20008000009 */
[----:B------:R-:W-:-:S03]  /*6990*/  @!P5 IMAD.IADD R175, R175, 0x1, -R105 ;  /* 0x00000001afafd824 */ /* 0x000fc600078e0a69 */
[----:B------:R-:W-:Y:S04]  /*69a0*/  STS.U8 [R3+UR9+0x1700], R214 ;  /* 0x001700d603007988 */ /* 0x000fe80008000009 */
[----:B------:R-:W-:Y:S04]  /*69b0*/  STS.U8 [R3+UR9+0x1900], R211 ;  /* 0x001900d303007988 */ /* 0x000fe80008000009 */
[----:B------:R-:W-:Y:S04]  /*69c0*/  STS.U8 [R3+UR9+0x1b00], R212 ;  /* 0x001b00d403007988 */ /* 0x000fe80008000009 */
[----:B------:R-:W-:Y:S01]  /*69d0*/  STS.U8 [R3+UR9+0x1d00], R210 ;  /* 0x001d00d203007988 */ /* 0x000fe20008000009 */
[----:B------:R-:W-:-:S03]  /*69e0*/  ISETP.NE.AND P5, PT, R101, RZ, PT ;  /* 0x000000ff6500720c */ /* 0x000fc60003fa5270 */
[----:B------:R-:W-:Y:S01]  /*69f0*/  STS.U8 [R3+UR9+0x1f00], R209 ;  /* 0x001f00d103007988 */ /* 0x000fe20008000009 */
[----:B------:R-:W-:-:S03]  /*6a00*/  @!P4 IMAD.MOV R108, RZ, RZ, -R108 ;  /* 0x000000ffff6cc224 */ /* 0x000fc600078e0a6c */
[----:B------:R-:W-:Y:S01]  /*6a10*/  STS.U8 [R2+UR9+0x180], R208 ;  /* 0x000180d002007988 */ /* 0x000fe20008000009 */
[----:B------:R-:W-:Y:S01]  /*6a20*/  @!P0 IMAD.MOV R106, RZ, RZ, -R106 ;  /* 0x000000ffff6a8224 */ /* 0x000fe200078e0a6a */
[----:B------:R-:W-:Y:S01]  /*6a30*/  LOP3.LUT R101, RZ, R101, RZ, 0x33, !PT ;  /* 0x00000065ff657212 */ /* 0x000fe200078e33ff */
[----:B------:R-:W-:Y:S01]  /*6a40*/  @!P3 IMAD.MOV R103, RZ, RZ, -R103 ;  /* 0x000000ffff67b224 */ /* 0x000fe200078e0a67 */
[----:B------:R-:W-:Y:S01]  /*6a50*/  STS.U8 [R2+UR9+0x580], R207 ;  /* 0x000580cf02007988 */ /* 0x000fe20008000009 */
[----:B------:R-:W-:Y:S02]  /*6a60*/  @!P1 IMAD.MOV R102, RZ, RZ, -R102 ;  /* 0x000000ffff669224 */ /* 0x000fe400078e0a66 */
[----:B------:R-:W-:Y:S01]  /*6a70*/  @!P6 IMAD.MOV R175, RZ, RZ, -R175 ;  /* 0x000000ffffafe224 */ /* 0x000fe200078e0aaf */
[----:B------:R-:W-:Y:S04]  /*6a80*/  STS.U8 [R2+UR9+0x980], R206 ;  /* 0x000980ce02007988 */ /* 0x000fe80008000009 */
[----:B------:R-:W-:Y:S01]  /*6a90*/  STS.U8 [R2+UR9+0xd80], R205 ;  /* 0x000d80cd02007988 */ /* 0x000fe20008000009 */
[----:B------:R-:W-:-:S03]  /*6aa0*/  SEL R110, R101, R110, !P5 ;  /* 0x0000006e656e7207 */ /* 0x000fc60006800000 */
[----:B------:R-:W-:Y:S01]  /*6ab0*/  STS.U8 [R2+UR9+0x1180], R204 ;  /* 0x001180cc02007988 */ /* 0x000fe20008000009 */
[----:B------:R-:W-:-:S03]  /*6ac0*/  SEL R167, R101, R167, !P5 ;  /* 0x000000a765a77207 */ /* 0x000fc60006800000 */
[----:B------:R-:W-:Y:S01]  /*6ad0*/  STS.U8 [R2+UR9+0x1580], R203 ;  /* 0x001580cb02007988 */ /* 0x000fe20008000009 */
[C---:B------:R-:W-:Y:S02]  /*6ae0*/  SEL R113, R101.reuse, R113, !P5 ;  /* 0x0000007165717207 */ /* 0x040fe40006800000 */
[C---:B------:R-:W-:Y:S01]  /*6af0*/  SEL R115, R101.reuse, R115, !P5 ;  /* 0x0000007365737207 */ /* 0x040fe20006800000 */
[----:B------:R-:W-:Y:S01]  /*6b00*/  STS.U8 [R2+UR9+0x1980], R202 ;  /* 0x001980ca02007988 */ /* 0x000fe20008000009 */
[C---:B------:R-:W-:Y:S02]  /*6b10*/  SEL R117, R101.reuse, R117, !P5 ;  /* 0x0000007565757207 */ /* 0x040fe40006800000 */
[C---:B------:R-:W-:Y:S01]  /*6b20*/  SEL R119, R101.reuse, R119, !P5 ;  /* 0x0000007765777207 */ /* 0x040fe20006800000 */
[----:B------:R0:W-:Y:S01]  /*6b30*/  STS.U8 [R2+UR9+0x1d80], R201 ;  /* 0x001d80c902007988 */ /* 0x0001e20008000009 */
[C---:B------:R-:W-:Y:S02]  /*6b40*/  SEL R121, R101.reuse, R121, !P5 ;  /* 0x0000007965797207 */ /* 0x040fe40006800000 */
[C---:B------:R-:W-:Y:S01]  /*6b50*/  SEL R123, R101.reuse, R123, !P5 ;  /* 0x0000007b657b7207 */ /* 0x040fe20006800000 */
[----:B------:R-:W-:Y:S01]  /*6b60*/  STS.U8 [R2+UR9+0x380], R200 ;  /* 0x000380c802007988 */ /* 0x000fe20008000009 */
[----:B------:R-:W-:-:S02]  /*6b70*/  SEL R213, R101, R125, !P5 ;  /* 0x0000007d65d57207 */ /* 0x000fc40006800000 */
[C---:B------:R-:W-:Y:S02]  /*6b80*/  SEL R215, R101.reuse, R127, !P5 ;  /* 0x0000007f65d77207 */ /* 0x040fe40006800000 */
[C---:B------:R-:W-:Y:S02]  /*6b90*/  SEL R217, R101.reuse, R129, !P5 ;  /* 0x0000008165d97207 */ /* 0x040fe40006800000 */
[C---:B------:R-:W-:Y:S02]  /*6ba0*/  SEL R219, R101.reuse, R130, !P5 ;  /* 0x0000008265db7207 */ /* 0x040fe40006800000 */
[C---:B------:R-:W-:Y:S02]  /*6bb0*/  SEL R221, R101.reuse, R131, !P5 ;  /* 0x0000008365dd7207 */ /* 0x040fe40006800000 */
[C---:B------:R-:W-:Y:S02]  /*6bc0*/  SEL R223, R101.reuse, R133, !P5 ;  /* 0x0000008565df7207 */ /* 0x040fe40006800000 */
        /* <DEDUP_REMOVED lines=49> */
[----:B------:R-:W-:Y:S01]  /*6ee0*/  SEL R175, R101, R175, !P5 ;  /* 0x000000af65af7207 */ /* 0x000fe20006800000 */
[----:B------:R-:W-:Y:S01]  /*6ef0*/  IMAD R101, R192, UR13, RZ ;  /* 0x0000000dc0657c24 */ /* 0x000fe2000f8e02ff */
[----:B------:R3:W-:Y:S04]  /*6f00*/  STS.U8 [R2+UR9+0x780], R199 ;  /* 0x000780c702007988 */ /* 0x0007e80008000009 */
[----:B------:R-:W-:Y:S01]  /*6f10*/  STS.U8 [R2+UR9+0xb80], R198 ;  /* 0x000b80c602007988 */ /* 0x000fe20008000009 */
[----:B------:R-:W-:-:S03]  /*6f20*/  IADD3 R102, P0, PT, R101, UR18, RZ ;  /* 0x0000001265667c10 */ /* 0x000fc6000ff1e0ff */
[----:B------:R4:W-:Y:S01]  /*6f30*/  STS.U8 [R2+UR9+0xf80], R197 ;  /* 0x000f80c502007988 */ /* 0x0009e20008000009 */
[----:B0-----:R-:W-:Y:S02]  /*6f40*/  IMAD R201, R113, UR4, RZ ;  /* 0x0000000471c97c24 */ /* 0x001fe4000f8e02ff */
[----:B---3--:R-:W-:Y:S02]  /*6f50*/  IMAD R199, R167, UR4, RZ ;  /* 0x00000004a7c77c24 */ /* 0x008fe4000f8e02ff */
[----:B------:R-:W-:Y:S02]  /*6f60*/  IMAD R203, R115, UR4, RZ ;  /* 0x0000000473cb7c24 */ /* 0x000fe4000f8e02ff */
[----:B----4-:R-:W-:Y:S01]  /*6f70*/  IMAD R197, R110, UR4, RZ ;  /* 0x000000046ec57c24 */ /* 0x010fe2000f8e02ff */
[----:B------:R-:W-:Y:S01]  /*6f80*/  LEA.HI.X.SX32 R101, R101, UR19, 0x1, P0 ;  /* 0x0000001365657c11 */ /* 0x000fe200080f0eff */
[----:B------:R-:W-:Y:S01]  /*6f90*/  IMAD R205, R117, UR4, RZ ;  /* 0x0000000475cd7c24 */ /* 0x000fe2000f8e02ff */
[-C--:B------:R-:W-:Y:S01]  /*6fa0*/  IADD3 R200, P4, PT, R199, R102.reuse, RZ ;  /* 0x00000066c7c87210 */ /* 0x080fe20007f9e0ff */
        /* <DEDUP_REMOVED lines=9> */
[-C--:B------:R-:W-:Y:S01]  /*7040*/  LEA.HI.X.SX32 R197, R197, R101.reuse, 0x1, P3 ;  /* 0x00000065c5c57211 */ /* 0x080fe200018f0eff */
[----:B------:R-:W-:Y:S01]  /*7050*/  IMAD R217, R217, UR4, RZ ;  /* 0x00000004d9d97c24 */ /* 0x000fe2000f8e02ff */
[-C--:B------:R-:W-:Y:S01]  /*7060*/  IADD3 R208, P3, PT, R207, R102.reuse, RZ ;  /* 0x00000066cfd07210 */ /* 0x080fe20007f7e0ff */
[----:B------:R-:W-:Y:S01]  /*7070*/  IMAD R219, R219, UR4, RZ ;  /* 0x00000004dbdb7c24 */ /* 0x000fe2000f8e02ff */
[----:B------:R-:W-:Y:S01]  /*7080*/  LEA.HI.X.SX32 R199, R199, R101, 0x1, P4 ;  /* 0x00000065c7c77211 */ /* 0x000fe200020f0eff */
[----:B------:R-:W-:Y:S01]  /*7090*/  IMAD R221, R221, UR4, RZ ;  /* 0x00000004dddd7c24 */ /* 0x000fe2000f8e02ff */
[----:B------:R-:W-:-:S02]  /*70a0*/  IADD3 R210, P4, PT, R209, R102, RZ ;  /* 0x00000066d1d27210 */ /* 0x000fc40007f9e0ff */
[-C--:B------:R-:W-:Y:S01]  /*70b0*/  LEA.HI.X.SX32 R201, R201, R101.reuse, 0x1, P5 ;  /* 0x00000065c9c97211 */ /* 0x080fe200028f0eff */
[----:B------:R-:W-:Y:S01]  /*70c0*/  IMAD R223, R223, UR4, RZ ;  /* 0x00000004dfdf7c24 */ /* 0x000fe2000f8e02ff */
[-C--:B------:R-:W-:Y:S02]  /*70d0*/  IADD3 R212, P5, PT, R211, R102.reuse, RZ ;  /* 0x00000066d3d47210 */ /* 0x080fe40007fbe0ff */
[-C--:B------:R-:W-:Y:S01]  /*70e0*/  LEA.HI.X.SX32 R203, R203, R101.reuse, 0x1, P6 ;  /* 0x00000065cbcb7211 */ /* 0x080fe200030f0eff */
[----:B------:R-:W-:Y:S01]  /*70f0*/  IMAD R225, R225, UR4, RZ ;  /* 0x00000004e1e17c24 */ /* 0x000fe2000f8e02ff */
[-C--:B------:R-:W-:Y:S02]  /*7100*/  IADD3 R214, P6, PT, R213, R102.reuse, RZ ;  /* 0x00000066d5d67210 */ /* 0x080fe40007fde0ff */
        /* <DEDUP_REMOVED lines=54> */
[----:B------:R-:W-:Y:S02]  /*7470*/  LEA.HI.X.SX32 R242, R147, R101, 0x1, P5 ;  /* 0x0000006593f27211 */ /* 0x000fe400028f0eff */
        /* <DEDUP_REMOVED lines=11> */
[----:B------:R-:W-:Y:S01]  /*7530*/  STL [R1], R11 ;  /* 0x0000000b01007387 */ /* 0x000fe20000100800 */
[-C--:B------:R-:W-:Y:S02]  /*7540*/  IADD3 R135, P4, PT, R161, R102.reuse, RZ ;  /* 0x00000066a1877210 */ /* 0x080fe40007f9e0ff */
[-C--:B------:R-:W-:Y:S01]  /*7550*/  LEA.HI.X.SX32 R252, R155, R101.reuse, 0x1, P5 ;  /* 0x000000659bfc7211 */ /* 0x080fe200028f0eff */
[----:B------:R-:W-:Y:S01]  /*7560*/  STL [R1+0x8], R7 ;  /* 0x0000080701007387 */ /* 0x000fe20000100800 */
[-C--:B------:R-:W-:Y:S01]  /*7570*/  IADD3 R23, P5, PT, R163, R102.reuse, RZ ;  /* 0x00000066a3177210 */ /* 0x080fe20007fbe0ff */
[----:B------:R-:W-:Y:S01]  /*7580*/  IMAD R111, R111, UR4, RZ ;  /* 0x000000046f6f7c24 */ /* 0x000fe2000f8e02ff */
[-C--:B------:R-:W-:Y:S01]  /*7590*/  LEA.HI.X.SX32 R2, R156, R101.reuse, 0x1, P6 ;  /* 0x000000659c027211 */ /* 0x080fe200030f0eff */
[----:B------:R-:W-:Y:S01]  /*75a0*/  STL [R1+0x10], R147 ;  /* 0x0000109301007387 */ /* 0x000fe20000100800 */
[----:B------:R-:W-:Y:S01]  /*75b0*/  IADD3 R8, P6, PT, R165, R102, RZ ;  /* 0x00000066a5087210 */ /* 0x000fe20007fde0ff */
[----:B------:R-:W-:Y:S01]  /*75c0*/  IMAD R124, R124, UR4, RZ ;  /* 0x000000047c7c7c24 */ /* 0x000fe2000f8e02ff */
[-C--:B------:R-:W-:Y:S01]  /*75d0*/  LEA.HI.X.SX32 R110, R159, R101.reuse, 0x1, P3 ;  /* 0x000000659f6e7211 */ /* 0x080fe200018f0eff */
[----:B------:R-:W-:Y:S01]  /*75e0*/  STL [R1+0x18], R238 ;  /* 0x000018ee01007387 */ /* 0x000fe20000100800 */
[----:B------:R-:W-:-:S02]  /*75f0*/  LEA.HI.X.SX32 R148, R158, R101, 0x1, P1 ;  /* 0x000000659e947211 */ /* 0x000fc400008f0eff */
[-C--:B------:R-:W-:Y:S01]  /*7600*/  IADD3 R9, P3, PT, R109, R102.reuse, RZ ;  /* 0x000000666d097210 */ /* 0x080fe20007f7e0ff */
[----:B------:R-:W-:Y:S01]  /*7610*/  STL [R1+0x20], R135 ;  /* 0x0000208701007387 */ /* 0x000fe20000100800 */
[-C--:B------:R-:W-:Y:S01]  /*7620*/  IADD3 R5, P1, PT, R166, R102.reuse, RZ ;  /* 0x00000066a6057210 */ /* 0x080fe20007f3e0ff */
[----:B------:R-:W-:Y:S01]  /*7630*/  IMAD R114, R114, UR4, RZ ;  /* 0x0000000472727c24 */ /* 0x000fe2000f8e02ff */
[-C--:B------:R-:W-:Y:S01]  /*7640*/  LEA.HI.X.SX32 R137, R161, R101.reuse, 0x1, P4 ;  /* 0x00000065a1897211 */ /* 0x080fe200020f0eff */
[----:B------:R-:W-:Y:S01]  /*7650*/  STL [R1+0x28], R23 ;  /* 0x0000281701007387 */ /* 0x000fe20000100800 */
[----:B------:R-:W-:Y:S01]  /*7660*/  IMAD R118, R118, UR4, RZ ;  /* 0x0000000476767c24 */ /* 0x000fe2000f8e02ff */
[-C--:B------:R-:W-:Y:S02]  /*7670*/  IADD3 R158, P4, PT, R111, R102.reuse, RZ ;  /* 0x000000666f9e7210 */ /* 0x080fe40007f9e0ff */
[----:B------:R-:W-:Y:S01]  /*7680*/  STL [R1+0x4], R2 ;  /* 0x0000040201007387 */ /* 0x000fe20000100800 */
[-C--:B------:R-:W-:Y:S01]  /*7690*/  LEA.HI.X.SX32 R3, R109, R101.reuse, 0x1, P3 ;  /* 0x000000656d037211 */ /* 0x080fe200018f0eff */
[----:B------:R-:W-:Y:S01]  /*76a0*/  IMAD R122, R122, UR4, RZ ;  /* 0x000000047a7a7c24 */ /* 0x000fe2000f8e02ff */
[-C--:B------:R-:W-:Y:S01]  /*76b0*/  IADD3 R21, P3, PT, R124, R102.reuse, RZ ;  /* 0x000000667c157210 */ /* 0x080fe20007f7e0ff */
[----:B------:R-:W-:Y:S01]  /*76c0*/  STL [R1+0x30], R8 ;  /* 0x0000300801007387 */ /* 0x000fe20000100800 */
[----:B------:R-:W-:Y:S01]  /*76d0*/  IMAD R132, R132, UR4, RZ ;  /* 0x0000000484847c24 */ /* 0x000fe2000f8e02ff */
[----:B------:R-:W-:Y:S01]  /*76e0*/  LEA.HI.X.SX32 R14, R163, R101, 0x1, P5 ;  /* 0x00000065a30e7211 */ /* 0x000fe200028f0eff */
[----:B------:R-:W-:Y:S01]  /*76f0*/  IMAD R126, R126, UR4, RZ ;  /* 0x000000047e7e7c24 */ /* 0x000fe2000f8e02ff */
[----:B------:R-:W-:Y:S01]  /*7700*/  STL [R1+0xc], R148 ;  /* 0x00000c9401007387 */ /* 0x000fe20000100800 */
[----:B------:R-:W-:-:S03]  /*7710*/  IADD3 R123, P5, PT, R114, R102, RZ ;  /* 0x00000066727b7210 */ /* 0x000fc60007fbe0ff */
[----:B------:R-:W-:Y:S01]  /*7720*/  STL [R1+0x38], R5 ;  /* 0x0000380501007387 */ /* 0x000fe20000100800 */
[----:B------:R-:W-:-:S03]  /*7730*/  LEA.HI.X.SX32 R19, R165, R101, 0x1, P6 ;  /* 0x00000065a5137211 */ /* 0x000fc600030f0eff */
[----:B------:R-:W-:Y:S01]  /*7740*/  STL [R1+0x40], R9 ;  /* 0x0000400901007387 */ /* 0x000fe20000100800 */
[-C--:B------:R-:W-:Y:S01]  /*7750*/  IADD3 R186, P6, PT, R118, R102.reuse, RZ ;  /* 0x0000006676ba7210 */ /* 0x080fe20007fde0ff */
[----:B------:R-:W-:Y:S01]  /*7760*/  IMAD R128, R128, UR4, RZ ;  /* 0x0000000480807c24 */ /* 0x000fe2000f8e02ff */
[-C--:B------:R-:W-:Y:S01]  /*7770*/  LEA.HI.X.SX32 R15, R166, R101.reuse, 0x1, P1 ;  /* 0x00000065a60f7211 */ /* 0x080fe200008f0eff */
[----:B------:R-:W-:Y:S01]  /*7780*/  STL [R1+0x14], R110 ;  /* 0x0000146e01007387 */ /* 0x000fe20000100800 */
[-C--:B------:R-:W-:Y:S01]  /*7790*/  LEA.HI.X.SX32 R159, R111, R101.reuse, 0x1, P4 ;  /* 0x000000656f9f7211 */ /* 0x080fe200020f0eff */
[----:B------:R-:W-:Y:S01]  /*77a0*/  IMAD R136, R136, UR4, RZ ;  /* 0x0000000488887c24 */ /* 0x000fe2000f8e02ff */
[----:B------:R-:W-:Y:S01]  /*77b0*/  LEA.HI.X.SX32 R12, R124, R101, 0x1, P3 ;  /* 0x000000657c0c7211 */ /* 0x000fe200018f0eff */
[----:B------:R-:W-:Y:S01]  /*77c0*/  STL [R1+0x48], R158 ;  /* 0x0000489e01007387 */ /* 0x000fe20000100800 */
[-C--:B------:R-:W-:Y:S01]  /*77d0*/  IADD3 R131, P1, PT, R122, R102.reuse, RZ ;  /* 0x000000667a837210 */ /* 0x080fe20007f3e0ff */
[----:B------:R-:W-:Y:S01]  /*77e0*/  IMAD R141, R141, UR4, RZ ;  /* 0x000000048d8d7c24 */ /* 0x000fe2000f8e02ff */
[-C--:B------:R-:W-:Y:S01]  /*77f0*/  IADD3 R111, P3, PT, R132, R102.reuse, RZ ;  /* 0x00000066846f7210 */ /* 0x080fe20007f7e0ff */
[----:B------:R-:W-:Y:S01]  /*7800*/  STL [R1+0x1c], R137 ;  /* 0x00001c8901007387 */ /* 0x000fe20000100800 */
[----:B------:R-:W-:-:S03]  /*7810*/  IADD3 R6, P4, PT, R126, R102, RZ ;  /* 0x000000667e067210 */ /* 0x000fc60007f9e0ff */
[----:B------:R-:W-:Y:S01]  /*7820*/  STL [R1+0x24], R14 ;  /* 0x0000240e01007387 */ /* 0x000fe20000100800 */
[----:B------:R-:W-:-:S03]  /*7830*/  LEA.HI.X.SX32 R146, R114, R101, 0x1, P5 ;  /* 0x0000006572927211 */ /* 0x000fc600028f0eff */
[----:B------:R-:W-:Y:S01]  /*7840*/  STL [R1+0x50], R123 ;  /* 0x0000507b01007387 */ /* 0x000fe20000100800 */
[-C--:B------:R-:W-:Y:S01]  /*7850*/  LEA.HI.X.SX32 R133, R122, R101.reuse, 0x1, P1 ;  /* 0x000000657a857211 */ /* 0x080fe200008f0eff */
[----:B------:R-:W-:Y:S01]  /*7860*/  IMAD R134, R134, UR4, RZ ;  /* 0x0000000486867c24 */ /* 0x000fe2000f8e02ff */
[-C--:B------:R-:W-:Y:S01]  /*7870*/  LEA.HI.X.SX32 R114, R132, R101.reuse, 0x1, P3 ;  /* 0x0000006584727211 */ /* 0x080fe200018f0eff */
[----:B------:R-:W-:Y:S01]  /*7880*/  STL [R1+0x2c], R19 ;  /* 0x00002c1301007387 */ /* 0x000fe20000100800 */
[----:B------:R-:W-:Y:S01]  /*7890*/  IMAD R145, R145, UR4, RZ ;  /* 0x0000000491917c24 */ /* 0x000fe2000f8e02ff */
[-C--:B------:R-:W-:Y:S02]  /*78a0*/  IADD3 R4, P1, PT, R128, R102.reuse, RZ ;  /* 0x0000006680047210 */ /* 0x080fe40007f3e0ff */
[----:B------:R-:W-:Y:S01]  /*78b0*/  STL [R1+0x58], R186 ;  /* 0x000058ba01007387 */ /* 0x000fe20000100800 */
[----:B------:R-:W-:Y:S01]  /*78c0*/  LEA.HI.X.SX32 R17, R126, R101, 0x1, P4 ;  /* 0x000000657e117211 */ /* 0x000fe200020f0eff */
[----:B------:R-:W-:Y:S01]  /*78d0*/  IMAD R150, R150, UR4, RZ ;  /* 0x0000000496967c24 */ /* 0x000fe2000f8e02ff */
[-C--:B------:R-:W-:Y:S01]  /*78e0*/  IADD3 R119, P3, PT, R136, R102.reuse, RZ ;  /* 0x0000006688777210 */ /* 0x080fe20007f7e0ff */
[----:B------:R-:W-:Y:S01]  /*78f0*/  STL [R1+0x34], R15 ;  /* 0x0000340f01007387 */ /* 0x000fe20000100800 */
[----:B------:R-:W-:-:S02]  /*7900*/  IADD3 R144, P4, PT, R141, R102, RZ ;  /* 0x000000668d907210 */ /* 0x000fc40007f9e0ff */
[-C--:B------:R-:W-:Y:S01]  /*7910*/  LEA.HI.X.SX32 R187, R118, R101.reuse, 0x1, P6 ;  /* 0x0000006576bb7211 */ /* 0x080fe200030f0eff */
[----:B------:R-:W-:Y:S01]  /*7920*/  STL [R1+0x3c], R3 ;  /* 0x00003c0301007387 */ /* 0x000fe20000100800 */
[----:B------:R-:W-:-:S03]  /*7930*/  LEA.HI.X.SX32 R13, R128, R101, 0x1, P1 ;  /* 0x00000065800d7211 */ /* 0x000fc600008f0eff */
[----:B------:R-:W-:Y:S01]  /*7940*/  STL [R1+0x60], R131 ;  /* 0x0000608301007387 */ /* 0x000fe20000100800 */
[-C--:B------:R-:W-:Y:S01]  /*7950*/  LEA.HI.X.SX32 R121, R136, R101.reuse, 0x1, P3 ;  /* 0x0000006588797211 */ /* 0x080fe200018f0eff */
[----:B------:R-:W-:Y:S02]  /*7960*/  IMAD R143, R143, UR4, RZ ;  /* 0x000000048f8f7c24 */ /* 0x000fe4000f8e02ff */
        /* <DEDUP_REMOVED lines=24> */
[----:B------:R-:W-:-:S03]  /*7af0*/  PLOP3.LUT P0, PT, PT, PT, UP1, 0x80, 0x8 ;  /* 0x000000000008781c */ /* 0x000fc60003f0f018 */
        /* <DEDUP_REMOVED lines=12> */
[----:B------:R-:W-:Y:S01]  /*7bc0*/  IADD3 R125, P4, PT, R164, R102, RZ ;  /* 0x00000066a47d7210 */ /* 0x000fe20007f9e0ff */
[----:B------:R-:W-:-:S02]  /*7bd0*/  IMAD R175, R175, UR4, RZ ;  /* 0x00000004afaf7c24 */ /* 0x000fc4000f8e02ff */
[----:B------:R-:W-:Y:S01]  /*7be0*/  STL [R1+0x90], R119 ;  /* 0x0000907701007387 */ /* 0x000fe20000100800 */
[----:B------:R-:W-:-:S03]  /*7bf0*/  ISETP.LT.AND P0, PT, R192, UR22, P0 ;  /* 0x00000016c0007c0c */ /* 0x000fc60008701270 */
        /* <DEDUP_REMOVED lines=13> */
[----:B------:R-:W-:Y:S01]  /*7cd0*/  IADD3 R105, P6, PT, R175, R102, RZ ;  /* 0x00000066af697210 */ /* 0x000fe20007fde0ff */
        /* <DEDUP_REMOVED lines=9> */
[----:B------:R-:W-:Y:S02]  /*7d70*/  LEA.HI.X.SX32 R124, R120, R101, 0x1, P4 ;  /* 0x00000065787c7211 */ /* 0x000fe400020f0eff */
[-C--:B------:R-:W-:Y:S01]  /*7d80*/  IADD3 R107, P3, PT, R106, R102.reuse, RZ ;  /* 0x000000666a6b7210 */ /* 0x080fe20007f7e0ff */
[----:B------:R-:W-:Y:S01]  /*7d90*/  STL [R1+0xa4], R145 ;  /* 0x0000a49101007387 */ /* 0x000fe20000100800 */
[----:B------:R-:W-:-:S02]  /*7da0*/  IADD3 R167, P4, PT, R103, R102, RZ ;  /* 0x0000006667a77210 */ /* 0x000fc40007f9e0ff */
[-C--:B------:R-:W-:Y:S01]  /*7db0*/  LEA.HI.X.SX32 R150, R175, R101.reuse, 0x1, P6 ;  /* 0x00000065af967211 */ /* 0x080fe200030f0eff */
[----:B------:R-:W-:Y:S01]  /*7dc0*/  STL [R1+0xac], R141 ;  /* 0x0000ac8d01007387 */ /* 0x000fe20000100800 */
[----:B------:R-:W-:-:S03]  /*7dd0*/  LEA.HI.X.SX32 R143, R112, R101, 0x1, P1 ;  /* 0x00000065708f7211 */ /* 0x000fc600008f0eff */
[----:B------:R-:W-:Y:S01]  /*7de0*/  STL [R1+0xb8], R126 ;  /* 0x0000b87e01007387 */ /* 0x000fe20000100800 */
[----:B------:R-:W-:-:S03]  /*7df0*/  LEA.HI.X.SX32 R149, R106, R101, 0x1, P3 ;  /* 0x000000656a957211 */ /* 0x000fc600018f0eff */
[----:B------:R-:W-:Y:S01]  /*7e00*/  STL [R1+0xc0], R166 ;  /* 0x0000c0a601007387 */ /* 0x000fe20000100800 */
[-C--:B------:R-:W-:Y:S02]  /*7e10*/  IADD3 R163, P1, PT, R108, R102.reuse, RZ ;  /* 0x000000666ca37210 */ /* 0x080fe40007f3e0ff */
[----:B------:R-:W-:Y:S01]  /*7e20*/  IADD3 R138, P5, PT, R104, R102, RZ ;  /* 0x00000066688a7210 */ /* 0x000fe20007fbe0ff */
[----:B------:R-:W-:Y:S01]  /*7e30*/  STL [R1+0xb4], R128 ;  /* 0x0000b48001007387 */ /* 0x000fe20000100800 */
[----:B------:R-:W-:Y:S01]  /*7e40*/  LEA.HI.X.SX32 R113, R103, R101, 0x1, P4 ;  /* 0x0000006567717211 */ /* 0x000fe200020f0eff */
[----:B------:R-:W-:Y:S01]  /*7e50*/  @P0 IMAD.MOV.U32 R102, RZ, RZ, R105 ;  /* 0x000000ffff660224 */ /* 0x000fe200078e0069 */
[----:B------:R-:W-:Y:S01]  /*7e60*/  PRMT R106, RZ, 0x7610, R106 ;  /* 0x00007610ff6a7816 */ /* 0x000fe2000000006a */
[----:B------:R-:W-:Y:S01]  /*7e70*/  STL [R1+0xc8], R151 ;  /* 0x0000c89701007387 */ /* 0x000fe20000100800 */
[----:B------:R-:W-:-:S03]  /*7e80*/  @P0 IMAD.MOV.U32 R103, RZ, RZ, R150 ;  /* 0x000000ffff670224 */ /* 0x000fc600078e0096 */
[----:B------:R-:W-:Y:S01]  /*7e90*/  STL [R1+0xbc], R109 ;  /* 0x0000bc6d01007387 */ /* 0x000fe20000100800 */
[----:B------:R-:W-:-:S03]  /*7ea0*/  LEA.HI.X.SX32 R165, R108, R101, 0x1, P1 ;  /* 0x000000656ca57211 */ /* 0x000fc600008f0eff */
[----:B------:R-:W-:Y:S01]  /*7eb0*/  STL [R1+0xc4], R153 ;  /* 0x0000c49901007387 */ /* 0x000fe20000100800 */
[----:B------:R-:W-:-:S03]  /*7ec0*/  LEA.HI.X.SX32 R139, R104, R101, 0x1, P5 ;  /* 0x00000065688b7211 */ /* 0x000fc600028f0eff */
[----:B------:R-:W-:Y:S01]  /*7ed0*/  STL [R1+0xd0], R115 ;  /* 0x0000d07301007387 */ /* 0x000fe20000100800 */
[----:B------:R-:W-:-:S03]  /*7ee0*/  PRMT R101, RZ, 0x7610, R101 ;  /* 0x00007610ff657816 */ /* 0x000fc60000000065 */
[----:B------:R-:W-:Y:S04]  /*7ef0*/  STL [R1+0xd8], R140 ;  /* 0x0000d88c01007387 */ /* 0x000fe80000100800 */
[----:B------:R-:W-:Y:S04]  /*7f00*/  STL [R1+0xcc], R117 ;  /* 0x0000cc7501007387 */ /* 0x000fe80000100800 */
[----:B------:R-:W-:Y:S04]  /*7f10*/  STL [R1+0xe0], R125 ;  /* 0x0000e07d01007387 */ /* 0x000fe80000100800 */
[----:B------:R0:W3:Y:S04]  /*7f20*/  @P0 LDG.E.U8 R106, desc[UR20][R102.64] ;  /* 0x00000014666a0981 */ /* 0x0000e8000c1e1100 */
[----:B------:R-:W-:Y:S04]  /*7f30*/  STL [R1+0xd4], R142 ;  /* 0x0000d48e01007387 */ /* 0x000fe80000100800 */
[----:B------:R-:W-:Y:S01]  /*7f40*/  STL [R1+0xdc], R127 ;  /* 0x0000dc7f01007387 */ /* 0x000fe20000100800 */
[----:B0-----:R-:W-:-:S02]  /*7f50*/  @P0 IMAD.MOV.U32 R102, RZ, RZ, R198 ;  /* 0x000000ffff660224 */ /* 0x001fc400078e00c6 */
[----:B------:R-:W-:Y:S01]  /*7f60*/  @P0 IMAD.MOV.U32 R103, RZ, RZ, R197 ;  /* 0x000000ffff670224 */ /* 0x000fe200078e00c5 */
[----:B------:R-:W-:Y:S04]  /*7f70*/  STL [R1+0xe8], R118 ;  /* 0x0000e87601007387 */ /* 0x000fe80000100800 */
[----:B------:R-:W-:Y:S04]  /*7f80*/  STL [R1+0xf0], R132 ;  /* 0x0000f08401007387 */ /* 0x000fe80000100800 */
[----:B------:R-:W-:Y:S04]  /*7f90*/  STL [R1+0xe4], R143 ;  /* 0x0000e48f01007387 */ /* 0x000fe80000100800 */
[----:B------:R-:W-:Y:S04]  /*7fa0*/  STL [R1+0xf8], R122 ;  /* 0x0000f87a01007387 */ /* 0x000fe80000100800 */
[----:B------:R0:W4:Y:S04]  /*7fb0*/  @P0 LDG.E.U8 R101, desc[UR20][R102.64] ;  /* 0x0000001466650981 */ /* 0x000128000c1e1100 */
[----:B------:R-:W-:Y:S04]  /*7fc0*/  STL [R1+0xec], R134 ;  /* 0x0000ec8601007387 */ /* 0x000fe80000100800 */
[----:B------:R-:W-:Y:S04]  /*7fd0*/  STL [R1+0xf4], R124 ;  /* 0x0000f47c01007387 */ /* 0x000fe80000100800 */
[----:B------:R-:W-:Y:S01]  /*7fe0*/  STL [R1+0x100], R163 ;  /* 0x000100a301007387 */ /* 0x000fe20000100800 */
[----:B0-----:R-:W-:-:S03]  /*7ff0*/  PRMT R102, RZ, 0x7610, R102 ;  /* 0x00007610ff667816 */ /* 0x001fc60000000066 */
[----:B------:R-:W-:Y:S01]  /*8000*/  STL [R1+0x108], R107 ;  /* 0x0001086b01007387 */ /* 0x000fe20000100800 */
[----:B------:R-:W-:-:S03]  /*8010*/  @P0 IMAD.MOV.U32 R104, RZ, RZ, R214 ;  /* 0x000000ffff680224 */ /* 0x000fc600078e00d6 */
[----:B------:R-:W-:Y:S04]  /*8020*/  STL [R1+0x110], R167 ;  /* 0x000110a701007387 */ /* 0x000fe80000100800 */
[----:B------:R0:W-:Y:S02]  /*8030*/  STL [R1+0x120], R105 ;  /* 0x0001206901007387 */ /* 0x0001e40000100800 */
[----:B0-----:R-:W-:-:S05]  /*8040*/  @P0 IMAD.MOV.U32 R105, RZ, RZ, R213 ;  /* 0x000000ffff690224 */ /* 0x001fca00078e00d5 */
[----:B------:R0:W3:Y:S01]  /*8050*/  @P0 LDG.E.U8 R102, desc[UR20][R104.64] ;  /* 0x0000001468660981 */ /* 0x0000e2000c1e1100 */
[----:B------:R-:W-:-:S05]  /*8060*/  LOP3.LUT R161, R192, 0x30, RZ, 0x3c, !PT ;  /* 0x00000030c0a17812 */ /* 0x000fca00078e3cff */
[----:B------:R-:W-:Y:S04]  /*8070*/  STS.U8 [R161+UR9+0x1380], R18 ;  /* 0x00138012a1007988 */ /* 0x000fe80008000009 */
[----:B------:R-:W-:Y:S04]  /*8080*/  STS.U8 [R161+UR9+0x1780], R25 ;  /* 0x00178019a1007988 */ /* 0x000fe80008000009 */
[----:B--2---:R-:W-:Y:S01]  /*8090*/  STS.U8 [R161+UR9+0x1b80], R16 ;  /* 0x001b8010a1007988 */ /* 0x004fe20008000009 */
[----:B0-----:R-:W-:-:S03]  /*80a0*/  @P0 IMAD.MOV.U32 R104, RZ, RZ, R230 ;  /* 0x000000ffff680224 */ /* 0x001fc600078e00e6 */
[----:B------:R-:W-:Y:S01]  /*80b0*/  STS.U8 [R161+UR9+0x1f80], R24 ;  /* 0x001f8018a1007988 */ /* 0x000fe20008000009 */
[----:B------:R-:W-:-:S03]  /*80c0*/  @P0 IMAD.MOV.U32 R105, RZ, RZ, R229 ;  /* 0x000000ffff690224 */ /* 0x000fc600078e00e5 */
[----:B----4-:R0:W-:Y:S02]  /*80d0*/  STS.U8 [R192+UR9+0x2000], R101 ;  /* 0x00200065c0007988 */ /* 0x0101e40008000009 */
[----:B0-----:R-:W-:-:S06]  /*80e0*/  PRMT R101, RZ, 0x7610, R101 ;  /* 0x00007610ff657816 */ /* 0x001fcc0000000065 */
[----:B------:R0:W2:Y:S02]  /*80f0*/  @P0 LDG.E.U8 R101, desc[UR20][R104.64] ;  /* 0x0000001468650981 */ /* 0x0000a4000c1e1100 */
[----:B0-----:R-:W-:Y:S02]  /*8100*/  @P0 IMAD.MOV.U32 R104, RZ, RZ, R247 ;  /* 0x000000ffff680224 */ /* 0x001fe400078e00f7 */
[----:B------:R-:W-:Y:S01]  /*8110*/  @P0 IMAD.MOV.U32 R105, RZ, RZ, R246 ;  /* 0x000000ffff690224 */ /* 0x000fe200078e00f6 */
[----:B---3--:R0:W-:Y:S02]  /*8120*/  STS.U8 [R192+UR9+0x2400], R102 ;  /* 0x00240066c0007988 */ /* 0x0081e40008000009 */
[----:B0-----:R-:W-:-:S06]  /*8130*/  PRMT R102, RZ, 0x7610, R102 ;  /* 0x00007610ff667816 */ /* 0x001fcc0000000066 */
[----:B------:R0:W3:Y:S01]  /*8140*/  @P0 LDG.E.U8 R102, desc[UR20][R104.64] ;  /* 0x0000001468660981 */ /* 0x0000e2000c1e1100 */
[----:B------:R-:W-:Y:S01]  /*8150*/  PRMT R103, RZ, 0x7610, R103 ;  /* 0x00007610ff677816 */ /* 0x000fe20000000067 */
[----:B0-----:R-:W-:Y:S02]  /*8160*/  @P0 IMAD.MOV.U32 R104, RZ, RZ, R23 ;  /* 0x000000ffff680224 */ /* 0x001fe400078e0017 */
[----:B------:R-:W-:Y:S01]  /*8170*/  @P0 IMAD.MOV.U32 R105, RZ, RZ, R14 ;  /* 0x000000ffff690224 */ /* 0x000fe200078e000e */
[----:B--2---:R0:W-:Y:S02]  /*8180*/  STS.U8 [R192+UR9+0x2800], R101 ;  /* 0x00280065c0007988 */ /* 0x0041e40008000009 */
[----:B0-----:R-:W-:-:S06]  /*8190*/  PRMT R101, RZ, 0x7610, R101 ;  /* 0x00007610ff657816 */ /* 0x001fcc0000000065 */
[----:B------:R0:W2:Y:S02]  /*81a0*/  @P0 LDG.E.U8 R101, desc[UR20][R104.64] ;  /* 0x0000001468650981 */ /* 0x0000a4000c1e1100 */
[----:B0-----:R-:W-:Y:S02]  /*81b0*/  @P0 IMAD.MOV.U32 R104, RZ, RZ, R21 ;  /* 0x000000ffff680224 */ /* 0x001fe400078e0015 */
[----:B------:R-:W-:-:S05]  /*81c0*/  @P0 IMAD.MOV.U32 R105, RZ, RZ, R12 ;  /* 0x000000ffff690224 */ /* 0x000fca00078e000c */
[----:B------:R0:W4:Y:S04]  /*81d0*/  @P0 LDG.E.U8 R103, desc[UR20][R104.64] ;  /* 0x0000001468670981 */ /* 0x000128000c1e1100 */
[----:B---3--:R3:W-:Y:S01]  /*81e0*/  STS.U8 [R192+UR9+0x2c00], R102 ;  /* 0x002c0066c0007988 */ /* 0x0087e20008000009 */
[----:B0-----:R-:W-:Y:S02]  /*81f0*/  @P0 IMAD.MOV.U32 R104, RZ, RZ, R10 ;  /* 0x000000ffff680224 */ /* 0x001fe400078e000a */
[----:B------:R-:W-:Y:S01]  /*8200*/  @P0 IMAD.MOV.U32 R105, RZ, RZ, R145 ;  /* 0x000000ffff690224 */ /* 0x000fe200078e0091 */
[----:B---3--:R-:W-:-:S06]  /*8210*/  PRMT R102, RZ, 0x7610, R102 ;  /* 0x00007610ff667816 */ /* 0x008fcc0000000066 */
[----:B------:R0:W3:Y:S02]  /*8220*/  @P0 LDG.E.U8 R102, desc[UR20][R104.64] ;  /* 0x0000001468660981 */ /* 0x0000e4000c1e1100 */
[----:B0-----:R-:W-:Y:S02]  /*8230*/  @P0 IMAD.MOV.U32 R104, RZ, RZ, R118 ;  /* 0x000000ffff680224 */ /* 0x001fe400078e0076 */
[----:B------:R-:W-:Y:S01]  /*8240*/  @P0 IMAD.MOV.U32 R105, RZ, RZ, R143 ;  /* 0x000000ffff690224 */ /* 0x000fe200078e008f */
[----:B--2---:R0:W-:Y:S02]  /*8250*/  STS.U8 [R192+UR9+0x3000], R101 ;  /* 0x00300065c0007988 */ /* 0x0041e40008000009 */
[----:B0-----:R-:W-:-:S06]  /*8260*/  PRMT R101, RZ, 0x7610, R101 ;  /* 0x00007610ff657816 */ /* 0x001fcc0000000065 */
[----:B------:R0:W2:Y:S04]  /*8270*/  @P0 LDG.E.U8 R101, desc[UR20][R104.64] ;  /* 0x0000001468650981 */ /* 0x0000a8000c1e1100 */
[----:B----4-:R-:W-:Y:S01]  /*8280*/  STS.U8 [R192+UR9+0x3400], R103 ;  /* 0x00340067c0007988 */ /* 0x010fe20008000009 */
[----:B0-----:R-:W-:Y:S02]  /*8290*/  @P0 IMAD.MOV.U32 R104, RZ, RZ, R200 ;  /* 0x000000ffff680224 */ /* 0x001fe400078e00c8 */
[----:B------:R-:W-:Y:S01]  /*82a0*/  @P0 IMAD.MOV.U32 R105, RZ, RZ, R199 ;  /* 0x000000ffff690224 */ /* 0x000fe200078e00c7 */
[----:B---3--:R0:W-:Y:S02]  /*82b0*/  STS.U8 [R192+UR9+0x3800], R102 ;  /* 0x00380066c0007988 */ /* 0x0081e40008000009 */
[----:B0-----:R-:W-:-:S06]  /*82c0*/  PRMT R102, RZ, 0x7610, R102 ;  /* 0x00007610ff667816 */ /* 0x001fcc0000000066 */
[----:B------:R0:W3:Y:S01]  /*82d0*/  @P0 LDG.E.U8 R102, desc[UR20][R104.64] ;  /* 0x0000001468660981 */ /* 0x0000e2000c1e1100 */
[----:B------:R-:W-:Y:S01]  /*82e0*/  LOP3.LUT R118, R192, 0x10, RZ, 0x3c, !PT ;  /* 0x00000010c0767812 */ /* 0x000fe200078e3cff */
[----:B0-----:R-:W-:Y:S02]  /*82f0*/  @P0 IMAD.MOV.U32 R104, RZ, RZ, R216 ;  /* 0x000000ffff680224 */ /* 0x001fe400078e00d8 */
[----:B------:R-:W-:Y:S01]  /*8300*/  @P0 IMAD.MOV.U32 R105, RZ, RZ, R215 ;  /* 0x000000ffff690224 */ /* 0x000fe200078e00d7 */
[----:B--2---:R0:W-:Y:S02]  /*8310*/  STS.U8 [R192+UR9+0x3c00], R101 ;  /* 0x003c0065c0007988 */ /* 0x0041e40008000009 */
[----:B0-----:R-:W-:-:S06]  /*8320*/  PRMT R101, RZ, 0x7610, R101 ;  /* 0x00007610ff657816 */ /* 0x001fcc0000000065 */
[----:B------:R0:W2:Y:S02]  /*8330*/  @P0 LDG.E.U8 R101, desc[UR20][R104.64] ;  /* 0x0000001468650981 */ /* 0x0000a4000c1e1100 */
[----:B0-----:R-:W-:Y:S02]  /*8340*/  @P0 IMAD.MOV.U32 R104, RZ, RZ, R232 ;  /* 0x000000ffff680224 */ /* 0x001fe400078e00e8 */
[----:B------:R-:W-:Y:S01]  /*8350*/  @P0 IMAD.MOV.U32 R105, RZ, RZ, R231 ;  /* 0x000000ffff690224 */ /* 0x000fe200078e00e7 */
[----:B---3--:R0:W-:Y:S02]  /*8360*/  STS.U8 [R118+UR9+0x2080], R102 ;  /* 0x0020806676007988 */ /* 0x0081e40008000009 */
[----:B0-----:R-:W-:-:S06]  /*8370*/  PRMT R102, RZ, 0x7610, R102 ;  /* 0x00007610ff667816 */ /* 0x001fcc0000000066 */
[----:B------:R0:W3:Y:S02]  /*8380*/  @P0 LDG.E.U8 R102, desc[UR20][R104.64] ;  /* 0x0000001468660981 */ /* 0x0000e4000c1e1100 */
        /* <DEDUP_REMOVED lines=33> */
[----:B0-----:R-:W-:Y:S02]  /*85a0*/  LOP3.LUT R118, R192, 0x20, RZ, 0x3c, !PT ;  /* 0x00000020c0767812 */ /* 0x001fe400078e3cff */
[----:B------:R-:W-:-:S06]  /*85b0*/  PRMT R101, RZ, 0x7610, R101 ;  /* 0x00007610ff657816 */ /* 0x000fcc0000000065 */
        /* <DEDUP_REMOVED lines=75> */
[----:B------:R0:W3:Y:S01]  /*8a70*/  @P0 LDG.E.U8 R102, desc[UR20][R104.64] ;  /* 0x0000001468660981 */ /* 0x0000e2000c1e1100 */
[----:B------:R-:W-:Y:S01]  /*8a80*/  @P0 IMAD.MOV.U32 R103, RZ, RZ, R221 ;  /* 0x000000ffff670224 */ /* 0x000fe200078e00dd */
[----:B0-----:R-:W-:Y:S02]  /*8a90*/  LOP3.LUT R104, R192, 0x40, RZ, 0x3c, !PT ;  /* 0x00000040c0687812 */ /* 0x001fe400078e3cff */
[----:B--2---:R0:W-:Y:S02]  /*8aa0*/  STS.U8 [R161+UR9+0x3d80], R101 ;  /* 0x003d8065a1007988 */ /* 0x0041e40008000009 */
[----:B0-----:R-:W-:Y:S02]  /*8ab0*/  PRMT R101, RZ, 0x7610, R101 ;  /* 0x00007610ff657816 */ /* 0x001fe40000000065 */
[----:B---3--:R0:W-:Y:S02]  /*8ac0*/  STS.U8 [R104+UR9+0x2200], R102 ;  /* 0x0022006668007988 */ /* 0x0081e40008000009 */
[----:B0-----:R-:W-:-:S05]  /*8ad0*/  @P0 IMAD.MOV.U32 R102, RZ, RZ, R222 ;  /* 0x000000ffff660224 */ /* 0x001fca00078e00de */
[----:B------:R0:W2:Y:S02]  /*8ae0*/  @P0 LDG.E.U8 R101, desc[UR20][R102.64] ;  /* 0x0000001466650981 */ /* 0x0000a4000c1e1100 */
[----:B0-----:R-:W-:Y:S02]  /*8af0*/  @P0 IMAD.MOV.U32 R102, RZ, RZ, R239 ;  /* 0x000000ffff660224 */ /* 0x001fe400078e00ef */
[----:B------:R-:W-:Y:S01]  /*8b00*/  @P0 IMAD.MOV.U32 R103, RZ, RZ, R237 ;  /* 0x000000ffff670224 */ /* 0x000fe200078e00ed */
[----:B--2---:R0:W-:Y:S02]  /*8b10*/  STS.U8 [R104+UR9+0x2600], R101 ;  /* 0x0026006568007988 */ /* 0x0041e40008000009 */
[----:B0-----:R-:W-:-:S06]  /*8b20*/  PRMT R101, RZ, 0x7610, R101 ;  /* 0x00007610ff657816 */ /* 0x001fcc0000000065 */
        /* <DEDUP_REMOVED lines=25> */
[----:B------:R0:W2:Y:S01]  /*8cc0*/  @P0 LDG.E.U8 R101, desc[UR20][R102.64] ;  /* 0x0000001466650981 */ /* 0x0000a2000c1e1100 */
[----:B------:R-:W-:Y:S01]  /*8cd0*/  @P0 IMAD.MOV.U32 R105, RZ, RZ, R207 ;  /* 0x000000ffff690224 */ /* 0x000fe200078e00cf */
[----:B0-----:R-:W-:Y:S02]  /*8ce0*/  PRMT R102, RZ, 0x7610, R102 ;  /* 0x00007610ff667816 */ /* 0x001fe40000000066 */
[----:B--2---:R0:W-:Y:S02]  /*8cf0*/  STS.U8 [R104+UR9+0x3e00], R101 ;  /* 0x003e006568007988 */ /* 0x0041e40008000009 */
[----:B0-----:R-:W-:-:S05]  /*8d00*/  @P0 IMAD.MOV.U32 R104, RZ, RZ, R208 ;  /* 0x000000ffff680224 */ /* 0x001fca00078e00d0 */
[----:B------:R-:W2:Y:S01]  /*8d10*/  @P0 LDG.E.U8 R102, desc[UR20][R104.64] ;  /* 0x0000001468660981 */ /* 0x000ea2000c1e1100 */
[----:B------:R-:W-:Y:S01]  /*8d20*/  LOP3.LUT R107, R192, 0x50, RZ, 0x3c, !PT ;  /* 0x00000050c06b7812 */ /* 0x000fe200078e3cff */
[----:B------:R-:W-:Y:S01]  /*8d30*/  @P0 IMAD.MOV.U32 R103, RZ, RZ, R223 ;  /* 0x000000ffff670224 */ /* 0x000fe200078e00df */
[----:B------:R-:W-:-:S03]  /*8d40*/  PRMT R101, RZ, 0x7610, R101 ;  /* 0x00007610ff657816 */ /* 0x000fc60000000065 */
[----:B--2---:R0:W-:Y:S02]  /*8d50*/  STS.U8 [R107+UR9+0x2280], R102 ;  /* 0x002280666b007988 */ /* 0x0041e40008000009 */
        /* <DEDUP_REMOVED lines=27> */
[----:B------:R-:W-:Y:S02]  /*8f10*/  @P0 IMAD.MOV.U32 R104, RZ, RZ, R210 ;  /* 0x000000ffff680224 */ /* 0x000fe400078e00d2 */
[----:B------:R-:W-:Y:S02]  /*8f20*/  @P0 IMAD.MOV.U32 R105, RZ, RZ, R209 ;  /* 0x000000ffff690224 */ /* 0x000fe400078e00d1 */
[----:B0-----:R-:W-:Y:S02]  /*8f30*/  @P0 IMAD.MOV.U32 R102, RZ, RZ, R167 ;  /* 0x000000ffff660224 */ /* 0x001fe400078e00a7 */
[----:B------:R-:W-:Y:S01]  /*8f40*/  @P0 IMAD.MOV.U32 R103, RZ, RZ, R113 ;  /* 0x000000ffff670224 */ /* 0x000fe200078e0071 */
[----:B--2---:R0:W-:Y:S02]  /*8f50*/  STS.U8 [R107+UR9+0x3a80], R101 ;  /* 0x003a80656b007988 */ /* 0x0041e40008000009 */
[----:B0-----:R-:W-:-:S06]  /*8f60*/  PRMT R101, RZ, 0x7610, R101 ;  /* 0x00007610ff657816 */ /* 0x001fcc0000000065 */
[----:B------:R0:W2:Y:S02]  /*8f70*/  @P0 LDG.E.U8 R101, desc[UR20][R102.64] ;  /* 0x0000001466650981 */ /* 0x0000a4000c1e1100 */
[----:B0-----:R-:W-:-:S06]  /*8f80*/  PRMT R102, RZ, 0x7610, R102 ;  /* 0x00007610ff667816 */ /* 0x001fcc0000000066 */
[----:B------:R-:W3:Y:S01]  /*8f90*/  @P0 LDG.E.U8 R102, desc[UR20][R104.64] ;  /* 0x0000001468660981 */ /* 0x000ee2000c1e1100 */
[----:B------:R-:W-:-:S03]  /*8fa0*/  @P0 IMAD.MOV.U32 R103, RZ, RZ, R225 ;  /* 0x000000ffff670224 */ /* 0x000fc600078e00e1 */
[----:B--2---:R0:W-:Y:S02]  /*8fb0*/  STS.U8 [R107+UR9+0x3e80], R101 ;  /* 0x003e80656b007988 */ /* 0x0041e40008000009 */
[----:B0-----:R-:W-:Y:S02]  /*8fc0*/  LOP3.LUT R107, R192, 0x60, RZ, 0x3c, !PT ;  /* 0x00000060c06b7812 */ /* 0x001fe400078e3cff */
[----:B------:R-:W-:-:S03]  /*8fd0*/  PRMT R101, RZ, 0x7610, R101 ;  /* 0x00007610ff657816 */ /* 0x000fc60000000065 */
        /* <DEDUP_REMOVED lines=41> */
[----:B------:R-:W-:Y:S04]  /*9270*/  STS.U8 [R107+UR9+0x3f80], R106 ;  /* 0x003f806a6b007988 */ /* 0x000fe80008000009 */
        /* <DEDUP_REMOVED lines=25> */
[----:B------:R-:W-:Y:S04]  /*9410*/  STL [R1+0x118], R138 ;  /* 0x0001188a01007387 */ /* 0x000fe80000100800 */
[----:B------:R-:W-:Y:S04]  /*9420*/  STL [R1+0xfc], R165 ;  /* 0x0000fca501007387 */ /* 0x000fe80000100800 */
[----:B------:R-:W-:Y:S04]  /*9430*/  STL [R1+0x104], R149 ;  /* 0x0001049501007387 */ /* 0x000fe80000100800 */
[----:B------:R0:W5:Y:S04]  /*9440*/  LDL.LU R18, [R1+0x190] ;  /* 0x0001900001127983 */ /* 0x0001680000300800 */
[----:B------:R-:W-:Y:S04]  /*9450*/  STL [R1+0x10c], R113 ;  /* 0x00010c7101007387 */ /* 0x000fe80000100800 */
[----:B------:R0:W5:Y:S04]  /*9460*/  LDL.LU R25, [R1+0x18c] ;  /* 0x00018c0001197983 */ /* 0x0001680000300800 */
[----:B------:R-:W-:Y:S04]  /*9470*/  STL [R1+0x11c], R150 ;  /* 0x00011c9601007387 */ /* 0x000fe80000100800 */
[----:B------:R-:W-:Y:S04]  /*9480*/  STL [R1+0x114], R139 ;  /* 0x0001148b01007387 */ /* 0x000fe80000100800 */
[----:B------:R0:W5:Y:S04]  /*9490*/  LDL.LU R16, [R1+0x188] ;  /* 0x0001880001107983 */ /* 0x0001680000300800 */
        /* <DEDUP_REMOVED lines=19> */
[----:B--2---:R2:W-:Y:S02]  /*95d0*/  STS.U8 [R107+UR9+0x3780], R101 ;  /* 0x003780656b007988 */ /* 0x0045e40008000009 */
[----:B--2---:R-:W-:-:S06]  /*95e0*/  PRMT R101, RZ, 0x7610, R101 ;  /* 0x00007610ff657816 */ /* 0x004fcc0000000065 */
[----:B------:R-:W2:Y:S01]  /*95f0*/  @P0 LDG.E.U8 R101, desc[UR20][R102.64] ;  /* 0x0000001466650981 */ /* 0x000ea2000c1e1100 */
[----:B------:R-:W-:-:S04]  /*9600*/  UISETP.NE.U32.AND UP1, UPT, UR7, URZ, UPT ;  /* 0x000000ff0700728c */ /* 0x000fc8000bf25070 */
[----:B------:R-:W-:Y:S02]  /*9610*/  UISETP.LT.OR UP3, UPT, UR24, 0x80, UP1 ;  /* 0x000000801800788c */ /* 0x000fe40008f61670 */
[----:B------:R-:W-:Y:S01]  /*9620*/  UISETP.GE.AND UP2, UPT, UR24, 0x100, UPT ;  /* 0x000001001800788c */ /* 0x000fe2000bf46270 */
[----:B--2---:R0:W-:Y:S01]  /*9630*/  STS.U8 [R107+UR9+0x3b80], R101 ;  /* 0x003b80656b007988 */ /* 0x0041e20008000009 */
[----:B-1----:R1:W-:Y:S06]  /*9640*/  MEMBAR.ALL.CTA ;  /* 0x0000000000007992 */ /* 0x0023ec0000008000 */
[----:B-1----:R-:W1:Y:S02]  /*9650*/  FENCE.VIEW.ASYNC.S ;  /* 0x00000000000073c6 */ /* 0x002e640000000000 */
[----:B-1----:R-:W-:Y:S06]  /*9660*/  BAR.SYNC.DEFER_BLOCKING 0x0 ;  /* 0x0000000000007b1d */ /* 0x002fec0000010000 */
[----:B------:R-:W-:Y:S05]  /*9670*/  BRA.U UP3, `(.L_x_6) ;  /* 0x0000000103847547 */ /* 0x000fea000b800000 */
[----:B------:R-:W-:Y:S02]  /*9680*/  UIADD3 UR4, UPT, UPT, UR9, 0x2000, URZ ;  /* 0x0000200009047890 */ /* 0x000fe4000fffe0ff */
[----:B------:R-:W-:Y:S02]  /*9690*/  USHF.R.U32.HI UR14, URZ, 0x4, UR9 ;  /* 0x00000004ff0e7899 */ /* 0x000fe40008011609 */
[----:B------:R-:W-:Y:S02]  /*96a0*/  USHF.R.U32.HI UR4, URZ, 0x4, UR4 ;  /* 0x00000004ff047899 */ /* 0x000fe40008011604 */
[----:B------:R-:W-:Y:S02]  /*96b0*/  USGXT.U32 UR14, UR14, 0xe ;  /* 0x0000000e0e0e789a */ /* 0x000fe40008000000 */
[----:B------:R-:W-:Y:S02]  /*96c0*/  USGXT.U32 UR16, UR4, 0xe ;  /* 0x0000000e0410789a */ /* 0x000fe40008000000 */
[----:B------:R-:W-:-:S02]  /*96d0*/  UIADD3 UR34, UP3, UPT, UR14, 0x80, URZ ;  /* 0x000000800e227890 */ /* 0x000fc4000ff7e0ff */
[----:B------:R-:W-:Y:S01]  /*96e0*/  UIADD3 UR32, UP4, UPT, UR16, 0x2, URZ ;  /* 0x0000000210207890 */ /* 0x000fe2000ff9e0ff */
[----:B------:R-:W-:Y:S01]  /*96f0*/  UMOV UR4, URZ ;  /* 0x000000ff00047c82 */ /* 0x000fe20008000000 */
[----:B------:R-:W-:Y:S01]  /*9700*/  UMOV UR36, 0x0 ;  /* 0x0000000000247882 */ /* 0x000fe20000000000 */
[----:B------:R-:W-:Y:S02]  /*9710*/  UIADD3.X UR35, UPT, UPT, UR4, -0x7fffbfe0, URZ, UP3, !UPT ;  /* 0x8000402004237890 */ /* 0x000fe40009ffe4ff */
[----:B------:R-:W-:Y:S02]  /*9720*/  UIADD3.X UR33, UPT, UPT, UR4, 0x40004040, URZ, UP4, !UPT ;  /* 0x4000404004217890 */ /* 0x000fe4000a7fe4ff */
[----:B------:R-:W-:Y:S02]  /*9730*/  UIADD3.64 UR18, UPT, UPT, UR34, 0x80, URZ ;  /* 0x0000008022127897 */ /* 0x000fe4000fffe0ff */
[----:B------:R-:W-:Y:S02]  /*9740*/  UIADD3.64 UR26, UPT, UPT, UR32, 0x2, URZ ;  /* 0x00000002201a7897 */ /* 0x000fe4000fffe0ff */
[----:B------:R-:W-:-:S02]  /*9750*/  UIADD3.64 UR28, UPT, UPT, UR34, 0x100, URZ ;  /* 0x00000100221c7897 */ /* 0x000fc4000fffe0ff */
[----:B------:R-:W-:Y:S01]  /*9760*/  UIADD3.64 UR30, UPT, UPT, UR32, 0x4, URZ ;  /* 0x00000004201e7897 */ /* 0x000fe2000fffe0ff */
[----:B------:R-:W-:Y:S01]  /*9770*/  UMOV UR37, 0x4108010 ;  /* 0x0410801000257882 */ /* 0x000fe20000000000 */
[----:B------:R-:W-:Y:S01]  /*9780*/  UMOV UR15, 0x80004020 ;  /* 0x80004020000f7882 */ /* 0x000fe20000000000 */
[----:B------:R-:W-:Y:S01]  /*9790*/  UMOV UR17, 0x40004040 ;  /* 0x4000404000117882 */ /* 0x000fe20000000000 */
[----:B------:R-:W-:Y:S01]  /*97a0*/  UMOV UR38, 0x0 ;  /* 0x0000000000267882 */ /* 0x000fe20000000000 */
[----:B------:R-:W-:Y:S01]  /*97b0*/  UMOV UR39, 0x4108010 ;  /* 0x0410801000277882 */ /* 0x000fe20000000000 */
[----:B------:R-:W-:Y:S01]  /*97c0*/  UMOV UR40, 0x0 ;  /* 0x0000000000287882 */ /* 0x000fe20000000000 */
[----:B------:R-:W-:Y:S01]  /*97d0*/  UMOV UR41, 0x4108010 ;  /* 0x0410801000297882 */ /* 0x000fe20000000000 */
[----:B------:R-:W-:Y:S01]  /*97e0*/  UMOV UR4, UR6 ;  /* 0x0000000600047c82 */ /* 0x000fe20008000000 */
[----:B------:R-:W-:Y:S01]  /*97f0*/  UMOV UR5, URZ ;  /* 0x000000ff00057c82 */ /* 0x000fe20008000000 */
[----:B------:R1:W-:Y:S01]  /*9800*/  UTCQMMA gdesc[UR14], gdesc[UR16], tmem[UR8], tmem[UR36], idesc[UR37], !UPT ;  /* 0x00ff24100e0075ea */ /* 0x0003e2000f800308 */
[----:B------:R-:W-:Y:S01]  /*9810*/  UMOV UR42, 0x0 ;  /* 0x00000000002a7882 */ /* 0x000fe20000000000 */
[----:B------:R-:W-:Y:S01]  /*9820*/  UMOV UR43, 0x4108010 ;  /* 0x04108010002b7882 */ /* 0x000fe20000000000 */
[----:B------:R1:W-:Y:S01]  /*9830*/  UTCQMMA gdesc[UR34], gdesc[UR32], tmem[UR8], tmem[UR38], idesc[UR39], UPT ;  /* 0x00ff2620220075ea */ /* 0x0003e2000b800308 */
[----:B------:R-:W-:Y:S01]  /*9840*/  UMOV UR4, UR4 ;  /* 0x0000000400047c82 */ /* 0x000fe20008000000 */
[----:B------:R1:W-:Y:S01]  /*9850*/  UTCQMMA gdesc[UR18], gdesc[UR26], tmem[UR8], tmem[UR40], idesc[UR41], UPT ;  /* 0x00ff281a120075ea */ /* 0x0003e2000b800308 */
[----:B------:R1:W-:Y:S01]  /*9860*/  UTCQMMA gdesc[UR28], gdesc[UR30], tmem[UR8], tmem[UR42], idesc[UR43], UPT ;  /* 0x00ff2a1e1c0075ea */ /* 0x0003e2000b800308 */
[----:B------:R1:W-:Y:S01]  /*9870*/  UTCBAR [UR4], URZ ;  /* 0x000000ff040073e9 */ /* 0x0003e200080000ff */
[----:B------:R-:W-:Y:S01]  /*9880*/  NOP ;  /* 0x0000000000007918 */ /* 0x000fe20000000000 */
.L_x_6:
[----:B-1----:R-:W-:Y:S01]  /*9890*/  UMOV UR4, URZ ;  /* 0x000000ff00047c82 */ /* 0x002fe20008000000 */
[----:B------:R-:W-:Y:S05]  /*98a0*/  BRA.U !UP2, `(.L_x_7) ;  /* 0x0000005d0af07547 */ /* 0x000fea000b800000 */
[----:B------:R-:W-:Y:S01]  /*98b0*/  USHF.L.U32 UR11, UR12, 0x7, URZ ;  /* 0x000000070c0b7899 */ /* 0x000fe200080006ff */
[----:B0-----:R-:W-:Y:S01]  /*98c0*/  IMAD.MOV.U32 R101, RZ, RZ, RZ ;  /* 0x000000ffff657224 */ /* 0x001fe200078e00ff */
[----:B------:R-:W-:Y:S02]  /*98d0*/  USHF.L.U32 UR18, UR13, 0x7, URZ ;  /* 0x000000070d127899 */ /* 0x000fe400080006ff */
[----:B------:R-:W-:Y:S02]  /*98e0*/  USHF.R.S32.HI UR7, URZ, 0x1f, UR24 ;  /* 0x0000001fff077899 */ /* 0x000fe40008011418 */
[----:B------:R-:W-:Y:S02]  /*98f0*/  UIADD3 UR12, UPT, UPT, UR9, 0x4000, URZ ;  /* 0x00004000090c7890 */ /* 0x000fe4000fffe0ff */
[----:B------:R-:W-:Y:S02]  /*9900*/  UIADD3 UR13, UPT, UPT, UR9, 0x6000, URZ ;  /* 0x00006000090d7890 */ /* 0x000fe4000fffe0ff */
[----:B------:R-:W-:-:S02]  /*9910*/  ULEA.HI UR7, UR7, UR24, URZ, 0x7 ;  /* 0x0000001807077291 */ /* 0x000fc4000f8f38ff */
[----:B------:R-:W-:Y:S02]  /*9920*/  USHF.R.U32.HI UR12, URZ, 0x4, UR12 ;  /* 0x00000004ff0c7899 */ /* 0x000fe4000801160c */
[----:B------:R-:W-:Y:S02]  /*9930*/  USHF.R.U32.HI UR13, URZ, 0x4, UR13 ;  /* 0x00000004ff0d7899 */ /* 0x000fe4000801160d */
[----:B------:R-:W-:Y:S02]  /*9940*/  USHF.R.S32.HI UR7, URZ, 0x7, UR7 ;  /* 0x00000007ff077899 */ /* 0x000fe40008011407 */
[----:B------:R-:W-:Y:S02]  /*9950*/  USGXT.U32 UR12, UR12, 0xe ;  /* 0x0000000e0c0c789a */ /* 0x000fe40008000000 */
[----:B------:R-:W-:Y:S02]  /*9960*/  USGXT.U32 UR14, UR13, 0xe ;  /* 0x0000000e0d0e789a */ /* 0x000fe40008000000 */
[----:B------:R-:W-:-:S02]  /*9970*/  UIADD3 UR26, UP2, UPT, UR12, 0x80, URZ ;  /* 0x000000800c1a7890 */ /* 0x000fc4000ff5e0ff */
[----:B------:R-:W-:Y:S02]  /*9980*/  UISETP.LT.AND UP4, UPT, UR7, 0x2, UPT ;  /* 0x000000020700788c */ /* 0x000fe4000bf81270 */
[----:B------:R-:W-:Y:S01]  /*9990*/  UIADD3 UR28, UP3, UPT, UR14, 0x2, URZ ;  /* 0x000000020e1c7890 */ /* 0x000fe2000ff7e0ff */
[----:B------:R-:W-:Y:S01]  /*99a0*/  UMOV UR4, URZ ;  /* 0x000000ff00047c82 */ /* 0x000fe20008000000 */
[----:B------:R-:W-:Y:S01]  /*99b0*/  UMOV UR5, URZ ;  /* 0x000000ff00057c82 */ /* 0x000fe20008000000 */
[----:B------:R-:W-:Y:S02]  /*99c0*/  UIADD3.X UR27, UPT, UPT, UR4, -0x7fffbfe0, URZ, UP2, !UPT ;  /* 0x80004020041b7890 */ /* 0x000fe400097fe4ff */
[----:B------:R-:W-:Y:S02]  /*99d0*/  USEL UR7, UR7, 0x2, !UP4 ;  /* 0x0000000207077887 */ /* 0x000fe4000e000000 */
[----:B------:R-:W-:Y:S02]  /*99e0*/  UIADD3.X UR29, UPT, UPT, UR5, 0x40004040, URZ, UP3, !UPT ;  /* 0x40004040051d7890 */ /* 0x000fe40009ffe4ff */
[----:B------:R-:W-:-:S02]  /*99f0*/  UIADD3 UR22, UPT, UPT, UR22, -0x80, URZ ;  /* 0xffffff8016167890 */ /* 0x000fc4000fffe0ff */
[----:B------:R-:W-:Y:S02]  /*9a00*/  USHF.R.S32.HI UR25, URZ, 0x1f, UR11 ;  /* 0x0000001fff197899 */ /* 0x000fe4000801140b */
[----:B------:R-:W-:Y:S02]  /*9a10*/  USHF.R.S32.HI UR38, URZ, 0x1f, UR18 ;  /* 0x0000001fff267899 */ /* 0x000fe40008011412 */
[----:B------:R-:W-:Y:S02]  /*9a20*/  UIADD3 UR19, UPT, UPT, UR7, -0x1, URZ ;  /* 0xffffffff07137890 */ /* 0x000fe4000fffe0ff */
[----:B------:R-:W-:Y:S02]  /*9a30*/  UIADD3.64 UR30, UPT, UPT, UR26, 0x80, URZ ;  /* 0x000000801a1e7897 */ /* 0x000fe4000fffe0ff */
[----:B------:R-:W-:Y:S02]  /*9a40*/  UIADD3.64 UR32, UPT, UPT, UR28, 0x2, URZ ;  /* 0x000000021c207897 */ /* 0x000fe4000fffe0ff */
[----:B------:R-:W-:-:S02]  /*9a50*/  UIADD3.64 UR34, UPT, UPT, UR26, 0x100, URZ ;  /* 0x000001001a227897 */ /* 0x000fc4000fffe0ff */
[----:B------:R-:W-:Y:S01]  /*9a60*/  UIADD3.64 UR36, UPT, UPT, UR28, 0x4, URZ ;  /* 0x000000041c247897 */ /* 0x000fe2000fffe0ff */
[----:B------:R-:W-:-:S11]  /*9a70*/  UMOV UR23, 0x1 ;  /* 0x0000000100177882 */ /* 0x000fd60000000000 */
.L_x_10:
[----:B------:R-:W2:Y:S04]  /*9a80*/  LDL.LU R113, [R1+0x120] ;  /* 0x0001200001717983 */ /* 0x000ea80000300800 */
[----:B------:R-:W3:Y:S04]  /*9a90*/  LDL.LU R112, [R1+0x118] ;  /* 0x0001180001707983 */ /* 0x000ee80000300800 */
[----:B------:R-:W4:Y:S04]  /*9aa0*/  LDL.LU R111, [R1+0x110] ;  /* 0x00011000016f7983 */ /* 0x000f280000300800 */
[----:B------:R-:W4:Y:S04]  /*9ab0*/  LDL.LU R110, [R1+0x108] ;  /* 0x00010800016e7983 */ /* 0x000f280000300800 */
[----:B------:R-:W4:Y:S04]  /*9ac0*/  LDL.LU R109, [R1+0x100] ;  /* 0x00010000016d7983 */ /* 0x000f280000300800 */
[----:B------:R-:W4:Y:S04]  /*9ad0*/  LDL.LU R108, [R1+0x11c] ;  /* 0x00011c00016c7983 */ /* 0x000f280000300800 */
[----:B------:R-:W4:Y:S04]  /*9ae0*/  LDL.LU R107, [R1+0xf8] ;  /* 0x0000f800016b7983 */ /* 0x000f280000300800 */
[----:B------:R-:W4:Y:S01]  /*9af0*/  LDL.LU R103, [R1+0x114] ;  /* 0x0001140001677983 */ /* 0x000f220000300800 */
[----:B------:R-:W0:Y:S03]  /*9b00*/  S2R R102, SR_TID.X ;  /* 0x0000000000667919 */ /* 0x000e260000002100 */
[----:B------:R-:W4:Y:S04]  /*9b10*/  LDL.LU R106, [R1+0xf0] ;  /* 0x0000f000016a7983 */ /* 0x000f280000300800 */
[----:B------:R-:W4:Y:S04]  /*9b20*/  LDL.LU R105, [R1+0x10c] ;  /* 0x00010c0001697983 */ /* 0x000f280000300800 */
[----:B------:R-:W4:Y:S01]  /*9b30*/  LDL.LU R104, [R1+0xe8] ;  /* 0x0000e80001687983 */ /* 0x000f220000300800 */
[----:B------:R-:W-:Y:S01]  /*9b40*/  IMAD.U32 R101, R101, -0x80000000, RZ ;  /* 0x8000000065657824 */ /* 0x000fe200078e00ff */
[----:B0-----:R-:W-:-:S04]  /*9b50*/  SHF.R.U32.HI R102, RZ, 0x6, R102 ;  /* 0x00000006ff667819 */ /* 0x001fc80000011666 */
[----:B------:R-:W-:-:S04]  /*9b60*/  SGXT.U32 R102, R102, 0x1 ;  /* 0x000000016666781a */ /* 0x000fc80000000000 */
[----:B------:R-:W-:Y:S02]  /*9b70*/  ISETP.GE.AND P0, PT, R102, UR22, PT ;  /* 0x0000001666007c0c */ /* 0x000fe4000bf06270 */
[----:B--2---:R-:W-:Y:S02]  /*9b80*/  IADD3 R113, P6, PT, R113, UR18, RZ ;  /* 0x0000001271717c10 */ /* 0x004fe4000ffde0ff */
[----:B---3--:R-:W-:-:S03]  /*9b90*/  IADD3 R112, P1, PT, R112, UR18, RZ ;  /* 0x0000001270707c10 */ /* 0x008fc6000ff3e0ff */
[----:B------:R-:W-:Y:S01]  /*9ba0*/  STL [R1+0x120], R113 ;  /* 0x0001207101007387 */ /* 0x000fe20000100800 */
[----:B----4-:R-:W-:-:S03]  /*9bb0*/  IADD3 R111, P3, PT, R111, UR18, RZ ;  /* 0x000000126f6f7c10 */ /* 0x010fc6000ff7e0ff */
[----:B------:R-:W-:Y:S01]  /*9bc0*/  STL [R1+0x118], R112 ;  /* 0x0001187001007387 */ /* 0x000fe20000100800 */
[----:B------:R-:W-:-:S03]  /*9bd0*/  IADD3 R110, P4, PT, R110, UR18, RZ ;  /* 0x000000126e6e7c10 */ /* 0x000fc6000ff9e0ff */
[----:B------:R-:W-:Y:S01]  /*9be0*/  STL [R1+0x110], R111 ;  /* 0x0001106f01007387 */ /* 0x000fe20000100800 */
[----:B------:R-:W-:-:S03]  /*9bf0*/  IADD3 R109, P5, PT, R109, UR18, RZ ;  /* 0x000000126d6d7c10 */ /* 0x000fc6000ffbe0ff */
[----:B------:R-:W-:Y:S01]  /*9c00*/  STL [R1+0x108], R110 ;  /* 0x0001086e01007387 */ /* 0x000fe20000100800 */
[----:B------:R-:W-:-:S03]  /*9c10*/  IADD3.X R108, PT, PT, R108, UR38, RZ, P6, !PT ;  /* 0x000000266c6c7c10 */ /* 0x000fc6000b7fe4ff */
[----:B------:R-:W-:Y:S01]  /*9c20*/  STL [R1+0x100], R109 ;  /* 0x0001006d01007387 */ /* 0x000fe20000100800 */
[----:B------:R-:W-:Y:S02]  /*9c30*/  IADD3 R107, P6, PT, R107, UR18, RZ ;  /* 0x000000126b6b7c10 */ /* 0x000fe4000ffde0ff */
[----:B------:R-:W-:-:S05]  /*9c40*/  IADD3.X R103, PT, PT, R103, UR38, RZ, P1, !PT ;  /* 0x0000002667677c10 */ /* 0x000fca0008ffe4ff */
[----:B------:R0:W-:Y:S04]  /*9c50*/  STL [R1+0x114], R103 ;  /* 0x0001146701007387 */ /* 0x0001e80000100800 */
[----:B------:R-:W-:Y:S04]  /*9c60*/  STL [R1+0x11c], R108 ;  /* 0x00011c6c01007387 */ /* 0x000fe80000100800 */
[----:B0-----:R-:W2:Y:S01]  /*9c70*/  LDL.LU R103, [R1+0x104] ;  /* 0x0001040001677983 */ /* 0x001ea20000300800 */
[----:B------:R-:W-:Y:S02]  /*9c80*/  IADD3.X R105, PT, PT, R105, UR38, RZ, P3, !PT ;  /* 0x0000002669697c10 */ /* 0x000fe40009ffe4ff */
[----:B------:R-:W-:Y:S01]  /*9c90*/  IADD3 R106, P1, PT, R106, UR18, RZ ;  /* 0x000000126a6a7c10 */ /* 0x000fe2000ff3e0ff */
[----:B------:R-:W-:Y:S04]  /*9ca0*/  STL [R1+0xf8], R107 ;  /* 0x0000f86b01007387 */ /* 0x000fe80000100800 */
[----:B------:R-:W3:Y:S01]  /*9cb0*/  LDL.LU R102, [R1+0xe0] ;  /* 0x0000e00001667983 */ /* 0x000ee20000300800 */
[----:B------:R-:W-:-:S03]  /*9cc0*/  IADD3 R104, P3, PT, R104, UR18, RZ ;  /* 0x0000001268687c10 */ /* 0x000fc6000ff7e0ff */
[----:B------:R0:W-:Y:S04]  /*9cd0*/  STL [R1+0x10c], R105 ;  /* 0x00010c6901007387 */ /* 0x0001e80000100800 */
[----:B------:R1:W-:Y:S04]  /*9ce0*/  STL [R1+0xf0], R106 ;  /* 0x0000f06a01007387 */ /* 0x0003e80000100800 */
[----:B0-----:R-:W4:Y:S04]  /*9cf0*/  LDL.LU R105, [R1+0xfc] ;  /* 0x0000fc0001697983 */ /* 0x001f280000300800 */
[----:B------:R-:W4:Y:S04]  /*9d00*/  LDL.LU R129, [R1+0xd8] ;  /* 0x0000d80001817983 */ /* 0x000f280000300800 */
[----:B------:R-:W4:Y:S04]  /*9d10*/  LDL.LU R128, [R1+0xf4] ;  /* 0x0000f40001807983 */ /* 0x000f280000300800 */
[----:B------:R-:W4:Y:S04]  /*9d20*/  LDL.LU R127, [R1+0xd0] ;  /* 0x0000d000017f7983 */ /* 0x000f280000300800 */
[----:B------:R0:W-:Y:S04]  /*9d30*/  STL [R1+0xe8], R104 ;  /* 0x0000e86801007387 */ /* 0x0001e80000100800 */
[----:B------:R-:W4:Y:S04]  /*9d40*/  LDL.LU R126, [R1+0xec] ;  /* 0x0000ec00017e7983 */ /* 0x000f280000300800 */
        /* <DEDUP_REMOVED lines=19> */
[----:B-1----:R-:W4:Y:S04]  /*9e80*/  LDL.LU R106, [R1+0x9c] ;  /* 0x00009c00016a7983 */ /* 0x002f280000300800 */
[----:B0-----:R-:W4:Y:S01]  /*9e90*/  LDL.LU R104, [R1+0x78] ;  /* 0x0000780001687983 */ /* 0x001f220000300800 */
[----:B--2---:R-:W-:-:S05]  /*9ea0*/  IADD3.X R103, PT, PT, R103, UR38, RZ, P4, !PT ;  /* 0x0000002667677c10 */ /* 0x004fca000a7fe4ff */
[----:B------:R0:W-:Y:S01]  /*9eb0*/  STL [R1+0x104], R103 ;  /* 0x0001046701007387 */ /* 0x0001e20000100800 */
[----:B---3--:R-:W-:-:S03]  /*9ec0*/  IADD3 R102, P4, PT, R102, UR18, RZ ;  /* 0x0000001266667c10 */ /* 0x008fc6000ff9e0ff */
[----:B0-----:R-:W2:Y:S04]  /*9ed0*/  LDL.LU R103, [R1+0x94] ;  /* 0x0000940001677983 */ /* 0x001ea80000300800 */
[----:B------:R0:W-:Y:S04]  /*9ee0*/  STL [R1+0xe0], R102 ;  /* 0x0000e06601007387 */ /* 0x0001e80000100800 */
[----:B0-----:R-:W3:Y:S01]  /*9ef0*/  LDL.LU R102, [R1+0x70] ;  /* 0x0000700001667983 */ /* 0x001ee20000300800 */
[----:B----4-:R-:W-:Y:S02]  /*9f00*/  IADD3.X R105, PT, PT, R105, UR38, RZ, P5, !PT ;  /* 0x0000002669697c10 */ /* 0x010fe4000affe4ff */
[----:B------:R-:W-:-:S02]  /*9f10*/  IADD3 R129, P5, PT, R129, UR18, RZ ;  /* 0x0000001281817c10 */ /* 0x000fc4000ffbe0ff */
[----:B------:R-:W-:Y:S01]  /*9f20*/  IADD3.X R128, PT, PT, R128, UR38, RZ, P6, !PT ;  /* 0x0000002680807c10 */ /* 0x000fe2000b7fe4ff */
[----:B------:R0:W-:Y:S01]  /*9f30*/  STL [R1+0xfc], R105 ;  /* 0x0000fc6901007387 */ /* 0x0001e20000100800 */
[----:B------:R-:W-:Y:S02]  /*9f40*/  IADD3 R127, P6, PT, R127, UR18, RZ ;  /* 0x000000127f7f7c10 */ /* 0x000fe4000ffde0ff */
[----:B------:R-:W-:Y:S01]  /*9f50*/  IADD3.X R126, PT, PT, R126, UR38, RZ, P1, !PT ;  /* 0x000000267e7e7c10 */ /* 0x000fe20008ffe4ff */
[----:B0-----:R-:W4:Y:S01]  /*9f60*/  LDL.LU R105, [R1+0x8c] ;  /* 0x00008c0001697983 */ /* 0x001f220000300800 */
[----:B------:R-:W-:-:S03]  /*9f70*/  IADD3 R125, P1, PT, R125, UR18, RZ ;  /* 0x000000127d7d7c10 */ /* 0x000fc6000ff3e0ff */
[----:B------:R-:W-:Y:S01]  /*9f80*/  STL [R1+0xd8], R129 ;  /* 0x0000d88101007387 */ /* 0x000fe20000100800 */
[----:B------:R-:W-:-:S03]  /*9f90*/  IADD3.X R124, PT, PT, R124, UR38, RZ, P3, !PT ;  /* 0x000000267c7c7c10 */ /* 0x000fc60009ffe4ff */
[----:B------:R-:W-:Y:S01]  /*9fa0*/  STL [R1+0xf4], R128 ;  /* 0x0000f48001007387 */ /* 0x000fe20000100800 */
        /* <DEDUP_REMOVED lines=37> */
[----:B------:R-:W-:Y:S04]  /*a200*/  STL [R1+0x88], R109 ;  /* 0x0000886d01007387 */ /* 0x000fe80000100800 */
[----:B------:R-:W-:Y:S04]  /*a210*/  STL [R1+0xa4], R108 ;  /* 0x0000a46c01007387 */ /* 0x000fe80000100800 */
[----:B------:R0:W-:Y:S04]  /*a220*/  STL [R1+0x78], R104 ;  /* 0x0000786801007387 */ /* 0x0001e80000100800 */
[----:B------:R-:W-:Y:S04]  /*a230*/  STL [R1+0x80], R107 ;  /* 0x0000806b01007387 */ /* 0x000fe80000100800 */
[----:B0-----:R-:W4:Y:S04]  /*a240*/  LDL.LU R104, [R1+0x68] ;  /* 0x0000680001687983 */ /* 0x001f280000300800 */
[----:B------:R-:W-:Y:S01]  /*a250*/  STL [R1+0x9c], R106 ;  /* 0x00009c6a01007387 */ /* 0x000fe20000100800 */
[----:B--2---:R-:W-:-:S05]  /*a260*/  IADD3.X R103, PT, PT, R103, UR38, RZ, P3, !PT ;  /* 0x0000002667677c10 */ /* 0x004fca0009ffe4ff */
[----:B------:R0:W-:Y:S01]  /*a270*/  STL [R1+0x94], R103 ;  /* 0x0000946701007387 */ /* 0x0001e20000100800 */
[----:B---3--:R-:W-:-:S03]  /*a280*/  IADD3 R102, P3, PT, R102, UR18, RZ ;  /* 0x0000001266667c10 */ /* 0x008fc6000ff7e0ff */
[----:B0-----:R-:W2:Y:S04]  /*a290*/  LDL.LU R103, [R1+0x84] ;  /* 0x0000840001677983 */ /* 0x001ea80000300800 */
[----:B------:R0:W-:Y:S04]  /*a2a0*/  STL [R1+0x70], R102 ;  /* 0x0000706601007387 */ /* 0x0001e80000100800 */
[----:B0-----:R-:W3:Y:S01]  /*a2b0*/  LDL.LU R102, [R1+0x60] ;  /* 0x0000600001667983 */ /* 0x001ee20000300800 */
[----:B----4-:R-:W-:-:S03]  /*a2c0*/  IADD3.X R105, PT, PT, R105, UR38, RZ, P4, !PT ;  /* 0x0000002669697c10 */ /* 0x010fc6000a7fe4ff */
        /* <DEDUP_REMOVED lines=24> */
[----:B------:R-:W4:Y:S01]  /*a450*/  LDL.LU R106, [R1] ;  /* 0x00000000016a7983 */ /* 0x000f220000300800 */
[----:B------:R-:W-:-:S03]  /*a460*/  IADD3 R104, P4, PT, R104, UR18, RZ ;  /* 0x0000001268687c10 */ /* 0x000fc6000ff9e0ff */
[----:B0-----:R-:W4:Y:S04]  /*a470*/  LDL.LU R105, [R1+0x1c] ;  /* 0x00001c0001697983 */ /* 0x001f280000300800 */
[----:B------:R0:W-:Y:S04]  /*a480*/  STL [R1+0x68], R104 ;  /* 0x0000686801007387 */ /* 0x0001e80000100800 */
        /* <DEDUP_REMOVED lines=10> */
[----:B------:R-:W-:Y:S01]  /*a530*/  STL [R1+0x7c], R129 ;  /* 0x00007c8101007387 */ /* 0x000fe20000100800 */
[----:B------:R-:W-:Y:S02]  /*a540*/  IADD3 R126, P1, PT, R126, UR18, RZ ;  /* 0x000000127e7e7c10 */ /* 0x000fe4000ff3e0ff */
[----:B------:R-:W-:Y:S01]  /*a550*/  IADD3.X R125, PT, PT, R125, UR38, RZ, P3, !PT ;  /* 0x000000267d7d7c10 */ /* 0x000fe20009ffe4ff */
        /* <DEDUP_REMOVED lines=43> */
[----:B------:R0:W-:Y:S04]  /*a810*/  STL [R1], R106 ;  /* 0x0000006a01007387 */ /* 0x0001e80000100800 */
[----:B------:R1:W-:Y:S01]  /*a820*/  STL [R1+0x1c], R105 ;  /* 0x00001c6901007387 */ /* 0x0003e20000100800 */
[----:B------:R-:W-:Y:S02]  /*a830*/  IADD3.X R104, PT, PT, R104, UR38, RZ, P4, !PT ;  /* 0x0000002668687c10 */ /* 0x000fe4000a7fe4ff */
[----:B--2---:R-:W-:-:S03]  /*a840*/  IADD3.X R103, PT, PT, R103, UR38, RZ, P5, !PT ;  /* 0x0000002667677c10 */ /* 0x004fc6000affe4ff */
[----:B------:R2:W-:Y:S01]  /*a850*/  STL [R1+0x14], R104 ;  /* 0x0000146801007387 */ /* 0x0005e20000100800 */
[----:B------:R-:W-:Y:S02]  /*a860*/  IADD3 R247, P5, PT, R247, UR18, RZ ;  /* 0x00000012f7f77c10 */ /* 0x000fe4000ffbe0ff */
[----:B---3--:R-:W-:Y:S01]  /*a870*/  IADD3.X R102, PT, PT, R102, UR38, RZ, P6, !PT ;  /* 0x0000002666667c10 */ /* 0x008fe2000b7fe4ff */
[----:B0-----:R-:W3:Y:S01]  /*a880*/  LDL.LU R106, [R1+0x134] ;  /* 0x00013400016a7983 */ /* 0x001ee20000300800 */
[----:B------:R-:W-:Y:S02]  /*a890*/  IADD3.X R250, PT, PT, R250, UR38, RZ, P3, !PT ;  /* 0x00000026fafa7c10 */ /* 0x000fe40009ffe4ff */
[----:B------:R-:W-:Y:S01]  /*a8a0*/  IADD3 R249, P4, PT, R249, UR18, RZ ;  /* 0x00000012f9f97c10 */ /* 0x000fe2000ff9e0ff */
[----:B------:R0:W-:Y:S04]  /*a8b0*/  STL [R1+0xc], R103 ;  /* 0x00000c6701007387 */ /* 0x0001e80000100800 */
[----:B-1----:R-:W4:Y:S04]  /*a8c0*/  LDL.LU R105, [R1+0x12c] ;  /* 0x00012c0001697983 */ /* 0x002f280000300800 */
[----:B--2---:R-:W2:Y:S04]  /*a8d0*/  LDL.LU R104, [R1+0x124] ;  /* 0x0001240001687983 */ /* 0x004ea80000300800 */
[----:B------:R1:W-:Y:S04]  /*a8e0*/  STL [R1+0x4], R102 ;  /* 0x0000046601007387 */ /* 0x0003e80000100800 */
[----:B0-----:R-:W2:Y:S04]  /*a8f0*/  LDL.LU R103, [R1+0x130] ;  /* 0x0001300001677983 */ /* 0x001ea80000300800 */
[----:B-1----:R-:W4:Y:S01]  /*a900*/  LDL.LU R102, [R1+0x128] ;  /* 0x0001280001667983 */ /* 0x002f220000300800 */
[----:B------:R-:W-:-:S02]  /*a910*/  IADD3.X R246, PT, PT, R246, UR38, RZ, P5, !PT ;  /* 0x00000026f6f67c10 */ /* 0x000fc4000affe4ff */
[----:B------:R-:W-:-:S04]  /*a920*/  IADD3 R236, P5, PT, R236, UR18, RZ ;  /* 0x00000012ecec7c10 */ /* 0x000fc8000ffbe0ff */
[----:B------:R-:W-:Y:S02]  /*a930*/  IADD3.X R235, PT, PT, R235, UR38, RZ, P5, !PT ;  /* 0x00000026ebeb7c10 */ /* 0x000fe4000affe4ff */
[----:B------:R-:W-:-:S04]  /*a940*/  IADD3 R226, P5, PT, R226, UR18, RZ ;  /* 0x00000012e2e27c10 */ /* 0x000fc8000ffbe0ff */
[----:B------:R-:W-:Y:S02]  /*a950*/  IADD3.X R225, PT, PT, R225, UR38, RZ, P5, !PT ;  /* 0x00000026e1e17c10 */ /* 0x000fe4000affe4ff */
[----:B------:R-:W-:-:S04]  /*a960*/  IADD3 R216, P5, PT, R216, UR18, RZ ;  /* 0x00000012d8d87c10 */ /* 0x000fc8000ffbe0ff */
[----:B------:R-:W-:Y:S02]  /*a970*/  IADD3.X R215, PT, PT, R215, UR38, RZ, P5, !PT ;  /* 0x00000026d7d77c10 */ /* 0x000fe4000affe4ff */
[----:B------:R-:W-:-:S04]  /*a980*/  IADD3 R206, P5, PT, R206, UR18, RZ ;  /* 0x00000012cece7c10 */ /* 0x000fc8000ffbe0ff */
[----:B------:R-:W-:Y:S02]  /*a990*/  IADD3.X R205, PT, PT, R205, UR38, RZ, P5, !PT ;  /* 0x00000026cdcd7c10 */ /* 0x000fe4000affe4ff */
[----:B------:R-:W-:Y:S02]  /*a9a0*/  IADD3 R245, P6, PT, R245, UR18, RZ ;  /* 0x00000012f5f57c10 */ /* 0x000fe4000ffde0ff */
[----:B------:R-:W-:Y:S02]  /*a9b0*/  IADD3 R241, P3, PT, R241, UR18, RZ ;  /* 0x00000012f1f17c10 */ /* 0x000fe4000ff7e0ff */
[----:B------:R-:W-:Y:S02]  /*a9c0*/  IADD3.X R252, PT, PT, R252, UR38, RZ, P1, !PT ;  /* 0x00000026fcfc7c10 */ /* 0x000fe40008ffe4ff */
[----:B------:R-:W-:Y:S02]  /*a9d0*/  IADD3 R243, P1, PT, R243, UR18, RZ ;  /* 0x00000012f3f37c10 */ /* 0x000fe4000ff3e0ff */
[----:B------:R-:W-:-:S02]  /*a9e0*/  IADD3.X R248, PT, PT, R248, UR38, RZ, P4, !PT ;  /* 0x00000026f8f87c10 */ /* 0x000fc4000a7fe4ff */
[----:B------:R-:W-:Y:S02]  /*a9f0*/  IADD3.X R244, PT, PT, R244, UR38, RZ, P6, !PT ;  /* 0x00000026f4f47c10 */ /* 0x000fe4000b7fe4ff */
[----:B------:R-:W-:Y:S02]  /*aa00*/  IADD3.X R240, PT, PT, R240, UR38, RZ, P3, !PT ;  /* 0x00000026f0f07c10 */ /* 0x000fe40009ffe4ff */
[----:B------:R-:W-:Y:S02]  /*aa10*/  IADD3 R239, P4, PT, R239, UR18, RZ ;  /* 0x00000012efef7c10 */ /* 0x000fe4000ff9e0ff */
[----:B------:R-:W-:Y:S02]  /*aa20*/  IADD3 R234, P6, PT, R234, UR18, RZ ;  /* 0x00000012eaea7c10 */ /* 0x000fe4000ffde0ff */
[----:B------:R-:W-:Y:S02]  /*aa30*/  IADD3 R230, P3, PT, R230, UR18, RZ ;  /* 0x00000012e6e67c10 */ /* 0x000fe4000ff7e0ff */
[----:B------:R-:W-:-:S02]  /*aa40*/  IADD3.X R242, PT, PT, R242, UR38, RZ, P1, !PT ;  /* 0x00000026f2f27c10 */ /* 0x000fc40008ffe4ff */
[----:B------:R-:W-:Y:S02]  /*aa50*/  IADD3 R232, P1, PT, R232, UR18, RZ ;  /* 0x00000012e8e87c10 */ /* 0x000fe4000ff3e0ff */
[----:B------:R-:W-:Y:S02]  /*aa60*/  IADD3.X R237, PT, PT, R237, UR38, RZ, P4, !PT ;  /* 0x00000026eded7c10 */ /* 0x000fe4000a7fe4ff */
[----:B------:R-:W-:Y:S02]  /*aa70*/  IADD3.X R233, PT, PT, R233, UR38, RZ, P6, !PT ;  /* 0x00000026e9e97c10 */ /* 0x000fe4000b7fe4ff */
[----:B------:R-:W-:Y:S02]  /*aa80*/  IADD3.X R229, PT, PT, R229, UR38, RZ, P3, !PT ;  /* 0x00000026e5e57c10 */ /* 0x000fe40009ffe4ff */
[----:B------:R-:W-:Y:S02]  /*aa90*/  IADD3 R228, P4, PT, R228, UR18, RZ ;  /* 0x00000012e4e47c10 */ /* 0x000fe4000ff9e0ff */
[----:B------:R-:W-:-:S02]  /*aaa0*/  IADD3 R224, P6, PT, R224, UR18, RZ ;  /* 0x00000012e0e07c10 */ /* 0x000fc4000ffde0ff */
[----:B------:R-:W-:Y:S02]  /*aab0*/  IADD3 R220, P3, PT, R220, UR18, RZ ;  /* 0x00000012dcdc7c10 */ /* 0x000fe4000ff7e0ff */
[----:B------:R-:W-:Y:S02]  /*aac0*/  IADD3.X R231, PT, PT, R231, UR38, RZ, P1, !PT ;  /* 0x00000026e7e77c10 */ /* 0x000fe40008ffe4ff */
[----:B------:R-:W-:Y:S02]  /*aad0*/  IADD3 R222, P1, PT, R222, UR18, RZ ;  /* 0x00000012dede7c10 */ /* 0x000fe4000ff3e0ff */
[----:B------:R-:W-:Y:S02]  /*aae0*/  IADD3.X R227, PT, PT, R227, UR38, RZ, P4, !PT ;  /* 0x00000026e3e37c10 */ /* 0x000fe4000a7fe4ff */
[----:B------:R-:W-:Y:S02]  /*aaf0*/  IADD3.X R223, PT, PT, R223, UR38, RZ, P6, !PT ;  /* 0x00000026dfdf7c10 */ /* 0x000fe4000b7fe4ff */
[----:B------:R-:W-:-:S02]  /*ab00*/  IADD3.X R219, PT, PT, R219, UR38, RZ, P3, !PT ;  /* 0x00000026dbdb7c10 */ /* 0x000fc40009ffe4ff */
[----:B------:R-:W-:Y:S02]  /*ab10*/  IADD3 R218, P4, PT, R218, UR18, RZ ;  /* 0x00000012dada7c10 */ /* 0x000fe4000ff9e0ff */
        /* <DEDUP_REMOVED lines=17> */
[----:B------:R-:W-:Y:S02]  /*ac30*/  IADD3.X R201, PT, PT, R201, UR38, RZ, P1, !PT ;  /* 0x00000026c9c97c10 */ /* 0x000fe40008ffe4ff */
[----:B------:R-:W-:Y:S02]  /*ac40*/  IADD3.X R197, PT, PT, R197, UR38, RZ, P4, !PT ;  /* 0x00000026c5c57c10 */ /* 0x000fe4000a7fe4ff */
[----:B------:R-:W-:Y:S02]  /*ac50*/  IADD3.X R194, PT, PT, R194, UR25, RZ, P3, !PT ;  /* 0x00000019c2c27c10 */ /* 0x000fe40009ffe4ff */
[----:B------:R-:W-:Y:S02]  /*ac60*/  IADD3 R193, P4, PT, R193, UR11, RZ ;  /* 0x0000000bc1c17c10 */ /* 0x000fe4000ff9e0ff */
[----:B------:R-:W-:Y:S02]  /*ac70*/  IADD3 R182, P3, PT, R182, UR11, RZ ;  /* 0x0000000bb6b67c10 */ /* 0x000fe4000ff7e0ff */
[----:B------:R-:W-:-:S02]  /*ac80*/  IADD3.X R191, PT, PT, R191, UR25, RZ, P4, !PT ;  /* 0x00000019bfbf7c10 */ /* 0x000fc4000a7fe4ff */
[----:B------:R-:W-:Y:S02]  /*ac90*/  IADD3.X R180, PT, PT, R180, UR25, RZ, P3, !PT ;  /* 0x00000019b4b47c10 */ /* 0x000fe40009ffe4ff */
[----:B------:R-:W-:Y:S02]  /*aca0*/  IADD3 R179, P4, PT, R179, UR11, RZ ;  /* 0x0000000bb3b37c10 */ /* 0x000fe4000ff9e0ff */
[----:B------:R-:W-:Y:S02]  /*acb0*/  IADD3 R170, P3, PT, R170, UR11, RZ ;  /* 0x0000000baaaa7c10 */ /* 0x000fe4000ff7e0ff */
[----:B------:R-:W-:Y:S02]  /*acc0*/  IADD3.X R178, PT, PT, R178, UR25, RZ, P4, !PT ;  /* 0x00000019b2b27c10 */ /* 0x000fe4000a7fe4ff */
[----:B------:R-:W-:Y:S02]  /*acd0*/  IADD3.X R169, PT, PT, R169, UR25, RZ, P3, !PT ;  /* 0x00000019a9a97c10 */ /* 0x000fe40009ffe4ff */
[----:B------:R-:W-:-:S02]  /*ace0*/  IADD3 R168, P4, PT, R168, UR11, RZ ;  /* 0x0000000ba8a87c10 */ /* 0x000fc4000ff9e0ff */
[----:B------:R-:W-:Y:S02]  /*acf0*/  IADD3 R46, P3, PT, R46, UR11, RZ ;  /* 0x0000000b2e2e7c10 */ /* 0x000fe4000ff7e0ff */
[----:B------:R-:W-:Y:S02]  /*ad00*/  IADD3.X R53, PT, PT, R53, UR25, RZ, P4, !PT ;  /* 0x0000001935357c10 */ /* 0x000fe4000a7fe4ff */
[----:B------:R-:W-:Y:S02]  /*ad10*/  IADD3.X R51, PT, PT, R51, UR25, RZ, P3, !PT ;  /* 0x0000001933337c10 */ /* 0x000fe40009ffe4ff */
[----:B------:R-:W-:Y:S02]  /*ad20*/  IADD3 R20, P4, PT, R20, UR11, RZ ;  /* 0x0000000b14147c10 */ /* 0x000fe4000ff9e0ff */
[----:B-----5:R-:W-:Y:S02]  /*ad30*/  IADD3 R18, P3, PT, R18, UR11, RZ ;  /* 0x0000000b12127c10 */ /* 0x020fe4000ff7e0ff */
        /* <DEDUP_REMOVED lines=26> */
[----:B---3--:R-:W-:-:S04]  /*aee0*/  IADD3 R106, P5, PT, R106, UR11, RZ ;  /* 0x0000000b6a6a7c10 */ /* 0x008fc8000ffbe0ff */
[----:B--2---:R-:W-:Y:S02]  /*aef0*/  IADD3.X R103, PT, PT, R103, UR25, RZ, P5, !PT ;  /* 0x0000001967677c10 */ /* 0x004fe4000affe4ff */
        /* <DEDUP_REMOVED lines=9> */
[----:B----4-:R-:W-:Y:S02]  /*af90*/  IADD3 R105, P6, PT, R105, UR11, RZ ;  /* 0x0000000b69697c10 */ /* 0x010fe4000ffde0ff */
[----:B------:R-:W-:Y:S02]  /*afa0*/  IADD3.X R74, PT, PT, R74, UR25, RZ, P5, !PT ;  /* 0x000000194a4a7c10 */ /* 0x000fe4000affe4ff */
[----:B------:R-:W-:Y:S02]  /*afb0*/  IADD3 R40, P5, PT, R40, UR11, RZ ;  /* 0x0000000b28287c10 */ /* 0x000fe4000ffbe0ff */
[----:B------:R-:W-:-:S02]  /*afc0*/  IADD3 R104, P1, PT, R104, UR11, RZ ;  /* 0x0000000b68687c10 */ /* 0x000fc4000ff3e0ff */
[----:B------:R-:W-:Y:S02]  /*afd0*/  IADD3.X R102, PT, PT, R102, UR25, RZ, P6, !PT ;  /* 0x0000001966667c10 */ /* 0x000fe4000b7fe4ff */
[----:B------:R-:W-:Y:S02]  /*afe0*/  IADD3 R188, P6, PT, R188, UR11, RZ ;  /* 0x0000000bbcbc7c10 */ /* 0x000fe4000ffde0ff */
[----:B------:R-:W-:Y:S02]  /*aff0*/  IADD3.X R48, PT, PT, R48, UR25, RZ, P5, !PT ;  /* 0x0000001930307c10 */ /* 0x000fe4000affe4ff */
        /* <DEDUP_REMOVED lines=13> */
[----:B------:R-:W-:Y:S01]  /*b0d0*/  IADD3 R57, P5, PT, R57, UR11, RZ ;  /* 0x0000000b39397c10 */ /* 0x000fe2000ffbe0ff */
[----:B------:R-:W-:Y:S01]  /*b0e0*/  STL [R1+0x134], R106 ;  /* 0x0001346a01007387 */ /* 0x000fe20000100800 */
[----:B------:R-:W-:-:S02]  /*b0f0*/  IADD3 R71, P1, PT, R71, UR11, RZ ;  /* 0x0000000b47477c10 */ /* 0x000fc4000ff3e0ff */
[----:B------:R-:W-:Y:S01]  /*b100*/  IADD3.X R100, PT, PT, R100, UR25, RZ, P6, !PT ;  /* 0x0000001964647c10 */ /* 0x000fe2000b7fe4ff */
[----:B------:R-:W-:Y:S01]  /*b110*/  STL [R1+0x12c], R105 ;  /* 0x00012c6901007387 */ /* 0x000fe20000100800 */
[----:B------:R-:W-:Y:S02]  /*b120*/  IADD3 R69, P6, PT, R69, UR11, RZ ;  /* 0x0000000b45457c10 */ /* 0x000fe4000ffde0ff */
[----:B------:R-:W-:Y:S01]  /*b130*/  IADD3.X R76, PT, PT, R76, UR25, RZ, P1, !PT ;  /* 0x000000194c4c7c10 */ /* 0x000fe20008ffe4ff */
[----:B------:R-:W-:Y:S01]  /*b140*/  STL [R1+0x124], R104 ;  /* 0x0001246801007387 */ /* 0x000fe20000100800 */
[----:B------:R-:W-:Y:S02]  /*b150*/  IADD3 R44, P1, PT, R44, UR11, RZ ;  /* 0x0000000b2c2c7c10 */ /* 0x000fe4000ff3e0ff */
[----:B------:R-:W-:Y:S01]  /*b160*/  IADD3.X R75, PT, PT, R75, UR25, RZ, P6, !PT ;  /* 0x000000194b4b7c10 */ /* 0x000fe2000b7fe4ff */
[----:B------:R-:W-:Y:S01]  /*b170*/  STL [R1+0x130], R103 ;  /* 0x0001306701007387 */ /* 0x000fe20000100800 */
[----:B------:R-:W-:-:S03]  /*b180*/  IADD3 R42, P6, PT, R42, UR11, RZ ;  /* 0x0000000b2a2a7c10 */ /* 0x000fc6000ffde0ff */
[----:B------:R0:W-:Y:S01]  /*b190*/  STL [R1+0x128], R102 ;  /* 0x0001286601007387 */ /* 0x0001e20000100800 */
[----:B------:R-:W-:Y:S02]  /*b1a0*/  IADD3.X R50, PT, PT, R50, UR25, RZ, P1, !PT ;  /* 0x0000001932327c10 */ /* 0x000fe40008ffe4ff */
[----:B------:R-:W-:Y:S02]  /*b1b0*/  IADD3 R16, P1, PT, R16, UR11, RZ ;  /* 0x0000000b10107c10 */ /* 0x000fe4000ff3e0ff */
[----:B------:R-:W-:Y:S01]  /*b1c0*/  IADD3.X R49, PT, PT, R49, UR25, RZ, P6, !PT ;  /* 0x0000001931317c10 */ /* 0x000fe2000b7fe4ff */
[----:B0-----:R-:W0:Y:S01]  /*b1d0*/  S2R R102, SR_TID.X ;  /* 0x0000000000667919 */ /* 0x001e220000002100 */
[----:B------:R-:W-:Y:S01]  /*b1e0*/  IADD3.X R66, PT, PT, R66, UR25, RZ, P5, !PT ;  /* 0x0000001942427c10 */ /* 0x000fe2000affe4ff */
[----:B------:R-:W1:Y:S01]  /*b1f0*/  SYNCS.PHASECHK.TRANS64.TRYWAIT P5, [UR6], R101 ;  /* 0x00000065ff0075a7 */ /* 0x000e6200080a1106 */
[----:B------:R-:W-:Y:S02]  /*b200*/  IADD3 R14, P6, PT, R14, UR11, RZ ;  /* 0x0000000b0e0e7c10 */ /* 0x000fe4000ffde0ff */
[----:B------:R-:W-:-:S02]  /*b210*/  IADD3.X R24, PT, PT, R24, UR25, RZ, P1, !PT ;  /* 0x0000001918187c10 */ /* 0x000fc40008ffe4ff */
[----:B------:R-:W-:Y:S02]  /*b220*/  IADD3 R92, P1, PT, R92, UR11, RZ ;  /* 0x0000000b5c5c7c10 */ /* 0x000fe4000ff3e0ff */
[----:B------:R-:W-:Y:S02]  /*b230*/  IADD3.X R23, PT, PT, R23, UR25, RZ, P6, !PT ;  /* 0x0000001917177c10 */ /* 0x000fe4000b7fe4ff */
[----:B------:R-:W-:Y:S02]  /*b240*/  IADD3 R80, P6, PT, R80, UR11, RZ ;  /* 0x0000000b50507c10 */ /* 0x000fe4000ffde0ff */
[----:B------:R-:W-:Y:S02]  /*b250*/  IADD3.X R98, PT, PT, R98, UR25, RZ, P1, !PT ;  /* 0x0000001962627c10 */ /* 0x000fe40008ffe4ff */
        /* <DEDUP_REMOVED lines=15> */
[----:B------:R-:W-:Y:S02]  /*b350*/  IADD3 R30, P6, PT, R30, UR11, RZ ;  /* 0x0000000b1e1e7c10 */ /* 0x000fe4000ffde0ff */
[----:B------:R-:W-:Y:S02]  /*b360*/  IADD3 R87, P3, PT, R87, UR11, RZ ;  /* 0x0000000b57577c10 */ /* 0x000fe4000ff7e0ff */
[----:B0-----:R-:W-:Y:S02]  /*b370*/  SHF.R.U32.HI R102, RZ, 0x6, R102 ;  /* 0x00000006ff667819 */ /* 0x001fe40000011666 */
[----:B------:R-:W-:Y:S02]  /*b380*/  IADD3.X R13, PT, PT, R13, UR25, RZ, P1, !PT ;  /* 0x000000190d0d7c10 */ /* 0x000fe40008ffe4ff */
[----:B------:R-:W-:-:S02]  /*b390*/  IADD3 R4, P1, PT, R4, UR11, RZ ;  /* 0x0000000b04047c10 */ /* 0x000fc4000ff3e0ff */
[----:B------:R-:W-:Y:S02]  /*b3a0*/  IADD3.X R62, PT, PT, R62, UR25, RZ, P4, !PT ;  /* 0x000000193e3e7c10 */ /* 0x000fe4000a7fe4ff */
[----:B------:R-:W-:Y:S02]  /*b3b0*/  IADD3.X R37, PT, PT, R37, UR25, RZ, P6, !PT ;  /* 0x0000001925257c10 */ /* 0x000fe4000b7fe4ff */
[----:B------:R-:W-:Y:S02]  /*b3c0*/  IADD3.X R94, PT, PT, R94, UR25, RZ, P3, !PT ;  /* 0x000000195e5e7c10 */ /* 0x000fe40009ffe4ff */
[----:B------:R-:W-:Y:S02]  /*b3d0*/  IADD3 R54, P4, PT, R54, UR11, RZ ;  /* 0x0000000b36367c10 */ /* 0x000fe4000ff9e0ff */
[----:B------:R-:W-:Y:S02]  /*b3e0*/  IADD3 R29, P6, PT, R29, UR11, RZ ;  /* 0x0000000b1d1d7c10 */ /* 0x000fe4000ffde0ff */
[----:B------:R-:W-:-:S02]  /*b3f0*/  IADD3 R77, P3, PT, R77, UR11, RZ ;  /* 0x0000000b4d4d7c10 */ /* 0x000fc4000ff7e0ff */
[----:B------:R-:W-:Y:S02]  /*b400*/  SGXT.U32 R102, R102, 0x1 ;  /* 0x000000016666781a */ /* 0x000fe40000000000 */
[----:B------:R-:W-:Y:S02]  /*b410*/  IADD3.X R11, PT, PT, R11, UR25, RZ, P1, !PT ;  /* 0x000000190b0b7c10 */ /* 0x000fe40008ffe4ff */
[----:B------:R-:W-:Y:S02]  /*b420*/  IADD3 R3, P1, PT, R3, UR11, RZ ;  /* 0x0000000b03037c10 */ /* 0x000fe4000ff3e0ff */
[----:B------:R-:W-:Y:S02]  /*b430*/  IADD3.X R60, PT, PT, R60, UR25, RZ, P4, !PT ;  /* 0x000000193c3c7c10 */ /* 0x000fe4000a7fe4ff */
[----:B------:R-:W-:Y:S02]  /*b440*/  IADD3.X R35, PT, PT, R35, UR25, RZ, P6, !PT ;  /* 0x0000001923237c10 */ /* 0x000fe4000b7fe4ff */
[----:B------:R-:W-:-:S02]  /*b450*/  IADD3.X R82, PT, PT, R82, UR25, RZ, P3, !PT ;  /* 0x0000001952527c10 */ /* 0x000fc40009ffe4ff */
[----:B------:R-:W-:Y:S02]  /*b460*/  IADD3 R52, P4, PT, R52, UR11, RZ ;  /* 0x0000000b34347c10 */ /* 0x000fe4000ff9e0ff */
[----:B------:R-:W-:Y:S02]  /*b470*/  LOP3.LUT R102, R102, 0x2, RZ, 0xfc, !PT ;  /* 0x0000000266667812 */ /* 0x000fe400078efcff */
[----:B------:R-:W-:Y:S02]  /*b480*/  IADD3 R27, P6, PT, R27, UR11, RZ ;  /* 0x0000000b1b1b7c10 */ /* 0x000fe4000ffde0ff */
[----:B------:R-:W-:Y:S02]  /*b490*/  IADD3 R2, P3, PT, R2, UR11, RZ ;  /* 0x0000000b02027c10 */ /* 0x000fe4000ff7e0ff */
[----:B------:R-:W-:Y:S02]  /*b4a0*/  IADD3.X R9, PT, PT, R9, UR25, RZ, P1, !PT ;  /* 0x0000001909097c10 */ /* 0x000fe40008ffe4ff */
[----:B------:R-:W-:-:S02]  /*b4b0*/  ISETP.GE.AND P1, PT, R102, UR22, PT ;  /* 0x0000001666007c0c */ /* 0x000fc4000bf26270 */
[----:B------:R-:W-:Y:S02]  /*b4c0*/  IADD3.X R58, PT, PT, R58, UR25, RZ, P4, !PT ;  /* 0x000000193a3a7c10 */ /* 0x000fe4000a7fe4ff */
[----:B------:R-:W-:Y:S02]  /*b4d0*/  IADD3.X R33, PT, PT, R33, UR25, RZ, P6, !PT ;  /* 0x0000001921217c10 */ /* 0x000fe4000b7fe4ff */
[----:B------:R-:W-:Y:S01]  /*b4e0*/  IADD3.X R7, PT, PT, R7, UR25, RZ, P3, !PT ;  /* 0x0000001907077c10 */ /* 0x000fe20009ffe4ff */
[----:B-1----:R-:W-:Y:S06]  /*b4f0*/  @!P5 BRA `(.L_x_8) ;  /* 0x0000005c0018d947 */ /* 0x002fec0003800000 */
.L_x_16:
[----:B------:R-:W0:Y:S01]  /*b500*/  S2R R102, SR_TID.X ;  /* 0x0000000000667919 */ /* 0x000e220000002100 */
[----:B------:R-:W-:Y:S02]  /*b510*/  PRMT R116, RZ, 0x7610, R116 ;  /* 0x00007610ff747816 */ /* 0x000fe40000000074 */
[----:B------:R-:W-:Y:S01]  /*b520*/  PRMT R164, RZ, 0x7610, R164 ;  /* 0x00007610ffa47816 */ /* 0x000fe200000000a4 */
[----:B------:R-:W1:Y:S01]  /*b530*/  S2R R103, SR_TID.X ;  /* 0x0000000000677919 */ /* 0x000e620000002100 */
[----:B------:R-:W2:Y:S01]  /*b540*/  S2R R119, SR_TID.X ;  /* 0x0000000000777919 */ /* 0x000ea20000002100 */
[----:B------:R3:W-:Y:S01]  /*b550*/  STL [R1+0x148], R227 ;  /* 0x000148e301007387 */ /* 0x0007e20000100800 */
[----:B------:R-:W-:-:S03]  /*b560*/  PRMT R148, RZ, 0x7610, R148 ;  /* 0x00007610ff947816 */ /* 0x000fc60000000094 */
[----:B------:R-:W-:Y:S04]  /*b570*/  STL [R1+0x144], R245 ;  /* 0x000144f501007387 */ /* 0x000fe80000100800 */
[----:B------:R4:W-:Y:S04]  /*b580*/  STL [R1+0x140], R244 ;  /* 0x000140f401007387 */ /* 0x0009e80000100800 */
[----:B------:R0:W-:Y:S01]  /*b590*/  STL [R1+0x13c], R0 ;  /* 0x00013c0001007387 */ /* 0x0001e20000100800 */
[----:B------:R-:W-:Y:S02]  /*b5a0*/  PRMT R120, RZ, 0x7610, R120 ;  /* 0x00007610ff787816 */ /* 0x000fe40000000078 */
[----:B------:R-:W-:Y:S01]  /*b5b0*/  PRMT R163, RZ, 0x7610, R163 ;  /* 0x00007610ffa37816 */ /* 0x000fe200000000a3 */
[----:B---3--:R-:W3:Y:S01]  /*b5c0*/  LDL R227, [R1+0x128] ;  /* 0x0001280001e37983 */ /* 0x008ee20000100800 */
[----:B0-----:R-:W-:-:S03]  /*b5d0*/  SHF.R.U32.HI R102, RZ, 0x6, R102 ;  /* 0x00000006ff667819 */ /* 0x001fc60000011666 */
[----:B------:R-:W3:Y:S01]  /*b5e0*/  LDL R121, [R1+0x12c] ;  /* 0x00012c0001797983 */ /* 0x000ee20000100800 */
[----:B------:R-:W-:-:S04]  /*b5f0*/  SGXT.U32 R102, R102, 0x1 ;  /* 0x000000016666781a */ /* 0x000fc80000000000 */
[----:B------:R-:W-:-:S04]  /*b600*/  LOP3.LUT R102, R102, 0x4, RZ, 0xfc, !PT ;  /* 0x0000000466667812 */ /* 0x000fc800078efcff */
[----:B------:R-:W-:Y:S02]  /*b610*/  ISETP.GE.AND P5, PT, R102, UR22, PT ;  /* 0x0000001666007c0c */ /* 0x000fe4000bfa6270 */
[--C-:B-1----:R-:W-:Y:S02]  /*b620*/  SHF.R.U32.HI R102, RZ, 0x6, R103.reuse ;  /* 0x00000006ff667819 */ /* 0x102fe40000011667 */
[----:B------:R-:W-:Y:S02]  /*b630*/  SHF.R.U32.HI R103, RZ, 0x6, R103 ;  /* 0x00000006ff677819 */ /* 0x000fe40000011667 */
[----:B------:R-:W-:Y:S02]  /*b640*/  SGXT.U32 R102, R102, 0x1 ;  /* 0x000000016666781a */ /* 0x000fe40000000000 */
[----:B------:R-:W-:Y:S02]  /*b650*/  SGXT.U32 R103, R103, 0x1 ;  /* 0x000000016767781a */ /* 0x000fe40000000000 */
[----:B------:R-:W-:-:S02]  /*b660*/  LOP3.LUT R102, R102, 0x8, RZ, 0xfc, !PT ;  /* 0x0000000866667812 */ /* 0x000fc400078efcff */
[----:B------:R-:W-:Y:S02]  /*b670*/  LOP3.LUT R103, R103, 0x6, RZ, 0xfc, !PT ;  /* 0x0000000667677812 */ /* 0x000fe400078efcff */
[----:B------:R-:W-:Y:S01]  /*b680*/  ISETP.GE.AND P3, PT, R102, UR22, PT ;  /* 0x0000001666007c0c */ /* 0x000fe2000bf66270 */
[----:B------:R-:W-:Y:S01]  /*b690*/  @!P0 IMAD.MOV.U32 R102, RZ, RZ, R2 ;  /* 0x000000ffff668224 */ /* 0x000fe200078e0002 */
[----:B------:R-:W-:Y:S01]  /*b6a0*/  ISETP.GE.AND P4, PT, R103, UR22, PT ;  /* 0x0000001667007c0c */ /* 0x000fe2000bf86270 */
[----:B------:R-:W-:Y:S01]  /*b6b0*/  @!P0 IMAD.MOV.U32 R103, RZ, RZ, R7 ;  /* 0x000000ffff678224 */ /* 0x000fe200078e0007 */
[----:B--2---:R-:W-:-:S04]  /*b6c0*/  SHF.R.U32.HI R118, RZ, 0x6, R119 ;  /* 0x00000006ff767819 */ /* 0x004fc80000011677 */
[----:B------:R-:W-:Y:S01]  /*b6d0*/  SGXT.U32 R118, R118, 0x1 ;  /* 0x000000017676781a */ /* 0x000fe20000000000 */
[----:B------:R0:W2:Y:S01]  /*b6e0*/  @!P0 LDG.E.U8 R116, desc[UR20][R102.64] ;  /* 0x0000001466748981 */ /* 0x0000a2000c1e1100 */
[----:B----4-:R-:W-:Y:S02]  /*b6f0*/  PRMT R244, RZ, 0x7610, R244 ;  /* 0x00007610fff47816 */ /* 0x010fe400000000f4 */
[----:B------:R-:W-:Y:S02]  /*b700*/  LOP3.LUT R118, R118, 0xc, RZ, 0xfc, !PT ;  /* 0x0000000c76767812 */ /* 0x000fe400078efcff */
[----:B------:R-:W-:-:S04]  /*b710*/  SHF.R.U32.HI R119, RZ, 0x6, R119 ;  /* 0x00000006ff777819 */ /* 0x000fc80000011677 */
[----:B------:R-:W-:Y:S01]  /*b720*/  SGXT.U32 R119, R119, 0x1 ;  /* 0x000000017777781a */ /* 0x000fe20000000000 */
[----:B0-----:R-:W-:Y:S02]  /*b730*/  @!P1 IMAD.MOV.U32 R102, RZ, RZ, R27 ;  /* 0x000000ffff669224 */ /* 0x001fe400078e001b */
[----:B------:R-:W-:Y:S01]  /*b740*/  @!P1 IMAD.MOV.U32 R103, RZ, RZ, R33 ;  /* 0x000000ffff679224 */ /* 0x000fe200078e0021 */
[----:B------:R-:W-:-:S04]  /*b750*/  LOP3.LUT R119, R119, 0xa, RZ, 0xfc, !PT ;  /* 0x0000000a77777812 */ /* 0x000fc800078efcff */
[----:B------:R0:W4:Y:S01]  /*b760*/  @!P1 LDG.E.U8 R164, desc[UR20][R102.64] ;  /* 0x0000001466a49981 */ /* 0x000122000c1e1100 */
[----:B------:R-:W-:Y:S02]  /*b770*/  ISETP.GE.AND P1, PT, R118, UR22, PT ;  /* 0x0000001676007c0c */ /* 0x000fe4000bf26270 */
[----:B------:R-:W-:Y:S01]  /*b780*/  ISETP.GE.AND P0, PT, R119, UR22, PT ;  /* 0x0000001677007c0c */ /* 0x000fe2000bf06270 */
[----:B------:R-:W1:Y:S01]  /*b790*/  S2R R118, SR_TID.X ;  /* 0x0000000000767919 */ /* 0x000e620000002100 */
[----:B------:R-:W-:Y:S02]  /*b7a0*/  PRMT R147, RZ, 0x7610, R147 ;  /* 0x00007610ff937816 */ /* 0x000fe40000000093 */
[----:B------:R-:W-:Y:S01]  /*b7b0*/  PRMT R238, RZ, 0x7610, R238 ;  /* 0x00007610ffee7816 */ /* 0x000fe200000000ee */
[----:B------:R-:W2:Y:S01]  /*b7c0*/  LDL R119, [R1+0x124] ;  /* 0x0001240001777983 */ /* 0x000ea20000100800 */
[----:B0-----:R-:W-:Y:S02]  /*b7d0*/  @!P5 IMAD.MOV.U32 R102, RZ, RZ, R52 ;  /* 0x000000ffff66d224 */ /* 0x001fe400078e0034 */
[----:B------:R-:W-:-:S05]  /*b7e0*/  @!P5 IMAD.MOV.U32 R103, RZ, RZ, R58 ;  /* 0x000000ffff67d224 */ /* 0x000fca00078e003a */
[----:B------:R0:W2:Y:S02]  /*b7f0*/  @!P5 LDG.E.U8 R148, desc[UR20][R102.64] ;  /* 0x000000146694d981 */ /* 0x0000a4000c1e1100 */
[----:B0-----:R-:W-:Y:S02]  /*b800*/  @!P4 IMAD.MOV.U32 R102, RZ, RZ, R77 ;  /* 0x000000ffff66c224 */ /* 0x001fe400078e004d */
[----:B------:R-:W-:-:S05]  /*b810*/  @!P4 IMAD.MOV.U32 R103, RZ, RZ, R82 ;  /* 0x000000ffff67c224 */ /* 0x000fca00078e0052 */
[----:B------:R0:W2:Y:S01]  /*b820*/  @!P4 LDG.E.U8 R244, desc[UR20][R102.64] ;  /* 0x0000001466f4c981 */ /* 0x0000a2000c1e1100 */
[----:B-1----:R-:W-:-:S04]  /*b830*/  LEA.HI R0, R118, 0xe, RZ, 0x1a ;  /* 0x0000000e76007811 */ /* 0x002fc800078fd0ff */
[----:B------:R-:W-:Y:S02]  /*b840*/  ISETP.GE.AND P5, PT, R0, UR22, PT ;  /* 0x0000001600007c0c */ /* 0x000fe4000bfa6270 */
[--C-:B------:R-:W-:Y:S02]  /*b850*/  SHF.R.U32.HI R0, RZ, 0x6, R118.reuse ;  /* 0x00000006ff007819 */ /* 0x100fe40000011676 */
[----:B------:R-:W-:Y:S01]  /*b860*/  SHF.R.U32.HI R118, RZ, 0x6, R118 ;  /* 0x00000006ff767819 */ /* 0x000fe20000011676 */
[----:B0-----:R-:W-:Y:S02]  /*b870*/  @!P3 IMAD.MOV.U32 R102, RZ, RZ, R3 ;  /* 0x000000ffff66b224 */ /* 0x001fe400078e0003 */
[----:B------:R-:W-:Y:S01]  /*b880*/  @!P3 IMAD.MOV.U32 R103, RZ, RZ, R9 ;  /* 0x000000ffff67b224 */ /* 0x000fe200078e0009 */
[----:B------:R-:W-:-:S04]  /*b890*/  SGXT.U32 R118, R118, 0x1 ;  /* 0x000000017676781a */ /* 0x000fc80000000000 */
[----:B------:R-:W-:Y:S01]  /*b8a0*/  LOP3.LUT R118, R118, 0x10, RZ, 0xfc, !PT ;  /* 0x0000001076767812 */ /* 0x000fe200078efcff */
[----:B------:R0:W2:Y:S01]  /*b8b0*/  @!P3 LDG.E.U8 R120, desc[UR20][R102.64] ;  /* 0x000000146678b981 */ /* 0x0000a2000c1e1100 */
[----:B------:R-:W-:Y:S02]  /*b8c0*/  SGXT.U32 R0, R0, 0x1 ;  /* 0x000000010000781a */ /* 0x000fe40000000000 */
[----:B------:R-:W-:Y:S02]  /*b8d0*/  ISETP.GE.AND P4, PT, R118, UR22, PT ;  /* 0x0000001676007c0c */ /* 0x000fe4000bf86270 */
[----:B------:R-:W1:Y:S01]  /*b8e0*/  S2R R118, SR_TID.X ;  /* 0x0000000000767919 */ /* 0x000e620000002100 */
[----:B------:R-:W-:-:S04]  /*b8f0*/  LOP3.LUT R0, R0, 0x12, RZ, 0xfc, !PT ;  /* 0x0000001200007812 */ /* 0x000fc800078efcff */
[----:B------:R-:W-:Y:S01]  /*b900*/  ISETP.GE.AND P3, PT, R0, UR22, PT ;  /* 0x0000001600007c0c */ /* 0x000fe2000bf66270 */
[----:B0-----:R-:W-:Y:S02]  /*b910*/  @!P0 IMAD.MOV.U32 R102, RZ, RZ, R29 ;  /* 0x000000ffff668224 */ /* 0x001fe400078e001d */
[----:B------:R-:W-:-:S05]  /*b920*/  @!P0 IMAD.MOV.U32 R103, RZ, RZ, R35 ;  /* 0x000000ffff678224 */ /* 0x000fca00078e0023 */
[----:B------:R0:W2:Y:S02]  /*b930*/  @!P0 LDG.E.U8 R163, desc[UR20][R102.64] ;  /* 0x0000001466a38981 */ /* 0x0000a4000c1e1100 */
[----:B0-----:R-:W-:Y:S02]  /*b940*/  @!P1 IMAD.MOV.U32 R102, RZ, RZ, R54 ;  /* 0x000000ffff669224 */ /* 0x001fe400078e0036 */
[----:B------:R-:W-:-:S05]  /*b950*/  @!P1 IMAD.MOV.U32 R103, RZ, RZ, R60 ;  /* 0x000000ffff679224 */ /* 0x000fca00078e003c */
[----:B------:R0:W2:Y:S01]  /*b960*/  @!P1 LDG.E.U8 R147, desc[UR20][R102.64] ;  /* 0x0000001466939981 */ /* 0x0000a2000c1e1100 */
[--C-:B-1----:R-:W-:Y:S02]  /*b970*/  SHF.R.U32.HI R0, RZ, 0x6, R118.reuse ;  /* 0x00000006ff007819 */ /* 0x102fe40000011676 */
[----:B------:R-:W-:Y:S02]  /*b980*/  SHF.R.U32.HI R118, RZ, 0x6, R118 ;  /* 0x00000006ff767819 */ /* 0x000fe40000011676 */
[----:B------:R-:W-:Y:S02]  /*b990*/  SGXT.U32 R0, R0, 0x1 ;  /* 0x000000010000781a */ /* 0x000fe40000000000 */
[----:B------:R-:W-:Y:S02]  /*b9a0*/  SGXT.U32 R118, R118, 0x1 ;  /* 0x000000017676781a */ /* 0x000fe40000000000 */
[----:B------:R-:W-:Y:S02]  /*b9b0*/  LOP3.LUT R0, R0, 0x16, RZ, 0xfc, !PT ;  /* 0x0000001600007812 */ /* 0x000fe400078efcff */
[----:B------:R-:W-:-:S02]  /*b9c0*/  LOP3.LUT R118, R118, 0x14, RZ, 0xfc, !PT ;  /* 0x0000001476767812 */ /* 0x000fc400078efcff */
[----:B------:R-:W-:Y:S02]  /*b9d0*/  ISETP.GE.AND P1, PT, R0, UR22, PT ;  /* 0x0000001600007c0c */ /* 0x000fe4000bf26270 */
[----:B------:R-:W1:Y:S01]  /*b9e0*/  S2R R0, SR_TID.X ;  /* 0x0000000000007919 */ /* 0x000e620000002100 */
[----:B------:R-:W-:Y:S02]  /*b9f0*/  ISETP.GE.AND P0, PT, R118, UR22, PT ;  /* 0x0000001676007c0c */ /* 0x000fe4000bf06270 */
[----:B------:R-:W1:Y:S01]  /*ba00*/  S2R R118, SR_TID.X ;  /* 0x0000000000767919 */ /* 0x000e620000002100 */
[----:B0-----:R-:W-:Y:S02]  /*ba10*/  @!P5 IMAD.MOV.U32 R102, RZ, RZ, R87 ;  /* 0x000000ffff66d224 */ /* 0x001fe400078e0057 */
[----:B------:R-:W-:-:S05]  /*ba20*/  @!P5 IMAD.MOV.U32 R103, RZ, RZ, R94 ;  /* 0x000000ffff67d224 */ /* 0x000fca00078e005e */
[----:B------:R0:W2:Y:S01]  /*ba30*/  @!P5 LDG.E.U8 R238, desc[UR20][R102.64] ;  /* 0x0000001466eed981 */ /* 0x0000a2000c1e1100 */
[----:B-1----:R-:W-:-:S04]  /*ba40*/  SHF.R.U32.HI R0, RZ, 0x6, R0 ;  /* 0x00000006ff007819 */ /* 0x002fc80000011600 */
[----:B------:R-:W-:-:S04]  /*ba50*/  SGXT.U32 R0, R0, 0x1 ;  /* 0x000000010000781a */ /* 0x000fc80000000000 */
[----:B------:R-:W-:-:S04]  /*ba60*/  LOP3.LUT R0, R0, 0x18, RZ, 0xfc, !PT ;  /* 0x0000001800007812 */ /* 0x000fc800078efcff */
[----:B------:R-:W-:Y:S02]  /*ba70*/  ISETP.GE.AND P5, PT, R0, UR22, PT ;  /* 0x0000001600007c0c */ /* 0x000fe4000bfa6270 */
[--C-:B------:R-:W-:Y:S02]  /*ba80*/  SHF.R.U32.HI R0, RZ, 0x6, R118.reuse ;  /* 0x00000006ff007819 */ /* 0x100fe40000011676 */
[----:B------:R-:W-:Y:S01]  /*ba90*/  SHF.R.U32.HI R118, RZ, 0x6, R118 ;  /* 0x00000006ff767819 */ /* 0x000fe20000011676 */
[----:B0-----:R-:W-:Y:S01]  /*baa0*/  @!P4 IMAD.MOV.U32 R102, RZ, RZ, R4 ;  /* 0x000000ffff66c224 */ /* 0x001fe200078e0004 */
[----:B------:R-:W-:Y:S02]  /*bab0*/  PRMT R123, RZ, 0x7610, R123 ;  /* 0x00007610ff7b7816 */ /* 0x000fe4000000007b */
[----:B------:R-:W-:Y:S01]  /*bac0*/  SGXT.U32 R118, R118, 0x1 ;  /* 0x000000017676781a */ /* 0x000fe20000000000 */
[----:B------:R-:W-:-:S03]  /*bad0*/  @!P4 IMAD.MOV.U32 R103, RZ, RZ, R11 ;  /* 0x000000ffff67c224 */ /* 0x000fc600078e000b */
[----:B------:R-:W-:Y:S02]  /*bae0*/  LOP3.LUT R118, R118, 0x1a, RZ, 0xfc, !PT ;  /* 0x0000001a76767812 */ /* 0x000fe400078efcff */
[----:B------:R0:W2:Y:S02]  /*baf0*/  @!P4 LDG.E.U8 R123, desc[UR20][R102.64] ;  /* 0x00000014667bc981 */ /* 0x0000a4000c1e1100 */
[----:B------:R-:W-:Y:S02]  /*bb00*/  ISETP.GE.AND P4, PT, R118, UR22, PT ;  /* 0x0000001676007c0c */ /* 0x000fe4000bf86270 */
[----:B------:R-:W1:Y:S01]  /*bb10*/  S2R R118, SR_TID.X ;  /* 0x0000000000767919 */ /* 0x000e620000002100 */
[----:B------:R-:W-:Y:S02]  /*bb20*/  SGXT.U32 R0, R0, 0x1 ;  /* 0x000000010000781a */ /* 0x000fe40000000000 */
[----:B------:R-:W-:Y:S01]  /*bb30*/  PRMT R162, RZ, 0x7610, R162 ;  /* 0x00007610ffa27816 */ /* 0x000fe200000000a2 */
[----:B0-----:R-:W-:-:S02]  /*bb40*/  @!P3 IMAD.MOV.U32 R102, RZ, RZ, R30 ;  /* 0x000000ffff66b224 */ /* 0x001fc400078e001e */
[----:B------:R-:W-:Y:S01]  /*bb50*/  @!P3 IMAD.MOV.U32 R103, RZ, RZ, R37 ;  /* 0x000000ffff67b224 */ /* 0x000fe200078e0025 */
[----:B------:R-:W-:Y:S02]  /*bb60*/  LOP3.LUT R0, R0, 0x1c, RZ, 0xfc, !PT ;  /* 0x0000001c00007812 */ /* 0x000fe400078efcff */
[----:B------:R-:W-:Y:S02]  /*bb70*/  PRMT R146, RZ, 0x7610, R146 ;  /* 0x00007610ff927816 */ /* 0x000fe40000000092 */
[----:B------:R0:W2:Y:S01]  /*bb80*/  @!P3 LDG.E.U8 R162, desc[UR20][R102.64] ;  /* 0x0000001466a2b981 */ /* 0x0000a2000c1e1100 */
[----:B------:R-:W-:Y:S02]  /*bb90*/  ISETP.GE.AND P3, PT, R0, UR22, PT ;  /* 0x0000001600007c0c */ /* 0x000fe4000bf66270 */
[----:B------:R-:W-:Y:S01]  /*bba0*/  PRMT R192, RZ, 0x7610, R192 ;  /* 0x00007610ffc07816 */ /* 0x000fe200000000c0 */
[----:B0-----:R-:W-:Y:S02]  /*bbb0*/  @!P0 IMAD.MOV.U32 R102, RZ, RZ, R55 ;  /* 0x000000ffff668224 */ /* 0x001fe400078e0037 */
[----:B------:R-:W-:-:S05]  /*bbc0*/  @!P0 IMAD.MOV.U32 R103, RZ, RZ, R62 ;  /* 0x000000ffff678224 */ /* 0x000fca00078e003e */
[----:B------:R0:W2:Y:S01]  /*bbd0*/  @!P0 LDG.E.U8 R146, desc[UR20][R102.64] ;  /* 0x0000001466928981 */ /* 0x0000a2000c1e1100 */
[----:B-1----:R-:W-:-:S04]  /*bbe0*/  SHF.R.U32.HI R0, RZ, 0x6, R118 ;  /* 0x00000006ff007819 */ /* 0x002fc80000011676 */
[----:B------:R-:W-:Y:S01]  /*bbf0*/  SGXT.U32 R0, R0, 0x1 ;  /* 0x000000010000781a */ /* 0x000fe20000000000 */
[----:B0-----:R-:W-:-:S03]  /*bc00*/  @!P1 IMAD.MOV.U32 R102, RZ, RZ, R78 ;  /* 0x000000ffff669224 */ /* 0x001fc600078e004e */
[----:B------:R-:W-:Y:S01]  /*bc10*/  LOP3.LUT R0, R0, 0x20, RZ, 0xfc, !PT ;  /* 0x0000002000007812 */ /* 0x000fe200078efcff */
[----:B------:R-:W-:-:S05]  /*bc20*/  @!P1 IMAD.MOV.U32 R103, RZ, RZ, R84 ;  /* 0x000000ffff679224 */ /* 0x000fca00078e0054 */
[----:B------:R0:W2:Y:S01]  /*bc30*/  @!P1 LDG.E.U8 R192, desc[UR20][R102.64] ;  /* 0x0000001466c09981 */ /* 0x0000a2000c1e1100 */
[----:B------:R-:W-:Y:S02]  /*bc40*/  ISETP.GE.AND P1, PT, R0, UR22, PT ;  /* 0x0000001600007c0c */ /* 0x000fe4000bf26270 */
[----:B------:R-:W1:Y:S01]  /*bc50*/  S2R R0, SR_TID.X ;  /* 0x0000000000007919 */ /* 0x000e620000002100 */
[----:B------:R-:W-:-:S04]  /*bc60*/  LEA.HI R118, R118, 0x1e, RZ, 0x1a ;  /* 0x0000001e76767811 */ /* 0x000fc800078fd0ff */
[----:B------:R-:W-:Y:S02]  /*bc70*/  ISETP.GE.AND P0, PT, R118, UR22, PT ;  /* 0x0000001676007c0c */ /* 0x000fe4000bf06270 */
[----:B------:R-:W3:Y:S01]  /*bc80*/  S2R R118, SR_TID.X ;  /* 0x0000000000767919 */ /* 0x000ee20000002100 */
[----:B------:R-:W-:Y:S01]  /*bc90*/  PRMT R122, RZ, 0x7610, R122 ;  /* 0x00007610ff7a7816 */ /* 0x000fe2000000007a */
[----:B0-----:R-:W-:Y:S02]  /*bca0*/  @!P5 IMAD.MOV.U32 R102, RZ, RZ, R5 ;  /* 0x000000ffff66d224 */ /* 0x001fe400078e0005 */
[----:B------:R-:W-:-:S05]  /*bcb0*/  @!P5 IMAD.MOV.U32 R103, RZ, RZ, R13 ;  /* 0x000000ffff67d224 */ /* 0x000fca00078e000d */
[----:B------:R0:W2:Y:S01]  /*bcc0*/  @!P5 LDG.E.U8 R122, desc[UR20][R102.64] ;  /* 0x00000014667ad981 */ /* 0x0000a2000c1e1100 */
[----:B-1----:R-:W-:-:S04]  /*bcd0*/  SHF.R.U32.HI R0, RZ, 0x6, R0 ;  /* 0x00000006ff007819 */ /* 0x002fc80000011600 */
[----:B------:R-:W-:-:S04]  /*bce0*/  SGXT.U32 R0, R0, 0x1 ;  /* 0x000000010000781a */ /* 0x000fc80000000000 */
[----:B------:R-:W-:-:S04]  /*bcf0*/  LOP3.LUT R0, R0, 0x22, RZ, 0xfc, !PT ;  /* 0x0000002200007812 */ /* 0x000fc800078efcff */
[----:B------:R-:W-:Y:S02]  /*bd00*/  ISETP.GE.AND P5, PT, R0, UR22, PT ;  /* 0x0000001600007c0c */ /* 0x000fe4000bfa6270 */
[--C-:B---3--:R-:W-:Y:S02]  /*bd10*/  SHF.R.U32.HI R0, RZ, 0x6, R118.reuse ;  /* 0x00000006ff007819 */ /* 0x108fe40000011676 */
[----:B------:R-:W-:Y:S01]  /*bd20*/  SHF.R.U32.HI R118, RZ, 0x6, R118 ;  /* 0x00000006ff767819 */ /* 0x000fe20000011676 */
[----:B0-----:R-:W-:Y:S01]  /*bd30*/  @!P4 IMAD.MOV.U32 R102, RZ, RZ, R31 ;  /* 0x000000ffff66c224 */ /* 0x001fe200078e001f */
[----:B------:R-:W-:Y:S02]  /*bd40*/  PRMT R161, RZ, 0x7610, R161 ;  /* 0x00007610ffa17816 */ /* 0x000fe400000000a1 */
[----:B------:R-:W-:Y:S01]  /*bd50*/  SGXT.U32 R118, R118, 0x1 ;  /* 0x000000017676781a */ /* 0x000fe20000000000 */
[----:B------:R-:W-:-:S03]  /*bd60*/  @!P4 IMAD.MOV.U32 R103, RZ, RZ, R39 ;  /* 0x000000ffff67c224 */ /* 0x000fc600078e0027 */
[----:B------:R-:W-:Y:S02]  /*bd70*/  LOP3.LUT R118, R118, 0x24, RZ, 0xfc, !PT ;  /* 0x0000002476767812 */ /* 0x000fe400078efcff */
[----:B------:R0:W3:Y:S02]  /*bd80*/  @!P4 LDG.E.U8 R161, desc[UR20][R102.64] ;  /* 0x0000001466a1c981 */ /* 0x0000e4000c1e1100 */
        /* <DEDUP_REMOVED lines=18> */
[----:B------:R-:W-:Y:S01]  /*beb0*/  @!P1 IMAD.MOV.U32 R103, RZ, RZ, R15 ;  /* 0x000000ffff679224 */ /* 0x000fe200078e000f */
[----:B------:R-:W-:-:S04]  /*bec0*/  SHF.R.U32.HI R118, RZ, 0x6, R118 ;  /* 0x00000006ff767819 */ /* 0x000fc80000011676 */
[----:B------:R0:W2:Y:S01]  /*bed0*/  @!P1 LDG.E.U8 R125, desc[UR20][R102.64] ;  /* 0x00000014667d9981 */ /* 0x0000a2000c1e1100 */
[----:B------:R-:W-:Y:S02]  /*bee0*/  ISETP.GE.AND P1, PT, R0, UR22, PT ;  /* 0x0000001600007c0c */ /* 0x000fe4000bf26270 */
[----:B------:R-:W1:Y:S01]  /*bef0*/  S2R R0, SR_TID.X ;  /* 0x0000000000007919 */ /* 0x000e620000002100 */
[----:B------:R-:W-:-:S04]  /*bf00*/  SGXT.U32 R118, R118, 0x1 ;  /* 0x000000017676781a */ /* 0x000fc80000000000 */
[----:B------:R-:W-:-:S04]  /*bf10*/  LOP3.LUT R118, R118, 0x28, RZ, 0xfc, !PT ;  /* 0x0000002876767812 */ /* 0x000fc800078efcff */
[----:B------:R-:W-:Y:S02]  /*bf20*/  ISETP.GE.AND P0, PT, R118, UR22, PT ;  /* 0x0000001676007c0c */ /* 0x000fe4000bf06270 */
[----:B------:R-:W4:Y:S01]  /*bf30*/  S2R R118, SR_TID.X ;  /* 0x0000000000767919 */ /* 0x000f220000002100 */
[----:B------:R-:W-:Y:S01]  /*bf40*/  PRMT R160, RZ, 0x7610, R160 ;  /* 0x00007610ffa07816 */ /* 0x000fe200000000a0 */
[----:B0-----:R-:W-:Y:S02]  /*bf50*/  @!P5 IMAD.MOV.U32 R102, RZ, RZ, R32 ;  /* 0x000000ffff66d224 */ /* 0x001fe400078e0020 */
[----:B------:R-:W-:Y:S01]  /*bf60*/  @!P5 IMAD.MOV.U32 R103, RZ, RZ, R41 ;  /* 0x000000ffff67d224 */ /* 0x000fe200078e0029 */
[----:B------:R-:W-:-:S04]  /*bf70*/  PRMT R144, RZ, 0x7610, R144 ;  /* 0x00007610ff907816 */ /* 0x000fc80000000090 */
[----:B------:R0:W2:Y:S01]  /*bf80*/  @!P5 LDG.E.U8 R160, desc[UR20][R102.64] ;  /* 0x0000001466a0d981 */ /* 0x0000a2000c1e1100 */
[----:B-1----:R-:W-:-:S04]  /*bf90*/  SHF.R.U32.HI R0, RZ, 0x6, R0 ;  /* 0x00000006ff007819 */ /* 0x002fc80000011600 */
[----:B------:R-:W-:-:S04]  /*bfa0*/  SGXT.U32 R0, R0, 0x1 ;  /* 0x000000010000781a */ /* 0x000fc80000000000 */
[----:B------:R-:W-:Y:S01]  /*bfb0*/  LOP3.LUT R0, R0, 0x2c, RZ, 0xfc, !PT ;  /* 0x0000002c00007812 */ /* 0x000fe200078efcff */
[----:B0-----:R-:W-:Y:S02]  /*bfc0*/  @!P4 IMAD.MOV.U32 R102, RZ, RZ, R57 ;  /* 0x000000ffff66c224 */ /* 0x001fe400078e0039 */
[----:B------:R-:W-:Y:S01]  /*bfd0*/  @!P4 IMAD.MOV.U32 R103, RZ, RZ, R66 ;  /* 0x000000ffff67c224 */ /* 0x000fe200078e0042 */
[----:B------:R-:W-:Y:S02]  /*bfe0*/  ISETP.GE.AND P5, PT, R0, UR22, PT ;  /* 0x0000001600007c0c */ /* 0x000fe4000bfa6270 */
[----:B----4-:R-:W-:Y:S02]  /*bff0*/  SHF.R.U32.HI R0, RZ, 0x6, R118 ;  /* 0x00000006ff007819 */ /* 0x010fe40000011676 */
[----:B------:R-:W-:Y:S01]  /*c000*/  LEA.HI R118, R118, 0x2e, RZ, 0x1a ;  /* 0x0000002e76767811 */ /* 0x000fe200078fd0ff */
[----:B------:R0:W4:Y:S03]  /*c010*/  @!P4 LDG.E.U8 R144, desc[UR20][R102.64] ;  /* 0x000000146690c981 */ /* 0x000126000c1e1100 */
[----:B------:R-:W-:-:S02]  /*c020*/  ISETP.GE.AND P4, PT, R118, UR22, PT ;  /* 0x0000001676007c0c */ /* 0x000fc4000bf86270 */
[----:B------:R-:W1:Y:S01]  /*c030*/  S2R R118, SR_TID.X ;  /* 0x0000000000767919 */ /* 0x000e620000002100 */
[----:B------:R-:W-:Y:S02]  /*c040*/  SGXT.U32 R0, R0, 0x1 ;  /* 0x000000010000781a */ /* 0x000fe40000000000 */
[----:B------:R-:W-:Y:S01]  /*c050*/  PRMT R186, RZ, 0x7610, R186 ;  /* 0x00007610ffba7816 */ /* 0x000fe200000000ba */
[----:B0-----:R-:W-:Y:S02]  /*c060*/  @!P3 IMAD.MOV.U32 R102, RZ, RZ, R79 ;  /* 0x000000ffff66b224 */ /* 0x001fe400078e004f */
[----:B------:R-:W-:Y:S01]  /*c070*/  @!P3 IMAD.MOV.U32 R103, RZ, RZ, R85 ;  /* 0x000000ffff67b224 */ /* 0x000fe200078e0055 */
[----:B------:R-:W-:Y:S02]  /*c080*/  LOP3.LUT R0, R0, 0x30, RZ, 0xfc, !PT ;  /* 0x0000003000007812 */ /* 0x000fe400078efcff */
[----:B------:R-:W-:Y:S02]  /*c090*/  PRMT R124, RZ, 0x7610, R124 ;  /* 0x00007610ff7c7816 */ /* 0x000fe4000000007c */
[----:B------:R0:W2:Y:S01]  /*c0a0*/  @!P3 LDG.E.U8 R186, desc[UR20][R102.64] ;  /* 0x0000001466bab981 */ /* 0x0000a2000c1e1100 */
[----:B------:R-:W-:-:S02]  /*c0b0*/  ISETP.GE.AND P3, PT, R0, UR22, PT ;  /* 0x0000001600007c0c */ /* 0x000fc4000bf66270 */
        /* <DEDUP_REMOVED lines=16> */
[----:B------:R-:W1:Y:S01]  /*c1c0*/  S2R R118, SR_TID.X ;  /* 0x0000000000767919 */ /* 0x000e620000002100 */
        /* <DEDUP_REMOVED lines=65> */
[----:B------:R-:W-:-:S04]  /*c5e0*/  LOP3.LUT R0, R0, 0x60, RZ, 0xfc, !PT ;  /* 0x0000006000007812 */ /* 0x000fc800078efcff */
[----:B------:R0:W2:Y:S01]  /*c5f0*/  @!P3 LDG.E.U8 R128, desc[UR20][R102.64] ;  /* 0x000000146680b981 */ /* 0x0000a2000c1e1100 */
[----:B------:R-:W-:Y:S02]  /*c600*/  ISETP.GE.AND P3, PT, R0, UR22, PT ;  /* 0x0000001600007c0c */ /* 0x000fe4000bf66270 */
[----:B------:R-:W-:Y:S01]  /*c610*/  PRMT R175, RZ, 0x7610, R175 ;  /* 0x00007610ffaf7816 */ /* 0x000fe200000000af */
[----:B0-----:R-:W-:Y:S01]  /*c620*/  @!P0 IMAD.MOV.U32 R102, RZ, RZ, R80 ;  /* 0x000000ffff668224 */ /* 0x001fe200078e0050 */
[--C-:B-1----:R-:W-:Y:S02]  /*c630*/  SHF.R.U32.HI R0, RZ, 0x6, R118.reuse ;  /* 0x00000006ff007819 */ /* 0x102fe40000011676 */
[----:B------:R-:W-:Y:S01]  /*c640*/  SHF.R.U32.HI R118, RZ, 0x6, R118 ;  /* 0x00000006ff767819 */ /* 0x000fe20000011676 */
[----:B------:R-:W-:-:S03]  /*c650*/  @!P0 IMAD.MOV.U32 R103, RZ, RZ, R86 ;  /* 0x000000ffff678224 */ /* 0x000fc600078e0056 */
[----:B------:R-:W-:Y:S02]  /*c660*/  SGXT.U32 R118, R118, 0x1 ;  /* 0x000000017676781a */ /* 0x000fe40000000000 */
[----:B------:R0:W2:Y:S02]  /*c670*/  @!P0 LDG.E.U8 R175, desc[UR20][R102.64] ;  /* 0x0000001466af8981 */ /* 0x0000a4000c1e1100 */
[----:B------:R-:W-:-:S04]  /*c680*/  LOP3.LUT R118, R118, 0x3c, RZ, 0xfc, !PT ;  /* 0x0000003c76767812 */ /* 0x000fc800078efcff */
[----:B------:R-:W-:Y:S02]  /*c690*/  ISETP.GE.AND P0, PT, R118, UR22, PT ;  /* 0x0000001676007c0c */ /* 0x000fe4000bf06270 */
[----:B------:R-:W1:Y:S01]  /*c6a0*/  S2R R118, SR_TID.X ;  /* 0x0000000000767919 */ /* 0x000e620000002100 */
[----:B------:R-:W-:Y:S01]  /*c6b0*/  PRMT R129, RZ, 0x7610, R129 ;  /* 0x00007610ff817816 */ /* 0x000fe20000000081 */
[----:B0-----:R-:W-:Y:S01]  /*c6c0*/  @!P1 IMAD.MOV.U32 R102, RZ, RZ, R18 ;  /* 0x000000ffff669224 */ /* 0x001fe200078e0012 */
[----:B------:R-:W-:Y:S01]  /*c6d0*/  SGXT.U32 R0, R0, 0x1 ;  /* 0x000000010000781a */ /* 0x000fe20000000000 */
[----:B------:R-:W-:Y:S01]  /*c6e0*/  @!P1 IMAD.MOV.U32 R103, RZ, RZ, R25 ;  /* 0x000000ffff679224 */ /* 0x000fe200078e0019 */
[----:B------:R-:W-:Y:S02]  /*c6f0*/  PRMT R130, RZ, 0x7610, R130 ;  /* 0x00007610ff827816 */ /* 0x000fe40000000082 */
[----:B------:R-:W-:Y:S02]  /*c700*/  LOP3.LUT R0, R0, 0x68, RZ, 0xfc, !PT ;  /* 0x0000006800007812 */ /* 0x000fe400078efcff */
[----:B------:R0:W2:Y:S02]  /*c710*/  @!P1 LDG.E.U8 R129, desc[UR20][R102.64] ;  /* 0x0000001466819981 */ /* 0x0000a4000c1e1100 */
[----:B------:R-:W-:Y:S01]  /*c720*/  ISETP.GE.AND P1, PT, R0, UR22, PT ;  /* 0x0000001600007c0c */ /* 0x000fe2000bf26270 */
[----:B0-----:R-:W-:-:S02]  /*c730*/  @!P5 IMAD.MOV.U32 R102, RZ, RZ, R20 ;  /* 0x000000ffff66d224 */ /* 0x001fc400078e0014 */
[----:B------:R-:W-:-:S05]  /*c740*/  @!P5 IMAD.MOV.U32 R103, RZ, RZ, R26 ;  /* 0x000000ffff67d224 */ /* 0x000fca00078e001a */
[----:B------:R0:W2:Y:S01]  /*c750*/  @!P5 LDG.E.U8 R130, desc[UR20][R102.64] ;  /* 0x000000146682d981 */ /* 0x0000a2000c1e1100 */
[----:B-1----:R-:W-:-:S04]  /*c760*/  LEA.HI R0, R118, 0x3e, RZ, 0x1a ;  /* 0x0000003e76007811 */ /* 0x002fc800078fd0ff */
        /* <DEDUP_REMOVED lines=44> */
[--C-:B----4-:R-:W-:Y:S02]  /*ca30*/  SHF.R.U32.HI R0, RZ, 0x6, R118.reuse ;  /* 0x00000006ff007819 */ /* 0x110fe40000011676 */
[----:B------:R-:W-:Y:S01]  /*ca40*/  SHF.R.U32.HI R118, RZ, 0x6, R118 ;  /* 0x00000006ff767819 */ /* 0x000fe20000011676 */
[----:B0-----:R-:W-:Y:S01]  /*ca50*/  @!P4 IMAD.MOV.U32 R102, RZ, RZ, R184 ;  /* 0x000000ffff66c224 */ /* 0x001fe200078e00b8 */
[----:B------:R-:W-:Y:S02]  /*ca60*/  PRMT R166, RZ, 0x7610, R166 ;  /* 0x00007610ffa67816 */ /* 0x000fe400000000a6 */
[----:B------:R-:W-:Y:S01]  /*ca70*/  SGXT.U32 R118, R118, 0x1 ;  /* 0x000000017676781a */ /* 0x000fe20000000000 */
[----:B------:R-:W-:-:S03]  /*ca80*/  @!P4 IMAD.MOV.U32 R103, RZ, RZ, R183 ;  /* 0x000000ffff67c224 */ /* 0x000fc600078e00b7 */
[----:B------:R-:W-:Y:S02]  /*ca90*/  LOP3.LUT R118, R118, 0x4a, RZ, 0xfc, !PT ;  /* 0x0000004a76767812 */ /* 0x000fe400078efcff */
[----:B------:R0:W4:Y:S02]  /*caa0*/  @!P4 LDG.E.U8 R166, desc[UR20][R102.64] ;  /* 0x0000001466a6c981 */ /* 0x000124000c1e1100 */
        /* <DEDUP_REMOVED lines=19> */
[----:B------:R0:W3:Y:S01]  /*cbe0*/  @!P1 LDG.E.U8 R140, desc[UR20][R102.64] ;  /* 0x00000014668c9981 */ /* 0x0000e2000c1e1100 */
[----:B------:R-:W-:Y:S02]  /*cbf0*/  ISETP.GE.AND P1, PT, R0, UR22, PT ;  /* 0x0000001600007c0c */ /* 0x000fe4000bf26270 */
[----:B------:R-:W1:Y:S01]  /*cc00*/  S2R R0, SR_TID.X ;  /* 0x0000000000007919 */ /* 0x000e620000002100 */
[----:B------:R-:W-:Y:S01]  /*cc10*/  PRMT R115, RZ, 0x7610, R115 ;  /* 0x00007610ff737816 */ /* 0x000fe20000000073 */
[----:B0-----:R-:W-:Y:S02]  /*cc20*/  @!P5 IMAD.MOV.U32 R102, RZ, RZ, R81 ;  /* 0x000000ffff66d224 */ /* 0x001fe400078e0051 */
[----:B------:R-:W-:Y:S01]  /*cc30*/  @!P5 IMAD.MOV.U32 R103, RZ, RZ, R88 ;  /* 0x000000ffff67d224 */ /* 0x000fe200078e0058 */
[----:B------:R-:W-:-:S04]  /*cc40*/  PRMT R155, RZ, 0x7610, R155 ;  /* 0x00007610ff9b7816 */ /* 0x000fc8000000009b */
[----:B------:R0:W3:Y:S01]  /*cc50*/  @!P5 LDG.E.U8 R115, desc[UR20][R102.64] ;  /* 0x000000146673d981 */ /* 0x0000e2000c1e1100 */
[----:B------:R-:W-:Y:S01]  /*cc60*/  PRMT R139, RZ, 0x7610, R139 ;  /* 0x00007610ff8b7816 */ /* 0x000fe2000000008b */
[----:B0-----:R-:W-:Y:S02]  /*cc70*/  @!P4 IMAD.MOV.U32 R102, RZ, RZ, R42 ;  /* 0x000000ffff66c224 */ /* 0x001fe400078e002a */
[----:B------:R-:W-:-:S05]  /*cc80*/  @!P4 IMAD.MOV.U32 R103, RZ, RZ, R49 ;  /* 0x000000ffff67c224 */ /* 0x000fca00078e0031 */
[----:B------:R0:W3:Y:S01]  /*cc90*/  @!P4 LDG.E.U8 R155, desc[UR20][R102.64] ;  /* 0x00000014669bc981 */ /* 0x0000e2000c1e1100 */
        /* <DEDUP_REMOVED lines=8> */
[----:B------:R-:W-:-:S04]  /*cd20*/  LEA.HI R118, R118, 0x4e, RZ, 0x1a ;  /* 0x0000004e76767811 */ /* 0x000fc800078fd0ff */
[----:B------:R-:W-:Y:S02]  /*cd30*/  ISETP.GE.AND P0, PT, R118, UR22, PT ;  /* 0x0000001676007c0c */ /* 0x000fe4000bf06270 */
[----:B------:R-:W-:Y:S02]  /*cd40*/  PRMT R101, RZ, 0x7610, R101 ;  /* 0x00007610ff657816 */ /* 0x000fe40000000065 */
[----:B------:R-:W-:-:S09]  /*cd50*/  PRMT R154, RZ, 0x7610, R154 ;  /* 0x00007610ff9a7816 */ /* 0x000fd2000000009a */
[----:B0-----:R-:W-:Y:S02]  /*cd60*/  @!P0 IMAD.MOV.U32 R102, RZ, RZ, R93 ;  /* 0x000000ffff668224 */ /* 0x001fe400078e005d */
[----:B------:R-:W-:-:S05]  /*cd70*/  @!P0 IMAD.MOV.U32 R103, RZ, RZ, R99 ;  /* 0x000000ffff678224 */ /* 0x000fca00078e0063 */
[----:B------:R0:W3:Y:S01]  /*cd80*/  @!P0 LDG.E.U8 R101, desc[UR20][R102.64] ;  /* 0x0000001466658981 */ /* 0x0000e2000c1e1100 */
[----:B-1----:R-:W-:-:S04]  /*cd90*/  SHF.R.U32.HI R118, RZ, 0x6, R0 ;  /* 0x00000006ff767819 */ /* 0x002fc80000011600 */
[----:B------:R-:W-:-:S04]  /*cda0*/  SGXT.U32 R118, R118, 0x1 ;  /* 0x000000017676781a */ /* 0x000fc80000000000 */
[----:B------:R-:W-:Y:S01]  /*cdb0*/  LOP3.LUT R118, R118, 0x56, RZ, 0xfc, !PT ;  /* 0x0000005676767812 */ /* 0x000fe200078efcff */
[----:B0-----:R-:W-:Y:S02]  /*cdc0*/  @!P1 IMAD.MOV.U32 R102, RZ, RZ, R44 ;  /* 0x000000ffff669224 */ /* 0x001fe400078e002c */
[----:B------:R-:W-:Y:S01]  /*cdd0*/  @!P1 IMAD.MOV.U32 R103, RZ, RZ, R50 ;  /* 0x000000ffff679224 */ /* 0x000fe200078e0032 */
[----:B------:R-:W-:Y:S02]  /*cde0*/  ISETP.GE.AND P0, PT, R118, UR22, PT ;  /* 0x0000001676007c0c */ /* 0x000fe4000bf06270 */
[----:B------:R-:W-:Y:S02]  /*cdf0*/  SHF.R.U32.HI R118, RZ, 0x6, R0 ;  /* 0x00000006ff767819 */ /* 0x000fe40000011600 */
[----:B------:R0:W3:Y:S01]  /*ce00*/  @!P1 LDG.E.U8 R154, desc[UR20][R102.64] ;  /* 0x00000014669a9981 */ /* 0x0000e2000c1e1100 */
[----:B------:R-:W-:Y:S02]  /*ce10*/  PRMT R138, RZ, 0x7610, R138 ;  /* 0x00007610ff8a7816 */ /* 0x000fe4000000008a */
[----:B------:R-:W-:-:S02]  /*ce20*/  SGXT.U32 R118, R118, 0x1 ;  /* 0x000000017676781a */ /* 0x000fc40000000000 */
[----:B------:R-:W-:Y:S02]  /*ce30*/  SHF.R.U32.HI R0, RZ, 0x6, R0 ;  /* 0x00000006ff007819 */ /* 0x000fe40000011600 */
[----:B------:R-:W-:Y:S01]  /*ce40*/  LOP3.LUT R118, R118, 0x5a, RZ, 0xfc, !PT ;  /* 0x0000005a76767812 */ /* 0x000fe200078efcff */
[----:B0-----:R-:W-:Y:S02]  /*ce50*/  @!P3 IMAD.MOV.U32 R102, RZ, RZ, R69 ;  /* 0x000000ffff66b224 */ /* 0x001fe400078e0045 */
[----:B------:R-:W-:Y:S01]  /*ce60*/  @!P3 IMAD.MOV.U32 R103, RZ, RZ, R75 ;  /* 0x000000ffff67b224 */ /* 0x000fe200078e004b */
[----:B------:R-:W-:Y:S02]  /*ce70*/  SGXT.U32 R0, R0, 0x1 ;  /* 0x000000010000781a */ /* 0x000fe40000000000 */
[----:B------:R-:W-:Y:S02]  /*ce80*/  PRMT R114, RZ, 0x7610, R114 ;  /* 0x00007610ff727816 */ /* 0x000fe40000000072 */
[----:B------:R0:W3:Y:S01]  /*ce90*/  @!P3 LDG.E.U8 R138, desc[UR20][R102.64] ;  /* 0x00000014668ab981 */ /* 0x0000e2000c1e1100 */
[----:B------:R-:W-:-:S02]  /*cea0*/  ISETP.GE.AND P1, PT, R118, UR22, PT ;  /* 0x0000001676007c0c */ /* 0x000fc4000bf26270 */
[----:B------:R-:W-:Y:S01]  /*ceb0*/  LOP3.LUT R0, R0, 0x5c, RZ, 0xfc, !PT ;  /* 0x0000005c00007812 */ /* 0x000fe200078efcff */
[----:B------:R-:W1:Y:S01]  /*cec0*/  S2R R118, SR_TID.X ;  /* 0x0000000000767919 */ /* 0x000e620000002100 */
[----:B0-----:R-:W-:Y:S02]  /*ced0*/  @!P0 IMAD.MOV.U32 R102, RZ, RZ, R83 ;  /* 0x000000ffff668224 */ /* 0x001fe400078e0053 */
[----:B------:R-:W-:-:S05]  /*cee0*/  @!P0 IMAD.MOV.U32 R103, RZ, RZ, R90 ;  /* 0x000000ffff678224 */ /* 0x000fca00078e005a */
[----:B------:R0:W3:Y:S01]  /*cef0*/  @!P0 LDG.E.U8 R114, desc[UR20][R102.64] ;  /* 0x0000001466728981 */ /* 0x0000e2000c1e1100 */
[----:B------:R-:W-:Y:S02]  /*cf00*/  ISETP.GE.AND P0, PT, R0, UR22, PT ;  /* 0x0000001600007c0c */ /* 0x000fe4000bf06270 */
[----:B------:R-:W1:Y:S01]  /*cf10*/  S2R R0, SR_TID.X ;  /* 0x0000000000007919 */ /* 0x000e620000002100 */
[----:B------:R-:W-:Y:S01]  /*cf20*/  PRMT R153, RZ, 0x7610, R153 ;  /* 0x00007610ff997816 */ /* 0x000fe20000000099 */
[----:B0-----:R-:W-:Y:S02]  /*cf30*/  @!P1 IMAD.MOV.U32 R102, RZ, RZ, R46 ;  /* 0x000000ffff669224 */ /* 0x001fe400078e002e */
[----:B------:R-:W-:-:S05]  /*cf40*/  @!P1 IMAD.MOV.U32 R103, RZ, RZ, R51 ;  /* 0x000000ffff679224 */ /* 0x000fca00078e0033 */
[----:B------:R0:W3:Y:S01]  /*cf50*/  @!P1 LDG.E.U8 R153, desc[UR20][R102.64] ;  /* 0x0000001466999981 */ /* 0x0000e2000c1e1100 */
[----:B-1----:R-:W-:-:S04]  /*cf60*/  LEA.HI R118, R118, 0x5e, RZ, 0x1a ;  /* 0x0000005e76767811 */ /* 0x002fc800078fd0ff */
[----:B------:R-:W-:Y:S02]  /*cf70*/  ISETP.GE.AND P1, PT, R118, UR22, PT ;  /* 0x0000001676007c0c */ /* 0x000fe4000bf26270 */
[----:B------:R-:W-:Y:S01]  /*cf80*/  PRMT R137, RZ, 0x7610, R137 ;  /* 0x00007610ff897816 */ /* 0x000fe20000000089 */
[----:B0-----:R-:W-:Y:S02]  /*cf90*/  @!P0 IMAD.MOV.U32 R102, RZ, RZ, R71 ;  /* 0x000000ffff668224 */ /* 0x001fe400078e0047 */
[----:B------:R-:W-:-:S05]  /*cfa0*/  @!P0 IMAD.MOV.U32 R103, RZ, RZ, R76 ;  /* 0x000000ffff678224 */ /* 0x000fca00078e004c */
[----:B------:R0:W3:Y:S01]  /*cfb0*/  @!P0 LDG.E.U8 R137, desc[UR20][R102.64] ;  /* 0x0000001466898981 */ /* 0x0000e2000c1e1100 */
[----:B------:R-:W-:-:S04]  /*cfc0*/  SHF.R.U32.HI R118, RZ, 0x6, R0 ;  /* 0x00000006ff767819 */ /* 0x000fc80000011600 */
[----:B------:R-:W-:-:S04]  /*cfd0*/  SGXT.U32 R118, R118, 0x1 ;  /* 0x000000017676781a */ /* 0x000fc80000000000 */
[----:B------:R-:W-:-:S04]  /*cfe0*/  LOP3.LUT R118, R118, 0x62, RZ, 0xfc, !PT ;  /* 0x0000006276767812 */ /* 0x000fc800078efcff */
[----:B------:R-:W-:Y:S02]  /*cff0*/  ISETP.GE.AND P0, PT, R118, UR22, PT ;  /* 0x0000001676007c0c */ /* 0x000fe4000bf06270 */
        /* <DEDUP_REMOVED lines=8> */
[----:B------:R-:W-:Y:S02]  /*d080*/  SHF.R.U32.HI R118, RZ, 0x6, R0 ;  /* 0x00000006ff767819 */ /* 0x000fe40000011600 */
[----:B------:R-:W-:Y:S02]  /*d090*/  PRMT R152, RZ, 0x7610, R152 ;  /* 0x00007610ff987816 */ /* 0x000fe40000000098 */
[----:B------:R-:W-:Y:S01]  /*d0a0*/  SGXT.U32 R118, R118, 0x1 ;  /* 0x000000017676781a */ /* 0x000fe20000000000 */
[----:B0-----:R-:W-:-:S02]  /*d0b0*/  @!P0 IMAD.MOV.U32 R102, RZ, RZ, R168 ;  /* 0x000000ffff668224 */ /* 0x001fc400078e00a8 */
[----:B------:R-:W-:Y:S01]  /*d0c0*/  @!P0 IMAD.MOV.U32 R103, RZ, RZ, R53 ;  /* 0x000000ffff678224 */ /* 0x000fe200078e0035 */
[----:B------:R-:W-:-:S04]  /*d0d0*/  LOP3.LUT R118, R118, 0x66, RZ, 0xfc, !PT ;  /* 0x0000006676767812 */ /* 0x000fc800078efcff */
[----:B------:R0:W3:Y:S01]  /*d0e0*/  @!P0 LDG.E.U8 R152, desc[UR20][R102.64] ;  /* 0x0000001466988981 */ /* 0x0000e2000c1e1100 */
[----:B------:R-:W-:Y:S02]  /*d0f0*/  ISETP.GE.AND P0, PT, R118, UR22, PT ;  /* 0x0000001676007c0c */ /* 0x000fe4000bf06270 */
[----:B------:R-:W-:Y:S02]  /*d100*/  SHF.R.U32.HI R118, RZ, 0x6, R0 ;  /* 0x00000006ff767819 */ /* 0x000fe40000011600 */
[----:B------:R-:W-:Y:S02]  /*d110*/  PRMT R136, RZ, 0x7610, R136 ;  /* 0x00007610ff887816 */ /* 0x000fe40000000088 */
[----:B------:R-:W-:Y:S01]  /*d120*/  SGXT.U32 R118, R118, 0x1 ;  /* 0x000000017676781a */ /* 0x000fe20000000000 */
[----:B0-----:R-:W-:Y:S02]  /*d130*/  @!P1 IMAD.MOV.U32 R102, RZ, RZ, R170 ;  /* 0x000000ffff669224 */ /* 0x001fe400078e00aa */
        /* <DEDUP_REMOVED lines=25> */
[----:B------:R2:W3:Y:S02]  /*d2d0*/  @!P0 LDG.E.U8 R150, desc[UR20][R102.64] ;  /* 0x0000001466968981 */ /* 0x0004e4000c1e1100 */
[----:B--2---:R-:W-:Y:S02]  /*d2e0*/  @!P1 IMAD.MOV.U32 R102, RZ, RZ, R119 ;  /* 0x000000ffff669224 */ /* 0x004fe400078e0077 */
[----:B------:R-:W-:Y:S01]  /*d2f0*/  @!P1 IMAD.MOV.U32 R103, RZ, RZ, R196 ;  /* 0x000000ffff679224 */ /* 0x000fe200078e00c4 */
[----:B------:R-:W2:Y:S04]  /*d300*/  LDL R119, [R1+0x130] ;  /* 0x0001300001777983 */ /* 0x000ea80000100800 */
[----:B------:R0:W3:Y:S01]  /*d310*/  @!P1 LDG.E.U8 R149, desc[UR20][R102.64] ;  /* 0x0000001466959981 */ /* 0x0000e2000c1e1100 */
[----:B-1----:R-:W-:-:S04]  /*d320*/  LEA.HI R118, R118, 0x6e, RZ, 0x1a ;  /* 0x0000006e76767811 */ /* 0x002fc800078fd0ff */
[----:B------:R-:W-:Y:S02]  /*d330*/  ISETP.GE.AND P1, PT, R118, UR22, PT ;  /* 0x0000001676007c0c */ /* 0x000fe4000bf26270 */
[----:B------:R-:W3:Y:S01]  /*d340*/  LDL R118, [R1+0x134] ;  /* 0x0001340001767983 */ /* 0x000ee20000100800 */
[----:B------:R-:W-:-:S04]  /*d350*/  SHF.R.U32.HI R0, RZ, 0x6, R0 ;  /* 0x00000006ff007819 */ /* 0x000fc80000011600 */
[----:B------:R-:W-:-:S04]  /*d360*/  SGXT.U32 R0, R0, 0x1 ;  /* 0x000000010000781a */ /* 0x000fc80000000000 */
[----:B------:R-:W-:-:S04]  /*d370*/  LOP3.LUT R0, R0, 0x6c, RZ, 0xfc, !PT ;  /* 0x0000006c00007812 */ /* 0x000fc800078efcff */
[----:B------:R-:W-:Y:S02]  /*d380*/  ISETP.GE.AND P0, PT, R0, UR22, PT ;  /* 0x0000001600007c0c */ /* 0x000fe4000bf06270 */
[----:B------:R-:W1:Y:S01]  /*d390*/  S2R R0, SR_TID.X ;  /* 0x0000000000007919 */ /* 0x000e620000002100 */
[----:B------:R-:W-:-:S10]  /*d3a0*/  PRMT R135, RZ, 0x7610, R135 ;  /* 0x00007610ff877816 */ /* 0x000fd40000000087 */
[----:B0-----:R-:W-:Y:S02]  /*d3b0*/  @!P0 IMAD.MOV.U32 R102, RZ, RZ, R179 ;  /* 0x000000ffff668224 */ /* 0x001fe400078e00b3 */
[----:B------:R-:W-:-:S05]  /*d3c0*/  @!P0 IMAD.MOV.U32 R103, RZ, RZ, R178 ;  /* 0x000000ffff678224 */ /* 0x000fca00078e00b2 */
[----:B------:R0:W4:Y:S01]  /*d3d0*/  @!P0 LDG.E.U8 R135, desc[UR20][R102.64] ;  /* 0x0000001466878981 */ /* 0x000122000c1e1100 */
[----:B-1----:R-:W-:-:S04]  /*d3e0*/  SHF.R.U32.HI R0, RZ, 0x6, R0 ;  /* 0x00000006ff007819 */ /* 0x002fc80000011600 */
[----:B------:R-:W-:-:S04]  /*d3f0*/  SGXT.U32 R0, R0, 0x1 ;  /* 0x000000010000781a */ /* 0x000fc80000000000 */
[----:B------:R-:W-:-:S04]  /*d400*/  LOP3.LUT R0, R0, 0x74, RZ, 0xfc, !PT ;  /* 0x0000007400007812 */ /* 0x000fc800078efcff */
[----:B------:R-:W-:Y:S02]  /*d410*/  ISETP.GE.AND P0, PT, R0, UR22, PT ;  /* 0x0000001600007c0c */ /* 0x000fe4000bf06270 */
[----:B------:R-:W1:Y:S01]  /*d420*/  S2R R0, SR_TID.X ;  /* 0x0000000000007919 */ /* 0x000e620000002100 */
[----:B------:R-:W-:Y:S01]  /*d430*/  PRMT R111, RZ, 0x7610, R111 ;  /* 0x00007610ff6f7816 */ /* 0x000fe2000000006f */
        /* <DEDUP_REMOVED lines=8> */
[----:B------:R-:W-:Y:S01]  /*d4c0*/  SHF.R.U32.HI R0, RZ, 0x6, R0 ;  /* 0x00000006ff007819 */ /* 0x000fe20000011600 */
[----:B0-----:R-:W-:Y:S01]  /*d4d0*/  @!P0 IMAD.MOV.U32 R102, RZ, RZ, R190 ;  /* 0x000000ffff668224 */ /* 0x001fe200078e00be */
[----:B------:R-:W-:Y:S02]  /*d4e0*/  PRMT R134, RZ, 0x7610, R134 ;  /* 0x00007610ff867816 */ /* 0x000fe40000000086 */
[----:B------:R-:W-:Y:S01]  /*d4f0*/  SGXT.U32 R0, R0, 0x1 ;  /* 0x000000010000781a */ /* 0x000fe20000000000 */
[----:B------:R-:W-:-:S03]  /*d500*/  @!P0 IMAD.MOV.U32 R103, RZ, RZ, R189 ;  /* 0x000000ffff678224 */ /* 0x000fc600078e00bd */
[----:B------:R-:W-:Y:S02]  /*d510*/  LOP3.LUT R0, R0, 0x7c, RZ, 0xfc, !PT ;  /* 0x0000007c00007812 */ /* 0x000fe400078efcff */
[----:B------:R0:W4:Y:S01]  /*d520*/  @!P0 LDG.E.U8 R134, desc[UR20][R102.64] ;  /* 0x0000001466868981 */ /* 0x000122000c1e1100 */
[----:B------:R-:W-:Y:S02]  /*d530*/  PRMT R110, RZ, 0x7610, R110 ;  /* 0x00007610ff6e7816 */ /* 0x000fe4000000006e */
[----:B------:R-:W-:Y:S01]  /*d540*/  ISETP.GE.AND P0, PT, R0, UR22, PT ;  /* 0x0000001600007c0c */ /* 0x000fe2000bf06270 */
[----:B0-----:R-:W-:Y:S02]  /*d550*/  @!P1 IMAD.MOV.U32 R102, RZ, RZ, R193 ;  /* 0x000000ffff669224 */ /* 0x001fe400078e00c1 */
[----:B------:R-:W-:-:S05]  /*d560*/  @!P1 IMAD.MOV.U32 R103, RZ, RZ, R191 ;  /* 0x000000ffff679224 */ /* 0x000fca00078e00bf */
[----:B------:R0:W4:Y:S01]  /*d570*/  @!P1 LDG.E.U8 R110, desc[UR20][R102.64] ;  /* 0x00000014666e9981 */ /* 0x000122000c1e1100 */
[----:B-1----:R-:W-:-:S04]  /*d580*/  LEA.HI R0, R245, 0x7e, RZ, 0x1a ;  /* 0x0000007ef5007811 */ /* 0x002fc800078fd0ff */
[----:B------:R-:W-:Y:S02]  /*d590*/  ISETP.GE.AND P1, PT, R0, UR22, PT ;  /* 0x0000001600007c0c */ /* 0x000fe4000bf26270 */
[----:B------:R-:W-:Y:S01]  /*d5a0*/  PRMT R133, RZ, 0x7610, R133 ;  /* 0x00007610ff857816 */ /* 0x000fe20000000085 */
[----:B0-----:R-:W-:Y:S02]  /*d5b0*/  @!P0 IMAD.MOV.U32 R102, RZ, RZ, R121 ;  /* 0x000000ffff668224 */ /* 0x001fe400078e0079 */
[----:B------:R-:W-:Y:S01]  /*d5c0*/  @!P0 IMAD.MOV.U32 R103, RZ, RZ, R227 ;  /* 0x000000ffff678224 */ /* 0x000fe200078e00e3 */
[----:B------:R-:W-:Y:S01]  /*d5d0*/  PRMT R109, RZ, 0x7610, R109 ;  /* 0x00007610ff6d7816 */ /* 0x000fe2000000006d */
[----:B------:R-:W4:Y:S04]  /*d5e0*/  LDL R227, [R1+0xe4] ;  /* 0x0000e40001e37983 */ /* 0x000f280000100800 */
[----:B------:R2:W4:Y:S01]  /*d5f0*/  @!P0 LDG.E.U8 R133, desc[UR20][R102.64] ;  /* 0x0000001466858981 */ /* 0x000522000c1e1100 */
[----:B------:R-:W-:-:S02]  /*d600*/  LOP3.LUT R0, R245, 0x7f, RZ, 0xc0, !PT ;  /* 0x0000007ff5007812 */ /* 0x000fc400078ec0ff */
[----:B------:R-:W-:Y:S01]  /*d610*/  PRMT R108, RZ, 0x7610, R108 ;  /* 0x00007610ff6c7816 */ /* 0x000fe2000000006c */
[----:B------:R-:W4:Y:S01]  /*d620*/  LDL R121, [R1+0xe8] ;  /* 0x0000e80001797983 */ /* 0x000f220000100800 */
[----:B------:R-:W-:Y:S02]  /*d630*/  ISETP.GE.AND P0, PT, R0, UR22, PT ;  /* 0x0000001600007c0c */ /* 0x000fe4000bf06270 */
[----:B------:R-:W-:Y:S02]  /*d640*/  PRMT R107, RZ, 0x7610, R107 ;  /* 0x00007610ff6b7816 */ /* 0x000fe4000000006b */
[----:B------:R-:W-:Y:S02]  /*d650*/  PRMT R106, RZ, 0x7610, R106 ;  /* 0x00007610ff6a7816 */ /* 0x000fe4000000006a */
[----:B------:R-:W-:Y:S01]  /*d660*/  PRMT R105, RZ, 0x7610, R105 ;  /* 0x00007610ff697816 */ /* 0x000fe20000000069 */
[----:B--2---:R-:W-:Y:S02]  /*d670*/  @!P1 IMAD.MOV.U32 R103, RZ, RZ, R119 ;  /* 0x000000ffff679224 */ /* 0x004fe400078e0077 */
[----:B------:R-:W2:Y:S01]  /*d680*/  LDL R119, [R1+0x64] ;  /* 0x0000640001777983 */ /* 0x000ea20000100800 */
[----:B---3--:R-:W-:-:S03]  /*d690*/  @!P1 IMAD.MOV.U32 R102, RZ, RZ, R118 ;  /* 0x000000ffff669224 */ /* 0x008fc600078e0076 */
[----:B------:R-:W2:Y:S04]  /*d6a0*/  LDL R118, [R1+0x68] ;  /* 0x0000680001767983 */ /* 0x000ea80000100800 */
[----:B------:R0:W3:Y:S01]  /*d6b0*/  @!P1 LDG.E.U8 R109, desc[UR20][R102.64] ;  /* 0x00000014666d9981 */ /* 0x0000e2000c1e1100 */
[----:B------:R-:W-:Y:S01]  /*d6c0*/  BAR.SYNC.DEFER_BLOCKING 0x0 ;  /* 0x0000000000007b1d */ /* 0x000fe20000010000 */
[----:B0-----:R-:W-:Y:S02]  /*d6d0*/  @!P0 IMAD.MOV.U32 R102, RZ, RZ, R198 ;  /* 0x000000ffff668224 */ /* 0x001fe400078e00c6 */
[----:B------:R-:W-:-:S05]  /*d6e0*/  @!P0 IMAD.MOV.U32 R103, RZ, RZ, R197 ;  /* 0x000000ffff678224 */ /* 0x000fca00078e00c5 */
[----:B------:R0:W2:Y:S02]  /*d6f0*/  @!P0 LDG.E.U8 R108, desc[UR20][R102.64] ;  /* 0x00000014666c8981 */ /* 0x0000a4000c1e1100 */
        /* <DEDUP_REMOVED lines=8> */
[----:B------:R0:W2:Y:S04]  /*d780*/  @!P0 LDG.E.U8 R105, desc[UR20][R102.64] ;  /* 0x0000001466698981 */ /* 0x0000a8000c1e1100 */
[----:B------:R-:W0:Y:S04]  /*d790*/  LDL R102, [R1+0x24] ;  /* 0x0000240001667983 */ /* 0x000e280000100800 */
[----:B------:R-:W0:Y:S01]  /*d7a0*/  LDL R103, [R1+0x28] ;  /* 0x0000280001677983 */ /* 0x000e220000100800 */
[----:B------:R-:W-:-:S03]  /*d7b0*/  PRMT R104, RZ, 0x7610, R104 ;  /* 0x00007610ff687816 */ /* 0x000fc60000000068 */
[----:B------:R-:W-:Y:S04]  /*d7c0*/  STS.U8 [R0+UR9+0x4000], R116 ;  /* 0x0040007400007988 */ /* 0x000fe80008000009 */
[----:B------:R-:W-:Y:S04]  /*d7d0*/  STS.U8 [R0+UR9+0x4200], R120 ;  /* 0x0042007800007988 */ /* 0x000fe80008000009 */
[----:B------:R-:W-:Y:S04]  /*d7e0*/  STS.U8 [R0+UR9+0x4400], R123 ;  /* 0x0044007b00007988 */ /* 0x000fe80008000009 */
[----:B------:R-:W-:Y:S04]  /*d7f0*/  STS.U8 [R0+UR9+0x4600], R122 ;  /* 0x0046007a00007988 */ /* 0x000fe80008000009 */
[----:B------:R1:W-:Y:S04]  /*d800*/  STS.U8 [R0+UR9+0x4800], R125 ;  /* 0x0048007d00007988 */ /* 0x0003e80008000009 */
[----:B------:R1:W-:Y:S04]  /*d810*/  STS.U8 [R0+UR9+0x4a00], R124 ;  /* 0x004a007c00007988 */ /* 0x0003e80008000009 */
[----:B-1----:R-:W3:Y:S04]  /*d820*/  LDL R125, [R1+0x30] ;  /* 0x00003000017d7983 */ /* 0x002ee80000100800 */
[----:B------:R-:W3:Y:S01]  /*d830*/  LDL R124, [R1+0x2c] ;  /* 0x00002c00017c7983 */ /* 0x000ee20000100800 */
[----:B0-----:R-:W-:-:S04]  /*d840*/  @!P0 LOP3.LUT R103, R103, R102, RZ, 0x3c, !PT ;  /* 0x0000006667678212 */ /* 0x001fc800078e3cff */
[----:B------:R-:W-:-:S04]  /*d850*/  @!P0 LOP3.LUT R102, R103, R102, RZ, 0x3c, !PT ;  /* 0x0000006667668212 */ /* 0x000fc800078e3cff */
[----:B------:R-:W-:-:S05]  /*d860*/  @!P0 LOP3.LUT R103, R103, R102, RZ, 0x3c, !PT ;  /* 0x0000006667678212 */ /* 0x000fca00078e3cff */
[----:B------:R0:W4:Y:S02]  /*d870*/  @!P0 LDG.E.U8 R104, desc[UR20][R102.64] ;  /* 0x0000001466688981 */ /* 0x000124000c1e1100 */
[----:B0-----:R-:W-:-:S06]  /*d880*/  PRMT R103, RZ, 0x7610, R103 ;  /* 0x00007610ff677816 */ /* 0x001fcc0000000067 */
[----:B--2---:R0:W2:Y:S04]  /*d890*/  @!P0 LDG.E.U8 R103, desc[UR20][R118.64] ;  /* 0x0000001476678981 */ /* 0x0040a8000c1e1100 */
[----:B------:R-:W0:Y:S04]  /*d8a0*/  LDL R118, [R1+0xa4] ;  /* 0x0000a40001767983 */ /* 0x000e280000100800 */
[----:B------:R-:W0:Y:S01]  /*d8b0*/  LDL R119, [R1+0xa8] ;  /* 0x0000a80001777983 */ /* 0x000e220000100800 */
[----:B------:R-:W-:Y:S02]  /*d8c0*/  PRMT R102, RZ, 0x7610, R102 ;  /* 0x00007610ff667816 */ /* 0x000fe40000000066 */
[----:B------:R-:W-:Y:S01]  /*d8d0*/  PRMT R116, RZ, 0x7610, R116 ;  /* 0x00007610ff747816 */ /* 0x000fe20000000074 */
[----:B------:R-:W-:-:S02]  /*d8e0*/  @!P0 IMAD.MOV.U32 R120, RZ, RZ, R200 ;  /* 0x000000ffff788224 */ /* 0x000fc400078e00c8 */
[----:B------:R-:W-:Y:S02]  /*d8f0*/  @!P0 IMAD.MOV.U32 R122, RZ, RZ, R232 ;  /* 0x000000ffff7a8224 */ /* 0x000fe400078e00e8 */
[----:B------:R-:W-:Y:S01]  /*d900*/  @!P0 IMAD.MOV.U32 R123, RZ, RZ, R231 ;  /* 0x000000ffff7b8224 */ /* 0x000fe200078e00e7 */
[----:B---3--:R-:W-:-:S04]  /*d910*/  @!P0 LOP3.LUT R125, R125, R124, RZ, 0x3c, !PT ;  /* 0x0000007c7d7d8212 */ /* 0x008fc800078e3cff */
[----:B------:R-:W-:-:S04]  /*d920*/  @!P0 LOP3.LUT R124, R125, R124, RZ, 0x3c, !PT ;  /* 0x0000007c7d7c8212 */ /* 0x000fc800078e3cff */
[----:B------:R-:W-:Y:S01]  /*d930*/  @!P0 LOP3.LUT R125, R125, R124, RZ, 0x3c, !PT ;  /* 0x0000007c7d7d8212 */ /* 0x000fe200078e3cff */
[----:B------:R1:W-:Y:S04]  /*d940*/  STS.U8 [R0+UR9+0x4c00], R127 ;  /* 0x004c007f00007988 */ /* 0x0003e80008000009 */
[----:B------:R3:W-:Y:S04]  /*d950*/  STS.U8 [R0+UR9+0x4e00], R126 ;  /* 0x004e007e00007988 */ /* 0x0007e80008000009 */
[----:B-1----:R-:W2:Y:S04]  /*d960*/  LDL R127, [R1+0xb0] ;  /* 0x0000b000017f7983 */ /* 0x002ea80000100800 */
[----:B---3--:R-:W2:Y:S01]  /*d970*/  LDL R126, [R1+0xac] ;  /* 0x0000ac00017e7983 */ /* 0x008ea20000100800 */
[----:B0-----:R-:W-:-:S04]  /*d980*/  @!P0 LOP3.LUT R119, R119, R118, RZ, 0x3c, !PT ;  /* 0x0000007677778212 */ /* 0x001fc800078e3cff */
[----:B------:R-:W-:-:S04]  /*d990*/  @!P0 LOP3.LUT R118, R119, R118, RZ, 0x3c, !PT ;  /* 0x0000007677768212 */ /* 0x000fc800078e3cff */
[----:B------:R-:W-:-:S05]  /*d9a0*/  @!P0 LOP3.LUT R119, R119, R118, RZ, 0x3c, !PT ;  /* 0x0000007677778212 */ /* 0x000fca00078e3cff */
[----:B------:R4:W3:Y:S02]  /*d9b0*/  @!P0 LDG.E.U8 R102, desc[UR20][R118.64] ;  /* 0x0000001476668981 */ /* 0x0008e4000c1e1100 */
[----:B----4-:R-:W-:Y:S02]  /*d9c0*/  @!P0 IMAD.MOV.U32 R118, RZ, RZ, R121 ;  /* 0x000000ffff768224 */ /* 0x010fe400078e0079 */
[----:B------:R-:W-:Y:S02]  /*d9d0*/  @!P0 IMAD.MOV.U32 R119, RZ, RZ, R227 ;  /* 0x000000ffff778224 */ /* 0x000fe400078e00e3 */
[----:B------:R-:W-:Y:S01]  /*d9e0*/  @!P0 IMAD.MOV.U32 R121, RZ, RZ, R199 ;  /* 0x000000ffff798224 */ /* 0x000fe200078e00c7 */
[----:B------:R-:W4:Y:S04]  /*d9f0*/  LDL R227, [R1+0xf0] ;  /* 0x0000f00001e37983 */ /* 0x000f280000100800 */
[----:B------:R0:W3:Y:S02]  /*da00*/  @!P0 LDG.E.U8 R116, desc[UR20][R118.64] ;  /* 0x0000001476748981 */ /* 0x0000e4000c1e1100 */
[----:B0-----:R-:W-:-:S02]  /*da10*/  PRMT R118, RZ, 0x7610, R118 ;  /* 0x00007610ff767816 */ /* 0x001fc40000000076 */
[----:B------:R-:W-:-:S04]  /*da20*/  PRMT R119, RZ, 0x7610, R119 ;  /* 0x00007610ff777816 */ /* 0x000fc80000000077 */
[----:B------:R0:W3:Y:S02]  /*da30*/  @!P0 LDG.E.U8 R118, desc[UR20][R120.64] ;  /* 0x0000001478768981 */ /* 0x0000e4000c1e1100 */
[----:B0-----:R-:W-:Y:S02]  /*da40*/  @!P0 IMAD.MOV.U32 R120, RZ, RZ, R216 ;  /* 0x000000ffff788224 */ /* 0x001fe400078e00d8 */
[----:B------:R-:W-:-:S05]  /*da50*/  @!P0 IMAD.MOV.U32 R121, RZ, RZ, R215 ;  /* 0x000000ffff798224 */ /* 0x000fca00078e00d7 */
[----:B------:R0:W3:Y:S02]  /*da60*/  @!P0 LDG.E.U8 R119, desc[UR20][R120.64] ;  /* 0x0000001478778981 */ /* 0x0000e4000c1e1100 */
[----:B0-----:R-:W-:Y:S02]  /*da70*/  PRMT R120, RZ, 0x7610, R120 ;  /* 0x00007610ff787816 */ /* 0x001fe40000000078 */
[----:B------:R-:W-:-:S04]  /*da80*/  PRMT R121, RZ, 0x7610, R121 ;  /* 0x00007610ff797816 */ /* 0x000fc80000000079 */
[----:B------:R0:W3:Y:S02]  /*da90*/  @!P0 LDG.E.U8 R120, desc[UR20][R122.64] ;  /* 0x000000147a788981 */ /* 0x0000e4000c1e1100 */
[----:B0-----:R-:W-:Y:S02]  /*daa0*/  @!P0 IMAD.MOV.U32 R122, RZ, RZ, R249 ;  /* 0x000000ffff7a8224 */ /* 0x001fe400078e00f9 */
[----:B------:R-:W-:-:S05]  /*dab0*/  @!P0 IMAD.MOV.U32 R123, RZ, RZ, R248 ;  /* 0x000000ffff7b8224 */ /* 0x000fca00078e00f8 */
[----:B------:R0:W3:Y:S02]  /*dac0*/  @!P0 LDG.E.U8 R121, desc[UR20][R122.64] ;  /* 0x000000147a798981 */ /* 0x0000e4000c1e1100 */
[----:B0-----:R-:W-:-:S06]  /*dad0*/  PRMT R122, RZ, 0x7610, R122 ;  /* 0x00007610ff7a7816 */ /* 0x001fcc000000007a */
[----:B------:R0:W3:Y:S04]  /*dae0*/  @!P0 LDG.E.U8 R122, desc[UR20][R124.64] ;  /* 0x000000147c7a8981 */ /* 0x0000e8000c1e1100 */
[----:B------:R-:W0:Y:S04]  /*daf0*/  LDL R124, [R1+0x6c] ;  /* 0x00006c00017c7983 */ /* 0x000e280000100800 */
[----:B------:R-:W0:Y:S01]  /*db00*/  LDL R125, [R1+0x70] ;  /* 0x00007000017d7983 */ /* 0x000e220000100800 */
[----:B------:R-:W-:Y:S02]  /*db10*/  PRMT R123, RZ, 0x7610, R123 ;  /* 0x00007610ff7b7816 */ /* 0x000fe4000000007b */
[----:B--2---:R-:W-:-:S04]  /*db20*/  @!P0 LOP3.LUT R127, R127, R126, RZ, 0x3c, !PT ;  /* 0x0000007e7f7f8212 */ /* 0x004fc800078e3cff */
[----:B------:R-:W-:-:S04]  /*db30*/  @!P0 LOP3.LUT R126, R127, R126, RZ, 0x3c, !PT ;  /* 0x0000007e7f7e8212 */ /* 0x000fc800078e3cff */
[----:B------:R-:W-:Y:S02]  /*db40*/  @!P0 LOP3.LUT R127, R127, R126, RZ, 0x3c, !PT ;  /* 0x0000007e7f7f8212 */ /* 0x000fe400078e3cff */
[----:B0-----:R-:W-:-:S04]  /*db50*/  @!P0 LOP3.LUT R125, R125, R124, RZ, 0x3c, !PT ;  /* 0x0000007c7d7d8212 */ /* 0x001fc800078e3cff */
[----:B------:R-:W-:-:S04]  /*db60*/  @!P0 LOP3.LUT R124, R125, R124, RZ, 0x3c, !PT ;  /* 0x0000007c7d7c8212 */ /* 0x000fc800078e3cff */
[----:B------:R-:W-:-:S05]  /*db70*/  @!P0 LOP3.LUT R125, R125, R124, RZ, 0x3c, !PT ;  /* 0x0000007c7d7d8212 */ /* 0x000fca00078e3cff */
[----:B------:R0:W2:Y:S02]  /*db80*/  @!P0 LDG.E.U8 R123, desc[UR20][R124.64] ;  /* 0x000000147c7b8981 */ /* 0x0000a4000c1e1100 */
[----:B0-----:R-:W-:-:S06]  /*db90*/  PRMT R124, RZ, 0x7610, R124 ;  /* 0x00007610ff7c7816 */ /* 0x001fcc000000007c */
[----:B------:R4:W2:Y:S04]  /*dba0*/  @!P0 LDG.E.U8 R124, desc[UR20][R126.64] ;  /* 0x000000147e7c8981 */ /* 0x0008a8000c1e1100 */
[----:B------:R-:W2:Y:S01]  /*dbb0*/  LDL R127, [R1+0xec] ;  /* 0x0000ec00017f7983 */ /* 0x000ea20000100800 */
[----:B------:R-:W-:Y:S01]  /*dbc0*/  PRMT R125, RZ, 0x7610, R125 ;  /* 0x00007610ff7d7816 */ /* 0x000fe2000000007d */
[----:B----4-:R-:W-:Y:S02]  /*dbd0*/  @!P0 IMAD.MOV.U32 R126, RZ, RZ, R227 ;  /* 0x000000ffff7e8224 */ /* 0x010fe400078e00e3 */
[----:B------:R-:W-:Y:S04]  /*dbe0*/  STS.U8 [R0+UR9+0x5000], R167 ;  /* 0x005000a700007988 */ /* 0x000fe80008000009 */
[----:B------:R0:W-:Y:S04]  /*dbf0*/  STS.U8 [R0+UR9+0x5200], R128 ;  /* 0x0052008000007988 */ /* 0x0001e80008000009 */
[----:B------:R1:W-:Y:S04]  /*dc00*/  STS.U8 [R0+UR9+0x5400], R129 ;  /* 0x0054008100007988 */ /* 0x0003e80008000009 */
[----:B------:R-:W4:Y:S01]  /*dc10*/  LDL R227, [R1+0x38] ;  /* 0x0000380001e37983 */ /* 0x000f220000100800 */
[----:B0-----:R-:W-:-:S02]  /*dc20*/  PRMT R128, RZ, 0x7610, R128 ;  /* 0x00007610ff807816 */ /* 0x001fc40000000080 */
[----:B-1----:R-:W-:Y:S01]  /*dc30*/  PRMT R129, RZ, 0x7610, R129 ;  /* 0x00007610ff817816 */ /* 0x002fe20000000081 */
[----:B------:R0:W-:Y:S04]  /*dc40*/  STS.U8 [R0+UR9+0x5600], R130 ;  /* 0x0056008200007988 */ /* 0x0001e80008000009 */
[----:B------:R1:W-:Y:S01]  /*dc50*/  STS.U8 [R0+UR9+0x5800], R131 ;  /* 0x0058008300007988 */ /* 0x0003e20008000009 */
[----:B0-----:R-:W-:Y:S02]  /*dc60*/  PRMT R130, RZ, 0x7610, R130 ;  /* 0x00007610ff827816 */ /* 0x001fe40000000082 */
[----:B-1----:R-:W-:Y:S01]  /*dc70*/  PRMT R131, RZ, 0x7610, R131 ;  /* 0x00007610ff837816 */ /* 0x002fe20000000083 */
[----:B--2---:R0:W2:Y:S02]  /*dc80*/  @!P0 LDG.E.U8 R125, desc[UR20][R126.64] ;  /* 0x000000147e7d8981 */ /* 0x0040a4000c1e1100 */
[----:B0-----:R-:W-:-:S02]  /*dc90*/  @!P0 IMAD.MOV.U32 R126, RZ, RZ, R202 ;  /* 0x000000ffff7e8224 */ /* 0x001fc400078e00ca */
        /* <DEDUP_REMOVED lines=11> */
[----:B------:R-:W2:Y:S01]  /*dd50*/  LDL R127, [R1+0x34] ;  /* 0x00003400017f7983 */ /* 0x000ea20000100800 */
[----:B----4-:R-:W-:-:S03]  /*dd60*/  @!P0 IMAD.MOV.U32 R126, RZ, RZ, R227 ;  /* 0x000000ffff7e8224 */ /* 0x010fc600078e00e3 */
[----:B------:R0:W-:Y:S02]  /*dd70*/  STS.U8 [R0+UR9+0x5a00], R132 ;  /* 0x005a008400007988 */ /* 0x0001e40008000009 */
[----:B0-----:R-:W-:-:S06]  /*dd80*/  PRMT R132, RZ, 0x7610, R132 ;  /* 0x00007610ff847816 */ /* 0x001fcc0000000084 */
[----:B--2---:R0:W2:Y:S04]  /*dd90*/  @!P0 LDG.E.U8 R132, desc[UR20][R126.64] ;  /* 0x000000147e848981 */ /* 0x0040a8000c1e1100 */
[----:B------:R-:W0:Y:S04]  /*dda0*/  LDL R126, [R1+0x74] ;  /* 0x00007400017e7983 */ /* 0x000e280000100800 */
[----:B------:R-:W0:Y:S04]  /*ddb0*/  LDL R127, [R1+0x78] ;  /* 0x00007800017f7983 */ /* 0x000e280000100800 */
[----:B------:R1:W-:Y:S02]  /*ddc0*/  STS.U8 [R0+UR9+0x5c00], R166 ;  /* 0x005c00a600007988 */ /* 0x0003e40008000009 */
[----:B-1----:R-:W-:-:S02]  /*ddd0*/  PRMT R166, RZ, 0x7610, R166 ;  /* 0x00007610ffa67816 */ /* 0x002fc400000000a6 */
[----:B0-----:R-:W-:-:S04]  /*dde0*/  @!P0 LOP3.LUT R127, R127, R126, RZ, 0x3c, !PT ;  /* 0x0000007e7f7f8212 */ /* 0x001fc800078e3cff */
[----:B------:R-:W-:-:S04]  /*ddf0*/  @!P0 LOP3.LUT R126, R127, R126, RZ, 0x3c, !PT ;  /* 0x0000007e7f7e8212 */ /* 0x000fc800078e3cff */
[----:B------:R-:W-:-:S05]  /*de00*/  @!P0 LOP3.LUT R127, R127, R126, RZ, 0x3c, !PT ;  /* 0x0000007e7f7f8212 */ /* 0x000fca00078e3cff */
[----:B------:R0:W4:Y:S04]  /*de10*/  @!P0 LDG.E.U8 R166, desc[UR20][R126.64] ;  /* 0x000000147ea68981 */ /* 0x000128000c1e1100 */
[----:B------:R-:W0:Y:S04]  /*de20*/  LDL R126, [R1+0xb4] ;  /* 0x0000b400017e7983 */ /* 0x000e280000100800 */
[----:B------:R-:W0:Y:S04]  /*de30*/  LDL R127, [R1+0xb8] ;  /* 0x0000b800017f7983 */ /* 0x000e280000100800 */
[----:B------:R1:W-:Y:S02]  /*de40*/  STS.U8 [R0+UR9+0x5e00], R165 ;  /* 0x005e00a500007988 */ /* 0x0003e40008000009 */
[----:B-1----:R-:W-:Y:S01]  /*de50*/  PRMT R165, RZ, 0x7610, R165 ;  /* 0x00007610ffa57816 */ /* 0x002fe200000000a5 */
[----:B------:R-:W1:Y:S01]  /*de60*/  S2R R227, SR_TID.X ;  /* 0x0000000000e37919 */ /* 0x000e620000002100 */
[----:B0-----:R-:W-:-:S04]  /*de70*/  @!P0 LOP3.LUT R127, R127, R126, RZ, 0x3c, !PT ;  /* 0x0000007e7f7f8212 */ /* 0x001fc800078e3cff */
[----:B------:R-:W-:-:S04]  /*de80*/  @!P0 LOP3.LUT R126, R127, R126, RZ, 0x3c, !PT ;  /* 0x0000007e7f7e8212 */ /* 0x000fc800078e3cff */
[----:B------:R-:W-:-:S05]  /*de90*/  @!P0 LOP3.LUT R127, R127, R126, RZ, 0x3c, !PT ;  /* 0x0000007e7f7f8212 */ /* 0x000fca00078e3cff */
[----:B------:R0:W2:Y:S04]  /*dea0*/  @!P0 LDG.E.U8 R165, desc[UR20][R126.64] ;  /* 0x000000147ea58981 */ /* 0x0000a8000c1e1100 */
[----:B------:R-:W0:Y:S04]  /*deb0*/  LDL R126, [R1+0xf4] ;  /* 0x0000f400017e7983 */ /* 0x000e280000100800 */
[----:B------:R-:W0:Y:S01]  /*dec0*/  LDL R127, [R1+0xf8] ;  /* 0x0000f800017f7983 */ /* 0x000e220000100800 */
[----:B-1----:R-:W-:-:S04]  /*ded0*/  LOP3.LUT R227, R227, 0x7f, RZ, 0xc0, !PT ;  /* 0x0000007fe3e37812 */ /* 0x002fc800078ec0ff */
[----:B------:R-:W-:-:S05]  /*dee0*/  LOP3.LUT R227, R227, 0x10, RZ, 0x3c, !PT ;  /* 0x00000010e3e37812 */ /* 0x000fca00078e3cff */
[----:B------:R1:W-:Y:S04]  /*def0*/  STS.U8 [R227+UR9+0x4080], R164 ;  /* 0x004080a4e3007988 */ /* 0x0003e80008000009 */
[----:B------:R3:W-:Y:S01]  /*df00*/  STS.U8 [R227+UR9+0x4280], R163 ;  /* 0x004280a3e3007988 */ /* 0x0007e20008000009 */
[----:B-1----:R-:W-:Y:S02]  /*df10*/  PRMT R164, RZ, 0x7610, R164 ;  /* 0x00007610ffa47816 */ /* 0x002fe400000000a4 */
[----:B---3--:R-:W-:Y:S01]  /*df20*/  PRMT R163, RZ, 0x7610, R163 ;  /* 0x00007610ffa37816 */ /* 0x008fe200000000a3 */
[----:B------:R1:W-:Y:S04]  /*df30*/  STS.U8 [R227+UR9+0x4480], R162 ;  /* 0x004480a2e3007988 */ /* 0x0003e80008000009 */
[----:B------:R3:W-:Y:S01]  /*df40*/  STS.U8 [R227+UR9+0x4680], R161 ;  /* 0x004680a1e3007988 */ /* 0x0007e20008000009 */
[----:B-1----:R-:W-:-:S02]  /*df50*/  PRMT R162, RZ, 0x7610, R162 ;  /* 0x00007610ffa27816 */ /* 0x002fc400000000a2 */
[----:B---3--:R-:W-:Y:S02]  /*df60*/  PRMT R161, RZ, 0x7610, R161 ;  /* 0x00007610ffa17816 */ /* 0x008fe400000000a1 */
[----:B0-----:R-:W-:-:S04]  /*df70*/  @!P0 LOP3.LUT R127, R127, R126, RZ, 0x3c, !PT ;  /* 0x0000007e7f7f8212 */ /* 0x001fc800078e3cff */
[----:B------:R-:W-:-:S04]  /*df80*/  @!P0 LOP3.LUT R126, R127, R126, RZ, 0x3c, !PT ;  /* 0x0000007e7f7e8212 */ /* 0x000fc800078e3cff */
[----:B------:R-:W-:-:S05]  /*df90*/  @!P0 LOP3.LUT R127, R127, R126, RZ, 0x3c, !PT ;  /* 0x0000007e7f7f8212 */ /* 0x000fca00078e3cff */
[----:B------:R0:W3:Y:S02]  /*dfa0*/  @!P0 LDG.E.U8 R164, desc[UR20][R126.64] ;  /* 0x000000147ea48981 */ /* 0x0000e4000c1e1100 */
        /* <DEDUP_REMOVED lines=9> */
[----:B------:R-:W0:Y:S04]  /*e040*/  LDL R127, [R1] ;  /* 0x00000000017f7983 */ /* 0x000e280000100800 */
[----:B------:R1:W-:Y:S02]  /*e050*/  STS.U8 [R227+UR9+0x4880], R160 ;  /* 0x004880a0e3007988 */ /* 0x0003e40008000009 */
[----:B-1----:R-:W-:Y:S01]  /*e060*/  PRMT R160, RZ, 0x7610, R160 ;  /* 0x00007610ffa07816 */ /* 0x002fe200000000a0 */
[----:B0-----:R-:W-:-:S02]  /*e070*/  @!P0 IMAD.MOV.U32 R126, RZ, RZ, R127 ;  /* 0x000000ffff7e8224 */ /* 0x001fc400078e007f */
[----:B------:R-:W-:-:S05]  /*e080*/  @!P0 IMAD.MOV.U32 R127, RZ, RZ, R252 ;  /* 0x000000ffff7f8224 */ /* 0x000fca00078e00fc */
[----:B------:R0:W2:Y:S04]  /*e090*/  @!P0 LDG.E.U8 R160, desc[UR20][R126.64] ;  /* 0x000000147ea08981 */ /* 0x0000a8000c1e1100 */
[----:B------:R-:W0:Y:S04]  /*e0a0*/  LDL R126, [R1+0x3c] ;  /* 0x00003c00017e7983 */ /* 0x000e280000100800 */
[----:B------:R-:W0:Y:S04]  /*e0b0*/  LDL R127, [R1+0x40] ;  /* 0x00004000017f7983 */ /* 0x000e280000100800 */
[----:B------:R1:W-:Y:S02]  /*e0c0*/  STS.U8 [R227+UR9+0x4a80], R159 ;  /* 0x004a809fe3007988 */ /* 0x0003e40008000009 */
[----:B-1----:R-:W-:-:S02]  /*e0d0*/  PRMT R159, RZ, 0x7610, R159 ;  /* 0x00007610ff9f7816 */ /* 0x002fc4000000009f */
[----:B0-----:R-:W-:-:S04]  /*e0e0*/  @!P0 LOP3.LUT R127, R127, R126, RZ, 0x3c, !PT ;  /* 0x0000007e7f7f8212 */ /* 0x001fc800078e3cff */
[----:B------:R-:W-:-:S04]  /*e0f0*/  @!P0 LOP3.LUT R126, R127, R126, RZ, 0x3c, !PT ;  /* 0x0000007e7f7e8212 */ /* 0x000fc800078e3cff */
[----:B------:R-:W-:-:S05]  /*e100*/  @!P0 LOP3.LUT R127, R127, R126, RZ, 0x3c, !PT ;  /* 0x0000007e7f7f8212 */ /* 0x000fca00078e3cff */
        /* <DEDUP_REMOVED lines=19> */
[----:B------:R1:W-:Y:S04]  /*e240*/  STS.U8 [R227+UR9+0x5080], R156 ;  /* 0x0050809ce3007988 */ /* 0x0003e80008000009 */
[----:B------:R3:W-:Y:S01]  /*e250*/  STS.U8 [R227+UR9+0x5280], R155 ;  /* 0x0052809be3007988 */ /* 0x0007e20008000009 */
[----:B-1----:R-:W-:-:S02]  /*e260*/  PRMT R156, RZ, 0x7610, R156 ;  /* 0x00007610ff9c7816 */ /* 0x002fc4000000009c */
[----:B---3--:R-:W-:Y:S01]  /*e270*/  PRMT R155, RZ, 0x7610, R155 ;  /* 0x00007610ff9b7816 */ /* 0x008fe2000000009b */
[----:B------:R1:W-:Y:S04]  /*e280*/  STS.U8 [R227+UR9+0x5480], R154 ;  /* 0x0054809ae3007988 */ /* 0x0003e80008000009 */
[----:B------:R3:W-:Y:S01]  /*e290*/  STS.U8 [R227+UR9+0x5680], R153 ;  /* 0x00568099e3007988 */ /* 0x0007e20008000009 */
[----:B-1----:R-:W-:Y:S02]  /*e2a0*/  PRMT R154, RZ, 0x7610, R154 ;  /* 0x00007610ff9a7816 */ /* 0x002fe4000000009a */
        /* <DEDUP_REMOVED lines=42> */
[----:B------:R-:W2:Y:S01]  /*e550*/  LDL.LU R227, [R1+0x148] ;  /* 0x0001480001e37983 */ /* 0x000ea20000300800 */
[----:B0-----:R-:W-:-:S04]  /*e560*/  @!P0 LOP3.LUT R127, R127, R126, RZ, 0x3c, !PT ;  /* 0x0000007e7f7f8212 */ /* 0x001fc800078e3cff */
[----:B------:R-:W-:-:S04]  /*e570*/  @!P0 LOP3.LUT R126, R127, R126, RZ, 0x3c, !PT ;  /* 0x0000007e7f7e8212 */ /* 0x000fc800078e3cff */
[----:B------:R-:W-:-:S05]  /*e580*/  @!P0 LOP3.LUT R127, R127, R126, RZ, 0x3c, !PT ;  /* 0x0000007e7f7f8212 */ /* 0x000fca00078e3cff */
[----:B------:R0:W2:Y:S04]  /*e590*/  @!P0 LDG.E.U8 R149, desc[UR20][R126.64] ;  /* 0x000000147e958981 */ /* 0x0000a8000c1e1100 */
[----:B------:R-:W0:Y:S04]  /*e5a0*/  LDL R126, [R1+0x104] ;  /* 0x00010400017e7983 */ /* 0x000e280000100800 */
[----:B------:R-:W0:Y:S01]  /*e5b0*/  LDL R127, [R1+0x108] ;  /* 0x00010800017f7983 */ /* 0x000e220000100800 */
[----:B------:R-:W-:-:S04]  /*e5c0*/  LOP3.LUT R245, R245, 0x7f, RZ, 0xc0, !PT ;  /* 0x0000007ff5f57812 */ /* 0x000fc800078ec0ff */
        /* <DEDUP_REMOVED lines=106> */
[----:B------:R-:W-:-:S05]  /*ec70*/  LOP3.LUT R0, R0, 0x30, RZ, 0x3c, !PT ;  /* 0x0000003000007812 */ /* 0x000fca00078e3cff */
[----:B------:R1:W-:Y:S01]  /*ec80*/  STS.U8 [R0+UR9+0x4180], R244 ;  /* 0x004180f400007988 */ /* 0x0003e20008000009 */
[----:B0-----:R-:W-:-:S04]  /*ec90*/  @!P0 LOP3.LUT R127, R127, R126, RZ, 0x3c, !PT ;  /* 0x0000007e7f7f8212 */ /* 0x001fc800078e3cff */
[----:B------:R-:W-:-:S04]  /*eca0*/  @!P0 LOP3.LUT R126, R127, R126, RZ, 0x3c, !PT ;  /* 0x0000007e7f7e8212 */ /* 0x000fc800078e3cff */
[----:B------:R-:W-:-:S05]  /*ecb0*/  @!P0 LOP3.LUT R127, R127, R126, RZ, 0x3c, !PT ;  /* 0x0000007e7f7f8212 */ /* 0x000fca00078e3cff */
[----:B------:R0:W2:Y:S04]  /*ecc0*/  @!P0 LDG.E.U8 R133, desc[UR20][R126.64] ;  /* 0x000000147e858981 */ /* 0x0000a8000c1e1100 */
[----:B------:R-:W0:Y:S04]  /*ecd0*/  LDL R126, [R1+0x114] ;  /* 0x00011400017e7983 */ /* 0x000e280000100800 */
[----:B------:R-:W0:Y:S04]  /*ece0*/  LDL R127, [R1+0x118] ;  /* 0x00011800017f7983 */ /* 0x000e280000100800 */
[----:B-1----:R-:W2:Y:S01]  /*ecf0*/  LDL.LU R244, [R1+0x140] ;  /* 0x0001400001f47983 */ /* 0x002ea20000300800 */
[----:B------:R-:W-:-:S03]  /*ed00*/  PRMT R167, RZ, 0x7610, R167 ;  /* 0x00007610ffa77816 */ /* 0x000fc600000000a7 */
[----:B------:R1:W-:Y:S04]  /*ed10*/  STS.U8 [R0+UR9+0x4380], R238 ;  /* 0x004380ee00007988 */ /* 0x0003e80008000009 */
[----:B------:R3:W-:Y:S01]  /*ed20*/  STS.U8 [R0+UR9+0x4580], R192 ;  /* 0x004580c000007988 */ /* 0x0007e20008000009 */
[----:B-1----:R-:W-:Y:S02]  /*ed30*/  PRMT R238, RZ, 0x7610, R238 ;  /* 0x00007610ffee7816 */ /* 0x002fe400000000ee */
[----:B---3--:R-:W-:Y:S01]  /*ed40*/  PRMT R192, RZ, 0x7610, R192 ;  /* 0x00007610ffc07816 */ /* 0x008fe200000000c0 */
[----:B------:R1:W-:Y:S02]  /*ed50*/  STS.U8 [R0+UR9+0x4780], R187 ;  /* 0x004780bb00007988 */ /* 0x0003e40008000009 */
[----:B-1----:R-:W-:-:S02]  /*ed60*/  PRMT R187, RZ, 0x7610, R187 ;  /* 0x00007610ffbb7816 */ /* 0x002fc400000000bb */
[----:B0-----:R-:W-:-:S04]  /*ed70*/  @!P0 LOP3.LUT R127, R127, R126, RZ, 0x3c, !PT ;  /* 0x0000007e7f7f8212 */ /* 0x001fc800078e3cff */
[----:B------:R-:W-:-:S04]  /*ed80*/  @!P0 LOP3.LUT R126, R127, R126, RZ, 0x3c, !PT ;  /* 0x0000007e7f7e8212 */ /* 0x000fc800078e3cff */
[----:B------:R-:W-:-:S05]  /*ed90*/  @!P0 LOP3.LUT R127, R127, R126, RZ, 0x3c, !PT ;  /* 0x0000007e7f7f8212 */ /* 0x000fca00078e3cff */
[----:B------:R0:W3:Y:S02]  /*eda0*/  @!P0 LDG.E.U8 R167, desc[UR20][R126.64] ;  /* 0x000000147ea78981 */ /* 0x0000e4000c1e1100 */
[----:B0-----:R-:W-:Y:S02]  /*edb0*/  @!P0 IMAD.MOV.U32 R126, RZ, RZ, R212 ;  /* 0x000000ffff7e8224 */ /* 0x001fe400078e00d4 */
[----:B------:R-:W-:-:S05]  /*edc0*/  @!P0 IMAD.MOV.U32 R127, RZ, RZ, R211 ;  /* 0x000000ffff7f8224 */ /* 0x000fca00078e00d3 */
[----:B------:R0:W3:Y:S02]  /*edd0*/  @!P0 LDG.E.U8 R238, desc[UR20][R126.64] ;  /* 0x000000147eee8981 */ /* 0x0000e4000c1e1100 */
[----:B0-----:R-:W-:Y:S02]  /*ede0*/  @!P0 IMAD.MOV.U32 R126, RZ, RZ, R228 ;  /* 0x000000ffff7e8224 */ /* 0x001fe400078e00e4 */
[----:B--2---:R-:W-:-:S05]  /*edf0*/  @!P0 IMAD.MOV.U32 R127, RZ, RZ, R227 ;  /* 0x000000ffff7f8224 */ /* 0x004fca00078e00e3 */
        /* <DEDUP_REMOVED lines=40> */
[----:B------:R-:W5:Y:S01]  /*f080*/  LDL.LU R0, [R1+0x13c] ;  /* 0x00013c0001007983 */ /* 0x000f620000300800 */
[----:B0-----:R-:W-:-:S04]  /*f090*/  @!P0 LOP3.LUT R127, R127, R126, RZ, 0x3c, !PT ;  /* 0x0000007e7f7f8212 */ /* 0x001fc800078e3cff */
[----:B------:R-:W-:-:S04]  /*f0a0*/  @!P0 LOP3.LUT R126, R127, R126, RZ, 0x3c, !PT ;  /* 0x0000007e7f7e8212 */ /* 0x000fc800078e3cff */
[----:B------:R-:W-:-:S05]  /*f0b0*/  @!P0 LOP3.LUT R127, R127, R126, RZ, 0x3c, !PT ;  /* 0x0000007e7f7f8212 */ /* 0x000fca00078e3cff */
[----:B------:R0:W2:Y:S02]  /*f0c0*/  @!P0 LDG.E.U8 R115, desc[UR20][R126.64] ;  /* 0x000000147e738981 */ /* 0x0000a4000c1e1100 */
[----:B0-----:R-:W0:Y:S02]  /*f0d0*/  S2R R127, SR_TID.X ;  /* 0x00000000007f7919 */ /* 0x001e240000002100 */
[C---:B0-----:R-:W-:Y:S02]  /*f0e0*/  LOP3.LUT R126, R127.reuse, 0x7f, RZ, 0xc0, !PT ;  /* 0x0000007f7f7e7812 */ /* 0x041fe400078ec0ff */
[----:B------:R-:W-:Y:S02]  /*f0f0*/  LOP3.LUT R127, R127, 0x7f, RZ, 0xc0, !PT ;  /* 0x0000007f7f7f7812 */ /* 0x000fe400078ec0ff */
[----:B------:R-:W-:-:S05]  /*f100*/  LOP3.LUT R126, R126, 0x30, RZ, 0x3c, !PT ;  /* 0x000000307e7e7812 */ /* 0x000fca00078e3cff */
[----:B------:R0:W-:Y:S02]  /*f110*/  STS.U8 [R126+UR9+0x5380], R101 ;  /* 0x005380657e007988 */ /* 0x0001e40008000009 */
[----:B0-----:R-:W-:Y:S01]  /*f120*/  LOP3.LUT R101, R127, 0x30, RZ, 0x3c, !PT ;  /* 0x000000307f657812 */ /* 0x001fe200078e3cff */
[----:B------:R-:W0:Y:S04]  /*f130*/  S2R R126, SR_TID.X ;  /* 0x00000000007e7919 */ /* 0x000e280000002100 */
[----:B------:R1:W-:Y:S02]  /*f140*/  STS.U8 [R101+UR9+0x5580], R114 ;  /* 0x0055807265007988 */ /* 0x0003e40008000009 */
[----:B-1----:R-:W1:Y:S02]  /*f150*/  S2R R114, SR_TID.X ;  /* 0x0000000000727919 */ /* 0x002e640000002100 */
[----:B------:R0:W-:Y:S04]  /*f160*/  STS.U8 [R101+UR9+0x5780], R113 ;  /* 0x0057807165007988 */ /* 0x0001e80008000009 */
[----:B------:R0:W-:Y:S04]  /*f170*/  STS.U8 [R101+UR9+0x5980], R112 ;  /* 0x0059807065007988 */ /* 0x0001e80008000009 */
[----:B------:R-:W-:Y:S01]  /*f180*/  STS.U8 [R101+UR9+0x5b80], R111 ;  /* 0x005b806f65007988 */ /* 0x000fe20008000009 */
[----:B0-----:R-:W-:-:S03]  /*f190*/  LOP3.LUT R127, R126, 0x7f, RZ, 0xc0, !PT ;  /* 0x0000007f7e7f7812 */ /* 0x001fc600078ec0ff */
[----:B------:R-:W-:Y:S04]  /*f1a0*/  STS.U8 [R101+UR9+0x5d80], R110 ;  /* 0x005d806e65007988 */ /* 0x000fe80008000009 */
[----:B------:R-:W-:Y:S04]  /*f1b0*/  STS.U8 [R101+UR9+0x5f80], R109 ;  /* 0x005f806d65007988 */ /* 0x000fe80008000009 */
[----:B------:R-:W-:Y:S01]  /*f1c0*/  STS.U8 [R127+UR9+0x6000], R108 ;  /* 0x0060006c7f007988 */ /* 0x000fe20008000009 */
[----:B-1----:R-:W-:-:S03]  /*f1d0*/  LOP3.LUT R114, R114, 0x7f, RZ, 0xc0, !PT ;  /* 0x0000007f72727812 */ /* 0x002fc600078ec0ff */
[----:B------:R-:W-:Y:S01]  /*f1e0*/  STS.U8 [R127+UR9+0x6400], R107 ;  /* 0x0064006b7f007988 */ /* 0x000fe20008000009 */
[----:B------:R-:W-:-:S03]  /*f1f0*/  LOP3.LUT R113, R114, 0x10, RZ, 0x3c, !PT ;  /* 0x0000001072717812 */ /* 0x000fc600078e3cff */
[----:B------:R-:W-:Y:S04]  /*f200*/  STS.U8 [R127+UR9+0x6800], R106 ;  /* 0x0068006a7f007988 */ /* 0x000fe80008000009 */
[----:B------:R-:W-:Y:S04]  /*f210*/  STS.U8 [R127+UR9+0x6c00], R105 ;  /* 0x006c00697f007988 */ /* 0x000fe80008000009 */
[----:B------:R-:W-:Y:S04]  /*f220*/  STS.U8 [R127+UR9+0x7000], R104 ;  /* 0x007000687f007988 */ /* 0x000fe80008000009 */
[----:B------:R-:W-:Y:S04]  /*f230*/  STS.U8 [R127+UR9+0x7400], R103 ;  /* 0x007400677f007988 */ /* 0x000fe80008000009 */
[----:B------:R-:W-:Y:S04]  /*f240*/  STS.U8 [R127+UR9+0x7800], R102 ;  /* 0x007800667f007988 */ /* 0x000fe80008000009 */
[----:B------:R-:W-:Y:S01]  /*f250*/  STS.U8 [R127+UR9+0x7c00], R116 ;  /* 0x007c00747f007988 */ /* 0x000fe20008000009 */
[----:B------:R-:W-:-:S03]  /*f260*/  LOP3.LUT R114, R114, 0x20, RZ, 0x3c, !PT ;  /* 0x0000002072727812 */ /* 0x000fc600078e3cff */
[----:B------:R-:W-:Y:S04]  /*f270*/  STS.U8 [R113+UR9+0x6080], R118 ;  /* 0x0060807671007988 */ /* 0x000fe80008000009 */
        /* <DEDUP_REMOVED lines=13> */
[----:B----4-:R-:W-:Y:S04]  /*f350*/  STS.U8 [R114+UR9+0x7500], R166 ;  /* 0x007500a672007988 */ /* 0x010fe80008000009 */
        /* <DEDUP_REMOVED lines=10> */
[----:B------:R0:W-:Y:S04]  /*f400*/  STS.U8 [R101+UR9+0x7d80], R156 ;  /* 0x007d809c65007988 */ /* 0x0001e80008000009 */
[----:B------:R-:W-:Y:S04]  /*f410*/  STS.U8 [R112+UR9+0x6200], R155 ;  /* 0x0062009b70007988 */ /* 0x000fe80008000009 */
[----:B------:R-:W-:Y:S01]  /*f420*/  STS.U8 [R112+UR9+0x6600], R154 ;  /* 0x0066009a70007988 */ /* 0x000fe20008000009 */
[----:B0-----:R-:W-:-:S03]  /*f430*/  LOP3.LUT R101, R126, 0x50, RZ, 0x3c, !PT ;  /* 0x000000507e657812 */ /* 0x001fc600078e3cff */
        /* <DEDUP_REMOVED lines=15> */
[----:B------:R1:W-:Y:S04]  /*f530*/  STS.U8 [R102+UR9+0x6300], R139 ;  /* 0x0063008b66007988 */ /* 0x0003e80008000009 */
[----:B------:R1:W-:Y:S01]  /*f540*/  STS.U8 [R102+UR9+0x6700], R138 ;  /* 0x0067008a66007988 */ /* 0x0003e20008000009 */
[----:B0-----:R-:W-:-:S03]  /*f550*/  LOP3.LUT R101, R127, 0x70, RZ, 0x3c, !PT ;  /* 0x000000707f657812 */ /* 0x001fc600078e3cff */
[----:B------:R1:W-:Y:S04]  /*f560*/  STS.U8 [R102+UR9+0x6b00], R137 ;  /* 0x006b008966007988 */ /* 0x0003e80008000009 */
[----:B------:R1:W-:Y:S04]  /*f570*/  STS.U8 [R102+UR9+0x6f00], R136 ;  /* 0x006f008866007988 */ /* 0x0003e80008000009 */
[----:B------:R1:W-:Y:S04]  /*f580*/  STS.U8 [R102+UR9+0x7300], R135 ;  /* 0x0073008766007988 */ /* 0x0003e80008000009 */
[----:B------:R1:W-:Y:S04]  /*f590*/  STS.U8 [R102+UR9+0x7700], R134 ;  /* 0x0077008666007988 */ /* 0x0003e80008000009 */
[----:B------:R1:W-:Y:S04]  /*f5a0*/  STS.U8 [R102+UR9+0x7b00], R133 ;  /* 0x007b008566007988 */ /* 0x0003e80008000009 */
[----:B---3--:R1:W-:Y:S04]  /*f5b0*/  STS.U8 [R102+UR9+0x7f00], R167 ;  /* 0x007f00a766007988 */ /* 0x0083e80008000009 */
[----:B------:R1:W-:Y:S04]  /*f5c0*/  STS.U8 [R101+UR9+0x6380], R238 ;  /* 0x006380ee65007988 */ /* 0x0003e80008000009 */
[----:B--2---:R1:W-:Y:S04]  /*f5d0*/  STS.U8 [R101+UR9+0x6780], R192 ;  /* 0x006780c065007988 */ /* 0x0043e80008000009 */
[----:B------:R1:W-:Y:S04]  /*f5e0*/  STS.U8 [R101+UR9+0x6b80], R187 ;  /* 0x006b80bb65007988 */ /* 0x0003e80008000009 */
[----:B------:R1:W-:Y:S04]  /*f5f0*/  STS.U8 [R101+UR9+0x6f80], R186 ;  /* 0x006f80ba65007988 */ /* 0x0003e80008000009 */
[----:B------:R1:W-:Y:S04]  /*f600*/  STS.U8 [R101+UR9+0x7380], R181 ;  /* 0x007380b565007988 */ /* 0x0003e80008000009 */
[----:B------:R1:W-:Y:S04]  /*f610*/  STS.U8 [R101+UR9+0x7780], R175 ;  /* 0x007780af65007988 */ /* 0x0003e80008000009 */
[----:B------:R1:W-:Y:S04]  /*f620*/  STS.U8 [R101+UR9+0x7b80], R117 ;  /* 0x007b807565007988 */ /* 0x0003e80008000009 */
[----:B------:R1:W-:Y:S01]  /*f630*/  STS.U8 [R101+UR9+0x7f80], R115 ;  /* 0x007f807365007988 */ /* 0x0003e20008000009 */
[----:B------:R0:W-:Y:S06]  /*f640*/  MEMBAR.ALL.CTA ;  /* 0x0000000000007992 */ /* 0x0001ec0000008000 */
[----:B0-----:R-:W0:Y:S01]  /*f650*/  FENCE.VIEW.ASYNC.S ;  /* 0x00000000000073c6 */ /* 0x001e220000000000 */
[----:B------:R-:W-:Y:S01]  /*f660*/  ULEA UR6, UR23, UR9, 0x3 ;  /* 0x0000000917067291 */ /* 0x000fe2000f8e18ff */
[----:B------:R-:W-:-:S03]  /*f670*/  UMOV UR4, UR5 ;  /* 0x0000000500047c82 */ /* 0x000fc60008000000 */
[----:B------:R-:W-:Y:S01]  /*f680*/  UIADD3 UR6, UPT, UPT, UR6, 0x8000, URZ ;  /* 0x0000800006067890 */ /* 0x000fe2000fffe0ff */
[----:B0-----:R-:W-:Y:S06]  /*f690*/  BAR.SYNC.DEFER_BLOCKING 0x0 ;  /* 0x0000000000007b1d */ /* 0x001fec0000010000 */
[----:B-1----:R-:W-:Y:S05]  /*f6a0*/  BRA.U UP1, `(.L_x_9) ;  /* 0x0000000101487547 */ /* 0x002fea000b800000 */
[----:B------:R-:W-:Y:S01]  /*f6b0*/  UMOV UR13, 0x80004020 ;  /* 0x80004020000d7882 */ /* 0x000fe20000000000 */
[----:B------:R-:W-:Y:S01]  /*f6c0*/  UMOV UR15, 0x40004040 ;  /* 0x40004040000f7882 */ /* 0x000fe20000000000 */
[----:B------:R-:W-:Y:S01]  /*f6d0*/  UMOV UR16, 0x0 ;  /* 0x0000000000107882 */ /* 0x000fe20000000000 */
[----:B------:R-:W-:Y:S01]  /*f6e0*/  UMOV UR17, 0x4108010 ;  /* 0x0410801000117882 */ /* 0x000fe20000000000 */
[----:B------:R-:W-:Y:S01]  /*f6f0*/  UMOV UR40, 0x0 ;  /* 0x0000000000287882 */ /* 0x000fe20000000000 */
[----:B------:R-:W-:Y:S01]  /*f700*/  UMOV UR41, 0x4108010 ;  /* 0x0410801000297882 */ /* 0x000fe20000000000 */
[----:B------:R-:W-:Y:S01]  /*f710*/  UMOV UR42, 0x0 ;  /* 0x00000000002a7882 */ /* 0x000fe20000000000 */
[----:B------:R-:W-:Y:S01]  /*f720*/  UMOV UR43, 0x4108010 ;  /* 0x04108010002b7882 */ /* 0x000fe20000000000 */
[----:B------:R-:W-:Y:S01]  /*f730*/  UMOV UR7, URZ ;  /* 0x000000ff00077c82 */ /* 0x000fe20008000000 */
[----:B------:R0:W-:Y:S01]  /*f740*/  UTCQMMA gdesc[UR12], gdesc[UR14], tmem[UR8], tmem[UR16], idesc[UR17], UPT ;  /* 0x00ff100e0c0075ea */ /* 0x0001e2000b800308 */
        /* <DEDUP_REMOVED lines=8> */
.L_x_9:
[----:B------:R-:W-:Y:S01]  /*f7d0*/  UIADD3 UR23, UPT, UPT, UR23, 0x1, URZ ;  /* 0x0000000117177890 */ /* 0x000fe2000fffe0ff */
[----:B------:R-:W-:Y:S01]  /*f7e0*/  IMAD.U32 R101, RZ, RZ, UR4 ;  /* 0x00000004ff657e24 */ /* 0x000fe2000f8e00ff */
[----:B------:R-:W-:Y:S02]  /*f7f0*/  UIADD3 UR19, UPT, UPT, UR19, -0x1, URZ ;  /* 0xffffffff13137890 */ /* 0x000fe4000fffe0ff */
[----:B------:R-:W-:Y:S02]  /*f800*/  UISETP.GT.AND UP2, UPT, UR23, 0x1, UPT ;  /* 0x000000011700788c */ /* 0x000fe4000bf44270 */
[----:B------:R-:W-:Y:S02]  /*f810*/  UIADD3 UR22, UPT, UPT, UR22, -0x80, URZ ;  /* 0xffffff8016167890 */ /* 0x000fe4000fffe0ff */
[----:B0-----:R-:W-:Y:S02]  /*f820*/  USEL UR5, URZ, 0x1, !UP2 ;  /* 0x00000001ff057887 */ /* 0x001fe4000d000000 */
[----:B------:R-:W-:-:S02]  /*f830*/  USEL UR23, UR23, URZ, !UP2 ;  /* 0x000000ff17177287 */ /* 0x000fc4000d000000 */
[----:B------:R-:W-:Y:S02]  /*f840*/  UISETP.NE.U32.AND UP2, UPT, UR19, URZ, UPT ;  /* 0x000000ff1300728c */ /* 0x000fe4000bf45070 */
[----:B------:R-:W-:-:S07]  /*f850*/  ULOP3.LUT UR5, UR4, UR5, URZ, 0x3c, !UPT ;  /* 0x0000000504057292 */ /* 0x000fce000f8e3cff */
[----:B------:R-:W-:Y:S05]  /*f860*/  BRA.U UP2, `(.L_x_10) ;  /* 0xffffffa102847547 */ /* 0x000fea000b83ffff */
.L_x_7:
[----:B------:R-:W-:-:S09]  /*f870*/  UISETP.GE.AND UP1, UPT, UR24, 0x80, UPT ;  /* 0x000000801800788c */ /* 0x000fd2000bf26270 */
[----:B------:R-:W-:Y:S05]  /*f880*/  BRA.U !UP1, `(.L_x_11) ;  /* 0x0000000109107547 */ /* 0x000fea000b800000 */
[----:B------:R-:W-:-:S06]  /*f890*/  USHF.L.U32 UR4, UR4, 0x1f, URZ ;  /* 0x0000001f04047899 */ /* 0x000fcc00080006ff */
[----:B-----5:R-:W-:-:S04]  /*f8a0*/  IMAD.U32 R2, RZ, RZ, UR4 ;  /* 0x00000004ff027e24 */ /* 0x020fc8000f8e00ff */
[----:B------:R-:W1:Y:S02]  /*f8b0*/  SYNCS.PHASECHK.TRANS64.TRYWAIT P0, [UR6], R2 ;  /* 0x00000002ff0075a7 */ /* 0x000e640008001106 */
[----:B-1----:R-:W-:Y:S05]  /*f8c0*/  @!P0 BRA `(.L_x_12) ;  /* 0x0000001800308947 */ /* 0x002fea0003800000 */
.L_x_11:
[----:B------:R-:W2:Y:S01]  /*f8d0*/  LDL.LU R39, [R1+0x138] ;  /* 0x0001380001277983 */ /* 0x000ea20000300800 */
[----:B------:R-:W1:Y:S01]  /*f8e0*/  LDCU.128 UR12, c[0x0][0x390] ;  /* 0x00007200ff0c77ac */ /* 0x000e620008000c00 */
[----:B------:R-:W-:Y:S06]  /*f8f0*/  BAR.SYNC.DEFER_BLOCKING 0x0 ;  /* 0x0000000000007b1d */ /* 0x000fec0000010000 */
[----:B------:R-:W2:Y:S01]  /*f900*/  LDCU UR4, c[0x0][0x3b4] ;  /* 0x00007680ff0477ac */ /* 0x000ea20008000800 */
[----:B------:R-:W3:Y:S01]  /*f910*/  S2R R40, SR_TID.X ;  /* 0x0000000000287919 */ /* 0x000ee20000002100 */
[----:B------:R-:W4:Y:S01]  /*f920*/  S2R R41, SR_TID.X ;  /* 0x0000000000297919 */ /* 0x000f220000002100 */
[----:B------:R-:W0:Y:S02]  /*f930*/  @!P2 SYNCS.CCTL.IV [UR9+0x8000] ;  /* 0x00800000ff00a9b1 */ /* 0x000e240008000009 */
[----:B0-----:R-:W-:Y:S06]  /*f940*/  BAR.SYNC.DEFER_BLOCKING 0x0 ;  /* 0x0000000000007b1d */ /* 0x001fec0000010000 */
[----:B-----5:R-:W-:Y:S01]  /*f950*/  LDTM.16dp32bit_t0_t15.x32 R4, tmem[UR10] ;  /* 0x0000000a000479ee */ /* 0x020fe20008a80000 */
[----:B------:R-:W0:Y:S01]  /*f960*/  LDTM.16dp32bit_t16_t31.x32 R4, tmem[UR10+0x20] ;  /* 0x0000200a000479ee */ /* 0x000e220008aa0000 */
[----:B---3--:R-:W-:-:S02]  /*f970*/  IMAD.SHL.U32 R2, R40, 0x10, RZ ;  /* 0x0000001028027824 */ /* 0x008fc400078e00ff */
[C---:B------:R-:W-:Y:S02]  /*f980*/  IMAD.SHL.U32 R36, R40.reuse, 0x80, RZ ;  /* 0x0000008028247824 */ /* 0x040fe400078e00ff */
[----:B------:R-:W-:Y:S01]  /*f990*/  IMAD.SHL.U32 R3, R40, 0x8, RZ ;  /* 0x0000000828037824 */ /* 0x000fe200078e00ff */
[----:B------:R-:W-:Y:S02]  /*f9a0*/  LOP3.LUT R2, R2, 0xf0, RZ, 0xc0, !PT ;  /* 0x000000f002027812 */ /* 0x000fe400078ec0ff */
[----:B------:R-:W-:Y:S02]  /*f9b0*/  LOP3.LUT R37, R36, 0x800, RZ, 0xc0, !PT ;  /* 0x0000080024257812 */ /* 0x000fe400078ec0ff */
[----:B------:R-:W-:Y:S01]  /*f9c0*/  LOP3.LUT R3, R3, 0x300, RZ, 0xc0, !PT ;  /* 0x0000030003037812 */ /* 0x000fe200078ec0ff */
[----:B------:R-:W3:Y:S01]  /*f9d0*/  @!P2 SYNCS.CCTL.IV [UR9+0x8008] ;  /* 0x00800800ff00a9b1 */ /* 0x000ee20008000009 */
[----:B------:R-:W-:Y:S01]  /*f9e0*/  IADD3 R2, PT, PT, R2, UR9, R37 ;  /* 0x0000000902027c10 */ /* 0x000fe2000fffe025 */
[----:B------:R-:W-:Y:S01]  /*f9f0*/  NOP ;  /* 0x0000000000007918 */ /* 0x000fe20000000000 */
[----:B----4-:R-:W-:-:S03]  /*fa00*/  LOP3.LUT R41, R41, 0x7f, RZ, 0xc0, !PT ;  /* 0x0000007f29297812 */ /* 0x010fc600078ec0ff */
[----:B------:R-:W-:Y:S01]  /*fa10*/  IMAD.IADD R36, R3, 0x1, R2 ;  /* 0x0000000103247824 */ /* 0x000fe200078e0202 */
[----:B0-----:R-:W-:Y:S02]  /*fa20*/  F2FP.SATFINITE.E4M3.F32.PACK_AB_MERGE_C R4, R5, R4, RZ ;  /* 0x000000040504723e */ /* 0x001fe400048070ff */
[----:B------:R-:W-:Y:S02]  /*fa30*/  F2FP.SATFINITE.E4M3.F32.PACK_AB_MERGE_C R6, R7, R6, RZ ;  /* 0x000000060706723e */ /* 0x000fe400048070ff */
[----:B------:R-:W-:Y:S02]  /*fa40*/  F2FP.SATFINITE.E4M3.F32.PACK_AB_MERGE_C R8, R9, R8, RZ ;  /* 0x000000080908723e */ /* 0x000fe400048070ff */
[----:B------:R-:W-:Y:S02]  /*fa50*/  F2FP.SATFINITE.E4M3.F32.PACK_AB_MERGE_C R12, R13, R12, RZ ;  /* 0x0000000c0d0c723e */ /* 0x000fe400048070ff */
[----:B------:R-:W-:Y:S02]  /*fa60*/  F2FP.SATFINITE.E4M3.F32.PACK_AB_MERGE_C R14, R15, R14, RZ ;  /* 0x0000000e0f0e723e */ /* 0x000fe400048070ff */
[----:B------:R-:W-:-:S02]  /*fa70*/  F2FP.SATFINITE.E4M3.F32.PACK_AB_MERGE_C R16, R17, R16, RZ ;  /* 0x000000101110723e */ /* 0x000fc400048070ff */
[----:B------:R-:W-:Y:S02]  /*fa80*/  F2FP.SATFINITE.E4M3.F32.PACK_AB_MERGE_C R20, R21, R20, RZ ;  /* 0x000000141514723e */ /* 0x000fe400048070ff */
[----:B------:R-:W-:Y:S02]  /*fa90*/  F2FP.SATFINITE.E4M3.F32.PACK_AB_MERGE_C R22, R23, R22, RZ ;  /* 0x000000161716723e */ /* 0x000fe400048070ff */
[----:B------:R-:W-:Y:S02]  /*faa0*/  F2FP.SATFINITE.E4M3.F32.PACK_AB_MERGE_C R24, R25, R24, RZ ;  /* 0x000000181918723e */ /* 0x000fe400048070ff */
[----:B------:R-:W-:Y:S02]  /*fab0*/  F2FP.SATFINITE.E4M3.F32.PACK_AB_MERGE_C R18, R19, R18, RZ ;  /* 0x000000121312723e */ /* 0x000fe400048070ff */
[----:B------:R-:W-:Y:S02]  /*fac0*/  F2FP.SATFINITE.E4M3.F32.PACK_AB_MERGE_C R26, R27, R26, RZ ;  /* 0x0000001a1b1a723e */ /* 0x000fe400048070ff */
[----:B------:R-:W-:-:S02]  /*fad0*/  LOP3.LUT R17, R4, 0xffff, RZ, 0xc0, !PT ;  /* 0x0000ffff04117812 */ /* 0x000fc400078ec0ff */
[----:B------:R-:W-:Y:S02]  /*fae0*/  LOP3.LUT R38, R6, 0xffff, RZ, 0xc0, !PT ;  /* 0x0000ffff06267812 */ /* 0x000fe400078ec0ff */
[----:B------:R-:W-:Y:S02]  /*faf0*/  LOP3.LUT R19, R8, 0xffff, RZ, 0xc0, !PT ;  /* 0x0000ffff08137812 */ /* 0x000fe400078ec0ff */
[----:B------:R-:W-:Y:S02]  /*fb00*/  LOP3.LUT R12, R12, 0xffff, RZ, 0xc0, !PT ;  /* 0x0000ffff0c0c7812 */ /* 0x000fe400078ec0ff */
[----:B------:R-:W-:Y:S02]  /*fb10*/  LOP3.LUT R21, R14, 0xffff, RZ, 0xc0, !PT ;  /* 0x0000ffff0e157812 */ /* 0x000fe400078ec0ff */
[----:B------:R-:W-:Y:S02]  /*fb20*/  LOP3.LUT R23, R16, 0xffff, RZ, 0xc0, !PT ;  /* 0x0000ffff10177812 */ /* 0x000fe400078ec0ff */
[----:B------:R-:W-:-:S02]  /*fb30*/  LOP3.LUT R20, R20, 0xffff, RZ, 0xc0, !PT ;  /* 0x0000ffff14147812 */ /* 0x000fc400078ec0ff */
[----:B------:R-:W-:Y:S02]  /*fb40*/  LOP3.LUT R25, R22, 0xffff, RZ, 0xc0, !PT ;  /* 0x0000ffff16197812 */ /* 0x000fe400078ec0ff */
[----:B------:R-:W-:Y:S02]  /*fb50*/  LOP3.LUT R27, R24, 0xffff, RZ, 0xc0, !PT ;  /* 0x0000ffff181b7812 */ /* 0x000fe400078ec0ff */
[----:B------:R-:W-:Y:S02]  /*fb60*/  F2FP.SATFINITE.E4M3.F32.PACK_AB_MERGE_C R28, R29, R28, RZ ;  /* 0x0000001c1d1c723e */ /* 0x000fe400048070ff */
[----:B------:R-:W-:Y:S02]  /*fb70*/  F2FP.SATFINITE.E4M3.F32.PACK_AB_MERGE_C R30, R31, R30, RZ ;  /* 0x0000001e1f1e723e */ /* 0x000fe400048070ff */
[----:B------:R-:W-:Y:S02]  /*fb80*/  F2FP.SATFINITE.E4M3.F32.PACK_AB_MERGE_C R32, R33, R32, RZ ;  /* 0x000000202120723e */ /* 0x000fe400048070ff */
[----:B------:R-:W-:-:S02]  /*fb90*/  PRMT R2, R19, 0x3340, R0 ;  /* 0x0000334013027816 */ /* 0x000fc40000000000 */
[--C-:B------:R-:W-:Y:S02]  /*fba0*/  PRMT R4, R23, 0x3340, R0.reuse ;  /* 0x0000334017047816 */ /* 0x100fe40000000000 */
[----:B------:R-:W-:Y:S02]  /*fbb0*/  PRMT R6, R27, 0x3340, R0 ;  /* 0x000033401b067816 */ /* 0x000fe40000000000 */
[----:B------:R-:W-:Y:S02]  /*fbc0*/  PRMT R3, R17, 0x3340, R38 ;  /* 0x0000334011037816 */ /* 0x000fe40000000026 */
[----:B------:R-:W-:Y:S02]  /*fbd0*/  PRMT R5, R12, 0x3340, R21 ;  /* 0x000033400c057816 */ /* 0x000fe40000000015 */
[----:B------:R-:W-:Y:S02]  /*fbe0*/  PRMT R7, R20, 0x3340, R25 ;  /* 0x0000334014077816 */ /* 0x000fe40000000019 */
[----:B------:R-:W-:-:S02]  /*fbf0*/  F2FP.SATFINITE.E4M3.F32.PACK_AB_MERGE_C R10, R11, R10, RZ ;  /* 0x0000000a0b0a723e */ /* 0x000fc400048070ff */
[----:B------:R-:W-:Y:S02]  /*fc00*/  LOP3.LUT R28, R28, 0xffff, RZ, 0xc0, !PT ;  /* 0x0000ffff1c1c7812 */ /* 0x000fe400078ec0ff */
[----:B------:R-:W-:Y:S02]  /*fc10*/  LOP3.LUT R29, R30, 0xffff, RZ, 0xc0, !PT ;  /* 0x0000ffff1e1d7812 */ /* 0x000fe400078ec0ff */
[----:B------:R-:W-:Y:S02]  /*fc20*/  LOP3.LUT R31, R32, 0xffff, RZ, 0xc0, !PT ;  /* 0x0000ffff201f7812 */ /* 0x000fe400078ec0ff */
[----:B------:R-:W-:Y:S02]  /*fc30*/  PRMT R9, R3, 0x5410, R2 ;  /* 0x0000541003097816 */ /* 0x000fe40000000002 */
[----:B------:R-:W-:Y:S02]  /*fc40*/  PRMT R11, R5, 0x5410, R4 ;  /* 0x00005410050b7816 */ /* 0x000fe40000000004 */
[----:B------:R-:W-:-:S02]  /*fc50*/  PRMT R13, R7, 0x5410, R6 ;  /* 0x00005410070d7816 */ /* 0x000fc40000000006 */
[----:B------:R-:W-:Y:S02]  /*fc60*/  SHF.R.U32.HI R2, RZ, 0x8, R17 ;  /* 0x00000008ff027819 */ /* 0x000fe40000011611 */
[----:B------:R-:W-:Y:S02]  /*fc70*/  SHF.R.U32.HI R3, RZ, 0x8, R38 ;  /* 0x00000008ff037819 */ /* 0x000fe40000011626 */
[----:B------:R-:W-:Y:S02]  /*fc80*/  SHF.R.U32.HI R4, RZ, 0x8, R19 ;  /* 0x00000008ff047819 */ /* 0x000fe40000011613 */
[----:B------:R-:W-:Y:S02]  /*fc90*/  SHF.R.U32.HI R5, RZ, 0x8, R12 ;  /* 0x00000008ff057819 */ /* 0x000fe4000001160c */
[----:B------:R-:W-:Y:S02]  /*fca0*/  SHF.R.U32.HI R6, RZ, 0x8, R21 ;  /* 0x00000008ff067819 */ /* 0x000fe40000011615 */
[----:B------:R-:W-:-:S02]  /*fcb0*/  SHF.R.U32.HI R7, RZ, 0x8, R23 ;  /* 0x00000008ff077819 */ /* 0x000fc40000011617 */
[----:B------:R-:W-:Y:S02]  /*fcc0*/  PRMT R8, R31, 0x3340, R0 ;  /* 0x000033401f087816 */ /* 0x000fe40000000000 */
[----:B------:R-:W-:Y:S02]  /*fcd0*/  PRMT R15, R28, 0x3340, R29 ;  /* 0x000033401c0f7816 */ /* 0x000fe4000000001d */
[----:B------:R-:W-:Y:S02]  /*fce0*/  LOP3.LUT R2, R2, 0xffff, RZ, 0xc0, !PT ;  /* 0x0000ffff02027812 */ /* 0x000fe400078ec0ff */
[----:B------:R-:W-:Y:S02]  /*fcf0*/  LOP3.LUT R3, R3, 0xffff, RZ, 0xc0, !PT ;  /* 0x0000ffff03037812 */ /* 0x000fe400078ec0ff */
[----:B------:R-:W-:Y:S02]  /*fd00*/  LOP3.LUT R4, R4, 0xffff, RZ, 0xc0, !PT ;  /* 0x0000ffff04047812 */ /* 0x000fe400078ec0ff */
[----:B------:R-:W-:-:S02]  /*fd10*/  LOP3.LUT R5, R5, 0xffff, RZ, 0xc0, !PT ;  /* 0x0000ffff05057812 */ /* 0x000fc400078ec0ff */
[----:B------:R-:W-:Y:S02]  /*fd20*/  LOP3.LUT R6, R6, 0xffff, RZ, 0xc0, !PT ;  /* 0x0000ffff06067812 */ /* 0x000fe400078ec0ff */
[----:B------:R-:W-:Y:S02]  /*fd30*/  LOP3.LUT R7, R7, 0xffff, RZ, 0xc0, !PT ;  /* 0x0000ffff07077812 */ /* 0x000fe400078ec0ff */
[----:B------:R-:W-:Y:S02]  /*fd40*/  PRMT R15, R15, 0x5410, R8 ;  /* 0x000054100f0f7816 */ /* 0x000fe40000000008 */
[----:B------:R-:W-:Y:S02]  /*fd50*/  PRMT R17, R2, 0x3340, R3 ;  /* 0x0000334002117816 */ /* 0x000fe40000000003 */
[----:B------:R-:W-:Y:S02]  /*fd60*/  PRMT R8, R4, 0x3340, R1 ;  /* 0x0000334004087816 */ /* 0x000fe40000000001 */
[----:B------:R-:W-:-:S02]  /*fd70*/  PRMT R19, R5, 0x3340, R6 ;  /* 0x0000334005137816 */ /* 0x000fc40000000006 */
[----:B------:R-:W-:Y:S02]  /*fd80*/  PRMT R12, R7, 0x3340, R0 ;  /* 0x00003340070c7816 */ /* 0x000fe40000000000 */
[----:B------:R-:W-:Y:S02]  /*fd90*/  SHF.R.U32.HI R2, RZ, 0x8, R20 ;  /* 0x00000008ff027819 */ /* 0x000fe40000011614 */
[----:B------:R-:W-:Y:S02]  /*fda0*/  SHF.R.U32.HI R3, RZ, 0x8, R25 ;  /* 0x00000008ff037819 */ /* 0x000fe40000011619 */
[----:B------:R-:W-:Y:S02]  /*fdb0*/  SHF.R.U32.HI R4, RZ, 0x8, R27 ;  /* 0x00000008ff047819 */ /* 0x000fe4000001161b */
[----:B------:R-:W-:Y:S02]  /*fdc0*/  SHF.R.U32.HI R5, RZ, 0x8, R28 ;  /* 0x00000008ff057819 */ /* 0x000fe4000001161c */
[----:B------:R-:W-:-:S02]  /*fdd0*/  SHF.R.U32.HI R6, RZ, 0x8, R29 ;  /* 0x00000008ff067819 */ /* 0x000fc4000001161d */
[----:B------:R-:W-:Y:S01]  /*fde0*/  SHF.R.U32.HI R7, RZ, 0x8, R31 ;  /* 0x00000008ff077819 */ /* 0x000fe2000001161f */
[----:B------:R-:W0:Y:S01]  /*fdf0*/  LDC R29, c[0x0][0x3b8] ;  /* 0x0000ee00ff1d7b82 */ /* 0x000e220000000800 */
[----:B------:R-:W-:Y:S02]  /*fe00*/  LOP3.LUT R2, R2, 0xffff, RZ, 0xc0, !PT ;  /* 0x0000ffff02027812 */ /* 0x000fe400078ec0ff */
[----:B------:R-:W-:Y:S02]  /*fe10*/  LOP3.LUT R3, R3, 0xffff, RZ, 0xc0, !PT ;  /* 0x0000ffff03037812 */ /* 0x000fe400078ec0ff */
[----:B------:R-:W-:Y:S02]  /*fe20*/  LOP3.LUT R4, R4, 0xffff, RZ, 0xc0, !PT ;  /* 0x0000ffff04047812 */ /* 0x000fe400078ec0ff */
[----:B------:R-:W-:Y:S02]  /*fe30*/  LOP3.LUT R7, R7, 0xffff, RZ, 0xc0, !PT ;  /* 0x0000ffff07077812 */ /* 0x000fe400078ec0ff */
[----:B------:R-:W-:-:S02]  /*fe40*/  LOP3.LUT R6, R6, 0xffff, RZ, 0xc0, !PT ;  /* 0x0000ffff06067812 */ /* 0x000fc400078ec0ff */
[----:B------:R-:W-:Y:S02]  /*fe50*/  LOP3.LUT R5, R5, 0xffff, RZ, 0xc0, !PT ;  /* 0x0000ffff05057812 */ /* 0x000fe400078ec0ff */
[----:B------:R-:W-:Y:S02]  /*fe60*/  F2FP.SATFINITE.E4M3.F32.PACK_AB_MERGE_C R34, R35, R34, RZ ;  /* 0x000000222322723e */ /* 0x000fe400048070ff */
[----:B------:R-:W-:Y:S02]  /*fe70*/  PRMT R3, R2, 0x3340, R3 ;  /* 0x0000334002037816 */ /* 0x000fe40000000003 */
[----:B------:R-:W-:Y:S02]  /*fe80*/  PRMT R4, R4, 0x3340, R1 ;  /* 0x0000334004047816 */ /* 0x000fe40000000001 */
[----:B------:R-:W-:Y:S02]  /*fe90*/  PRMT R7, R7, 0x3340, R0 ;  /* 0x0000334007077816 */ /* 0x000fe40000000000 */
[----:B------:R-:W-:-:S02]  /*fea0*/  PRMT R6, R5, 0x3340, R6 ;  /* 0x0000334005067816 */ /* 0x000fc40000000006 */
[----:B------:R-:W-:Y:S02]  /*feb0*/  LOP3.LUT R26, R26, 0xffff, RZ, 0xc0, !PT ;  /* 0x0000ffff1a1a7812 */ /* 0x000fe400078ec0ff */
[----:B------:R-:W-:Y:S02]  /*fec0*/  PRMT R17, R17, 0x5410, R8 ;  /* 0x0000541011117816 */ /* 0x000fe40000000008 */
[----:B------:R-:W-:Y:S02]  /*fed0*/  PRMT R19, R19, 0x5410, R12 ;  /* 0x0000541013137816 */ /* 0x000fe4000000000c */
[----:B------:R-:W-:Y:S02]  /*fee0*/  LOP3.LUT R10, R10, 0xffff, RZ, 0xc0, !PT ;  /* 0x0000ffff0a0a7812 */ /* 0x000fe400078ec0ff */
[----:B------:R-:W-:Y:S02]  /*fef0*/  PRMT R3, R3, 0x5410, R4 ;  /* 0x0000541003037816 */ /* 0x000fe40000000004 */
[----:B------:R-:W-:-:S02]  /*ff00*/  PRMT R27, R6, 0x5410, R7 ;  /* 0x00005410061b7816 */ /* 0x000fc40000000007 */
[----:B------:R-:W-:Y:S02]  /*ff10*/  LOP3.LUT R18, R18, 0xffff, RZ, 0xc0, !PT ;  /* 0x0000ffff12127812 */ /* 0x000fe400078ec0ff */
[----:B------:R-:W-:Y:S02]  /*ff20*/  LOP3.LUT R34, R34, 0xffff, RZ, 0xc0, !PT ;  /* 0x0000ffff22227812 */ /* 0x000fe400078ec0ff */
[----:B------:R-:W-:Y:S02]  /*ff30*/  PRMT R6, R13, 0x4210, R26 ;  /* 0x000042100d067816 */ /* 0x000fe4000000001a */
[--C-:B------:R-:W-:Y:S02]  /*ff40*/  PRMT R4, R9, 0x4210, R10.reuse ;  /* 0x0000421009047816 */ /* 0x100fe4000000000a */
[----:B------:R-:W-:Y:S02]  /*ff50*/  PRMT R24, R17, 0x5210, R10 ;  /* 0x0000521011187816 */ /* 0x000fe4000000000a */
[----:B------:R-:W-:-:S02]  /*ff60*/  PRMT R5, R11, 0x4210, R18 ;  /* 0x000042100b057816 */ /* 0x000fc40000000012 */
[----:B------:R-:W-:Y:S02]  /*ff70*/  PRMT R25, R19, 0x5210, R18 ;  /* 0x0000521013197816 */ /* 0x000fe40000000012 */
[----:B------:R-:W-:Y:S02]  /*ff80*/  PRMT R26, R3, 0x5210, R26 ;  /* 0x00005210031a7816 */ /* 0x000fe4000000001a */
[--C-:B------:R-:W-:Y:S02]  /*ff90*/  PRMT R7, R15, 0x4210, R34.reuse ;  /* 0x000042100f077816 */ /* 0x100fe40000000022 */
[----:B------:R-:W-:Y:S02]  /*ffa0*/  PRMT R27, R27, 0x5210, R34 ;  /* 0x000052101b1b7816 */ /* 0x000fe40000000022 */
[----:B------:R-:W-:Y:S01]  /*ffb0*/  LEA R14, R41, UR9, 0x4 ;  /* 0x00000009290e7c11 */ /* 0x000fe2000f8e20ff */
[----:B---3--:R3:W-:Y:S01]  /*ffc0*/  STS.128 [R36], R4 ;  /* 0x0000000424007388 */ /* 0x0087e20000000c00 */
[----:B------:R-:W-:-:S03]  /*ffd0*/  SHF.R.U32.HI R3, RZ, 0x6, R40 ;  /* 0x00000006ff037819 */ /* 0x000fc60000011628 */
[----:B------:R-:W-:Y:S01]  /*ffe0*/  STS.128 [R36+0x400], R24 ;  /* 0x0004001824007388 */ /* 0x000fe20000000c00 */
[----:B------:R-:W-:Y:S01]  /*fff0*/  SGXT.U32 R3, R3, 0x1 ;  /* 0x000000010303781a */ /* 0x000fe20000000000 */
[----:B------:R-:W-:Y:S06]  /*10000*/  BAR.SYNC.DEFER_BLOCKING 0x0 ;  /* 0x0000000000007b1d */ /* 0x000fec0000010000 */
[----:B------:R-:W4:Y:S01]  /*10010*/  S2R R41, SR_CgaCtaId ;  /* 0x0000000000297919 */ /* 0x000f220000008800 */
[----:B------:R-:W0:Y:S01]  /*10020*/  LDS.128 R8, [R14] ;  /* 0x000000000e087984 */ /* 0x000e220000000c00 */
[----:B----4-:R-:W-:-:S05]  /*10030*/  IMAD.SHL.U32 R2, R41, 0x40, RZ ;  /* 0x0000004029027824 */ /* 0x010fca00078e00ff */
[----:B------:R-:W-:-:S04]  /*10040*/  LOP3.LUT R2, R2, 0xc0, RZ, 0xc0, !PT ;  /* 0x000000c002027812 */ /* 0x000fc800078ec0ff */
[----:B------:R-:W-:-:S04]  /*10050*/  LOP3.LUT R18, R0, R3, R2, 0xfe, !PT ;  /* 0x0000000300127212 */ /* 0x000fc800078efe02 */
[C---:B------:R-:W-:Y:S01]  /*10060*/  LOP3.LUT R2, R18.reuse, 0x2, RZ, 0xfc, !PT ;  /* 0x0000000212027812 */ /* 0x040fe200078efcff */
[C---:B--2---:R-:W-:Y:S01]  /*10070*/  IMAD R0, R39.reuse, UR4, RZ ;  /* 0x0000000427007c24 */ /* 0x044fe2000f8e02ff */
[----:B-1----:R-:W-:Y:S01]  /*10080*/  ISETP.GE.AND P0, PT, R39, UR14, PT ;  /* 0x0000000e27007c0c */ /* 0x002fe2000bf06270 */
[C---:B0-----:R-:W-:Y:S01]  /*10090*/  IMAD R3, R18.reuse, R29, RZ ;  /* 0x0000001d12037224 */ /* 0x041fe200078e02ff */
[----:B---3--:R-:W-:Y:S02]  /*100a0*/  LOP3.LUT R4, R18, 0x4, RZ, 0xfc, !PT ;  /* 0x0000000412047812 */ /* 0x008fe400078efcff */
[----:B------:R-:W-:Y:S01]  /*100b0*/  ISETP.LT.AND P6, PT, R2, UR15, !P0 ;  /* 0x0000000f02007c0c */ /* 0x000fe2000c7c1270 */
[----:B------:R-:W-:Y:S01]  /*100c0*/  IMAD R6, R29, 0x2, R3 ;  /* 0x000000021d067824 */ /* 0x000fe200078e0203 */
[----:B------:R-:W-:Y:S02]  /*100d0*/  LOP3.LUT R2, R18, 0x6, RZ, 0xfc, !PT ;  /* 0x0000000612027812 */ /* 0x000fe400078efcff */
[----:B------:R-:W-:-:S02]  /*100e0*/  IADD3 R21, P1, PT, R0, UR12, RZ ;  /* 0x0000000c00157c10 */ /* 0x000fc4000ff3e0ff */
[----:B------:R-:W-:Y:S02]  /*100f0*/  ISETP.LT.AND P3, PT, R2, UR15, !P0 ;  /* 0x0000000f02007c0c */ /* 0x000fe4000c761270 */
[----:B------:R-:W-:Y:S02]  /*10100*/  ISETP.LT.AND P4, PT, R18, UR15, !P0 ;  /* 0x0000000f12007c0c */ /* 0x000fe4000c781270 */
[----:B------:R-:W-:Y:S02]  /*10110*/  LEA.HI.X.SX32 R23, R0, UR13, 0x1, P1 ;  /* 0x0000000d00177c11 */ /* 0x000fe400088f0eff */
[----:B------:R-:W-:Y:S02]  /*10120*/  IADD3 R2, P2, PT, R3, R21, RZ ;  /* 0x0000001503027210 */ /* 0x000fe40007f5e0ff */
[----:B------:R-:W-:Y:S02]  /*10130*/  ISETP.LT.AND P5, PT, R4, UR15, !P0 ;  /* 0x0000000f04007c0c */ /* 0x000fe4000c7a1270 */
[----:B------:R-:W-:-:S02]  /*10140*/  LOP3.LUT R5, R18, 0x8, RZ, 0xfc, !PT ;  /* 0x0000000812057812 */ /* 0x000fc400078efcff */
[----:B------:R-:W-:Y:S02]  /*10150*/  IADD3 R4, P1, PT, R6, R21, RZ ;  /* 0x0000001506047210 */ /* 0x000fe40007f3e0ff */
[----:B------:R-:W-:Y:S02]  /*10160*/  LOP3.LUT R0, R18, 0xa, RZ, 0xfc, !PT ;  /* 0x0000000a12007812 */ /* 0x000fe400078efcff */
[-C--:B------:R-:W-:Y:S02]  /*10170*/  LEA.HI.X.SX32 R3, R3, R23.reuse, 0x1, P2 ;  /* 0x0000001703037211 */ /* 0x080fe400010f0eff */
[----:B------:R-:W-:Y:S02]  /*10180*/  ISETP.LT.AND P2, PT, R5, UR15, !P0 ;  /* 0x0000000f05007c0c */ /* 0x000fe4000c741270 */
[----:B------:R-:W-:Y:S02]  /*10190*/  LEA.HI.X.SX32 R5, R6, R23, 0x1, P1 ;  /* 0x0000001706057211 */ /* 0x000fe400008f0eff */
[----:B------:R-:W-:-:S02]  /*101a0*/  PRMT R17, R8, 0x7770, RZ ;  /* 0x0000777008117816 */ /* 0x000fc400000000ff */
[----:B------:R-:W-:Y:S01]  /*101b0*/  ISETP.LT.AND P1, PT, R0, UR15, !P0 ;  /* 0x0000000f00007c0c */ /* 0x000fe2000c721270 */
[C---:B------:R-:W-:Y:S01]  /*101c0*/  IMAD R0, R29.reuse, 0x2, R6 ;  /* 0x000000021d007824 */ /* 0x040fe200078e0206 */
[----:B------:R-:W-:Y:S01]  /*101d0*/  PRMT R15, R8, 0x7771, RZ ;  /* 0x00007771080f7816 */ /* 0x000fe200000000ff */
[----:B------:R0:W-:Y:S01]  /*101e0*/  @P4 STG.E.U8 desc[UR20][R2.64], R17 ;  /* 0x0000001102004986 */ /* 0x0001e2000c101114 */
[----:B------:R-:W-:Y:S01]  /*101f0*/  LOP3.LUT R12, R18, 0xc, RZ, 0xfc, !PT ;  /* 0x0000000c120c7812 */ /* 0x000fe200078efcff */
[C---:B------:R-:W-:Y:S01]  /*10200*/  IMAD R13, R29.reuse, 0x2, R0 ;  /* 0x000000021d0d7824 */ /* 0x040fe200078e0200 */
[----:B------:R-:W-:Y:S01]  /*10210*/  IADD3 R6, P4, PT, R0, R21, RZ ;  /* 0x0000001500067210 */ /* 0x000fe20007f9e0ff */
[----:B------:R1:W-:Y:S01]  /*10220*/  @P6 STG.E.U8 desc[UR20][R4.64], R15 ;  /* 0x0000000f04006986 */ /* 0x0003e2000c101114 */
[----:B------:R-:W-:Y:S02]  /*10230*/  PRMT R19, R8, 0x7772, RZ ;  /* 0x0000777208137816 */ /* 0x000fe400000000ff */
[----:B------:R-:W-:Y:S01]  /*10240*/  LEA.HI.X.SX32 R7, R0, R23, 0x1, P4 ;  /* 0x0000001700077211 */ /* 0x000fe200020f0eff */
[----:B------:R-:W-:Y:S01]  /*10250*/  IMAD R0, R29, 0x2, R13 ;  /* 0x000000021d007824 */ /* 0x000fe200078e020d */
[----:B------:R-:W-:-:S02]  /*10260*/  ISETP.LT.AND P4, PT, R12, UR15, !P0 ;  /* 0x0000000f0c007c0c */ /* 0x000fc4000c781270 */
[C---:B------:R-:W-:Y:S01]  /*10270*/  IADD3 R12, P6, PT, R13.reuse, R21, RZ ;  /* 0x000000150d0c7210 */ /* 0x040fe20007fde0ff */
[----:B------:R2:W-:Y:S01]  /*10280*/  @P5 STG.E.U8 desc[UR20][R6.64], R19 ;  /* 0x0000001306005986 */ /* 0x0005e2000c101114 */
[----:B0-----:R-:W-:Y:S02]  /*10290*/  PRMT R17, R8, 0x7773, RZ ;  /* 0x0000777308117816 */ /* 0x001fe400000000ff */
[----:B------:R-:W-:Y:S01]  /*102a0*/  LEA.HI.X.SX32 R13, R13, R23, 0x1, P6 ;  /* 0x000000170d0d7211 */ /* 0x000fe200030f0eff */
[----:B-1----:R-:W-:Y:S01]  /*102b0*/  IMAD R5, R29, 0x2, R0 ;  /* 0x000000021d057824 */ /* 0x002fe200078e0200 */
[----:B------:R-:W-:Y:S02]  /*102c0*/  LOP3.LUT R4, R18, 0x10, RZ, 0xfc, !PT ;  /* 0x0000001012047812 */ /* 0x000fe400078efcff */
[----:B------:R-:W-:Y:S01]  /*102d0*/  IADD3 R2, P6, PT, R0, R21, RZ ;  /* 0x0000001500027210 */ /* 0x000fe20007fde0ff */
[----:B------:R-:W-:Y:S01]  /*102e0*/  @P3 STG.E.U8 desc[UR20][R12.64], R17 ;  /* 0x000000110c003986 */ /* 0x000fe2000c101114 */
[----:B------:R-:W-:-:S02]  /*102f0*/  ISETP.LT.AND P3, PT, R4, UR15, !P0 ;  /* 0x0000000f04007c0c */ /* 0x000fc4000c761270 */
[----:B------:R-:W-:Y:S01]  /*10300*/  LEA.HI.X.SX32 R3, R0, R23, 0x1, P6 ;  /* 0x0000001700037211 */ /* 0x000fe200030f0eff */
[----:B------:R-:W-:Y:S01]  /*10310*/  IMAD R0, R29, 0x2, R5 ;  /* 0x000000021d007824 */ /* 0x000fe200078e0205 */
[----:B------:R-:W-:Y:S02]  /*10320*/  PRMT R15, R9, 0x7770, RZ ;  /* 0x00007770090f7816 */ /* 0x000fe400000000ff */
[----:B------:R-:W-:Y:S01]  /*10330*/  IADD3 R4, P6, PT, R5, R21, RZ ;  /* 0x0000001505047210 */ /* 0x000fe20007fde0ff */
[----:B------:R-:W-:Y:S01]  /*10340*/  IMAD R8, R29, 0x2, R0 ;  /* 0x000000021d087824 */ /* 0x000fe200078e0200 */
[----:B--2---:R-:W-:Y:S01]  /*10350*/  LOP3.LUT R6, R18, 0x12, RZ, 0xfc, !PT ;  /* 0x0000001212067812 */ /* 0x004fe200078efcff */
[----:B------:R0:W-:Y:S01]  /*10360*/  @P2 STG.E.U8 desc[UR20][R2.64], R15 ;  /* 0x0000000f02002986 */ /* 0x0001e2000c101114 */
[----:B------:R-:W-:Y:S02]  /*10370*/  LEA.HI.X.SX32 R5, R5, R23, 0x1, P6 ;  /* 0x0000001705057211 */ /* 0x000fe400030f0eff */
[----:B------:R-:W-:-:S02]  /*10380*/  PRMT R19, R9, 0x7771, RZ ;  /* 0x0000777109137816 */ /* 0x000fc400000000ff */
[----:B------:R-:W-:Y:S02]  /*10390*/  ISETP.LT.AND P2, PT, R6, UR15, !P0 ;  /* 0x0000000f06007c0c */ /* 0x000fe4000c741270 */
[----:B------:R-:W-:Y:S01]  /*103a0*/  LOP3.LUT R7, R18, 0x14, RZ, 0xfc, !PT ;  /* 0x0000001412077812 */ /* 0x000fe200078efcff */
[----:B------:R1:W-:Y:S01]  /*103b0*/  @P1 STG.E.U8 desc[UR20][R4.64], R19 ;  /* 0x0000001304001986 */ /* 0x0003e2000c101114 */
[----:B------:R-:W-:Y:S02]  /*103c0*/  IADD3 R6, P6, PT, R0, R21, RZ ;  /* 0x0000001500067210 */ /* 0x000fe40007fde0ff */
[----:B------:R-:W-:Y:S02]  /*103d0*/  LOP3.LUT R16, R18, 0xe, RZ, 0xfc, !PT ;  /* 0x0000000e12107812 */ /* 0x000fe400078efcff */
[----:B------:R-:W-:Y:S02]  /*103e0*/  ISETP.LT.AND P1, PT, R7, UR15, !P0 ;  /* 0x0000000f07007c0c */ /* 0x000fe4000c721270 */
[----:B------:R-:W-:Y:S01]  /*103f0*/  LEA.HI.X.SX32 R7, R0, R23, 0x1, P6 ;  /* 0x0000001700077211 */ /* 0x000fe200030f0eff */
[----:B------:R-:W-:Y:S01]  /*10400*/  IMAD R0, R29, 0x2, R8 ;  /* 0x000000021d007824 */ /* 0x000fe200078e0208 */
[----:B------:R-:W-:-:S02]  /*10410*/  ISETP.LT.AND P5, PT, R16, UR15, !P0 ;  /* 0x0000000f10007c0c */ /* 0x000fc4000c7a1270 */
[C---:B0-----:R-:W-:Y:S02]  /*10420*/  IADD3 R2, P6, PT, R8.reuse, R21, RZ ;  /* 0x0000001508027210 */ /* 0x041fe40007fde0ff */
[C---:B------:R-:W-:Y:S02]  /*10430*/  PRMT R17, R9.reuse, 0x7772, RZ ;  /* 0x0000777209117816 */ /* 0x040fe400000000ff */
[----:B------:R-:W-:Y:S02]  /*10440*/  LEA.HI.X.SX32 R3, R8, R23, 0x1, P6 ;  /* 0x0000001708037211 */ /* 0x000fe400030f0eff */
[----:B-1----:R-:W-:Y:S01]  /*10450*/  IADD3 R4, P6, PT, R0, R21, RZ ;  /* 0x0000001500047210 */ /* 0x002fe20007fde0ff */
[----:B------:R0:W-:Y:S01]  /*10460*/  @P4 STG.E.U8 desc[UR20][R6.64], R17 ;  /* 0x0000001106004986 */ /* 0x0001e2000c101114 */
[----:B------:R-:W-:Y:S01]  /*10470*/  PRMT R15, R9, 0x7773, RZ ;  /* 0x00007773090f7816 */ /* 0x000fe200000000ff */
[----:B------:R-:W-:Y:S01]  /*10480*/  IMAD R9, R29, 0x2, R0 ;  /* 0x000000021d097824 */ /* 0x000fe200078e0200 */
[----:B------:R-:W-:-:S02]  /*10490*/  LOP3.LUT R8, R18, 0x18, RZ, 0xfc, !PT ;  /* 0x0000001812087812 */ /* 0x000fc400078efcff */
[----:B------:R-:W-:Y:S01]  /*104a0*/  LEA.HI.X.SX32 R5, R0, R23, 0x1, P6 ;  /* 0x0000001700057211 */ /* 0x000fe200030f0eff */
[----:B------:R1:W-:Y:S01]  /*104b0*/  @P5 STG.E.U8 desc[UR20][R2.64], R15 ;  /* 0x0000000f02005986 */ /* 0x0003e2000c101114 */
[----:B------:R-:W-:Y:S02]  /*104c0*/  PRMT R13, R10, 0x7770, RZ ;  /* 0x000077700a0d7816 */ /* 0x000fe400000000ff */
[----:B------:R-:W-:Y:S02]  /*104d0*/  LOP3.LUT R0, R18, 0x1a, RZ, 0xfc, !PT ;  /* 0x0000001a12007812 */ /* 0x000fe400078efcff */
[----:B------:R-:W-:Y:S01]  /*104e0*/  ISETP.LT.AND P6, PT, R8, UR15, !P0 ;  /* 0x0000000f08007c0c */ /* 0x000fe2000c7c1270 */
[----:B------:R2:W-:Y:S01]  /*104f0*/  @P3 STG.E.U8 desc[UR20][R4.64], R13 ;  /* 0x0000000d04003986 */ /* 0x0005e2000c101114 */
[----:B------:R-:W-:Y:S02]  /*10500*/  IADD3 R8, P5, PT, R9, R21, RZ ;  /* 0x0000001509087210 */ /* 0x000fe40007fbe0ff */
[----:B------:R-:W-:Y:S01]  /*10510*/  ISETP.LT.AND P3, PT, R0, UR15, !P0 ;  /* 0x0000000f00007c0c */ /* 0x000fe2000c761270 */
[----:B------:R-:W-:Y:S01]  /*10520*/  IMAD R0, R29, 0x2, R9 ;  /* 0x000000021d007824 */ /* 0x000fe200078e0209 */
[----:B------:R-:W-:-:S02]  /*10530*/  LEA.HI.X.SX32 R9, R9, R23, 0x1, P5 ;  /* 0x0000001709097211 */ /* 0x000fc400028f0eff */
[----:B0-----:R-:W-:Y:S01]  /*10540*/  PRMT R7, R10, 0x7771, RZ ;  /* 0x000077710a077816 */ /* 0x001fe200000000ff */
[----:B------:R-:W-:Y:S01]  /*10550*/  IMAD R6, R29, 0x2, R0 ;  /* 0x000000021d067824 */ /* 0x000fe200078e0200 */
[----:B-1----:R-:W-:Y:S02]  /*10560*/  LOP3.LUT R3, R18, 0x1c, RZ, 0xfc, !PT ;  /* 0x0000001c12037812 */ /* 0x002fe400078efcff */
[----:B------:R-:W-:Y:S01]  /*10570*/  IADD3 R2, P5, PT, R0, R21, RZ ;  /* 0x0000001500027210 */ /* 0x000fe20007fbe0ff */
[----:B------:R0:W-:Y:S01]  /*10580*/  @P2 STG.E.U8 desc[UR20][R8.64], R7 ;  /* 0x0000000708002986 */ /* 0x0001e2000c101114 */
[----:B------:R-:W-:Y:S02]  /*10590*/  LOP3.LUT R12, R18, 0x16, RZ, 0xfc, !PT ;  /* 0x00000016120c7812 */ /* 0x000fe400078efcff */
[----:B------:R-:W-:Y:S02]  /*105a0*/  ISETP.LT.AND P2, PT, R3, UR15, !P0 ;  /* 0x0000000f03007c0c */ /* 0x000fe4000c741270 */
[----:B------:R-:W-:Y:S01]  /*105b0*/  LEA.HI.X.SX32 R3, R0, R23, 0x1, P5 ;  /* 0x0000001700037211 */ /* 0x000fe200028f0eff */
[----:B------:R-:W-:Y:S01]  /*105c0*/  IMAD R0, R29, 0x2, R6 ;  /* 0x000000021d007824 */ /* 0x000fe200078e0206 */
[----:B------:R-:W-:-:S02]  /*105d0*/  PRMT R19, R10, 0x7772, RZ ;  /* 0x000077720a137816 */ /* 0x000fc400000000ff */
[----:B------:R-:W-:Y:S02]  /*105e0*/  ISETP.LT.AND P4, PT, R12, UR15, !P0 ;  /* 0x0000000f0c007c0c */ /* 0x000fe4000c781270 */
[----:B--2---:R-:W-:Y:S01]  /*105f0*/  LOP3.LUT R4, R18, 0x1e, RZ, 0xfc, !PT ;  /* 0x0000001e12047812 */ /* 0x004fe200078efcff */
[----:B------:R1:W-:Y:S01]  /*10600*/  @P1 STG.E.U8 desc[UR20][R2.64], R19 ;  /* 0x0000001302001986 */ /* 0x0003e2000c101114 */
[----:B------:R-:W-:Y:S02]  /*10610*/  IADD3 R12, P5, PT, R6, R21, RZ ;  /* 0x00000015060c7210 */ /* 0x000fe40007fbe0ff */
[----:B------:R-:W-:Y:S02]  /*10620*/  ISETP.LT.AND P1, PT, R4, UR15, !P0 ;  /* 0x0000000f04007c0c */ /* 0x000fe4000c721270 */
[----:B------:R-:W-:Y:S02]  /*10630*/  LEA.HI.X.SX32 R13, R6, R23, 0x1, P5 ;  /* 0x00000017060d7211 */ /* 0x000fe400028f0eff */
[----:B------:R-:W2:Y:S01]  /*10640*/  LDS.128 R4, [R14+0x800] ;  /* 0x000800000e047984 */ /* 0x000ea20000000c00 */
[----:B0-----:R-:W-:-:S02]  /*10650*/  IADD3 R8, P5, PT, R0, R21, RZ ;  /* 0x0000001500087210 */ /* 0x001fc40007fbe0ff */
[----:B------:R-:W-:Y:S01]  /*10660*/  PRMT R17, R10, 0x7773, RZ ;  /* 0x000077730a117816 */ /* 0x000fe200000000ff */
[----:B------:R-:W-:Y:S01]  /*10670*/  IMAD R10, R29, 0x2, R0 ;  /* 0x000000021d0a7824 */ /* 0x000fe200078e0200 */
[----:B------:R-:W-:Y:S02]  /*10680*/  LEA.HI.X.SX32 R9, R0, R23, 0x1, P5 ;  /* 0x0000001700097211 */ /* 0x000fe400028f0eff */
[----:B------:R-:W-:Y:S01]  /*10690*/  PRMT R15, R11, 0x7770, RZ ;  /* 0x000077700b0f7816 */ /* 0x000fe200000000ff */
[----:B------:R0:W-:Y:S01]  /*106a0*/  @P4 STG.E.U8 desc[UR20][R12.64], R17 ;  /* 0x000000110c004986 */ /* 0x0001e2000c101114 */
[----:B------:R-:W-:Y:S02]  /*106b0*/  LOP3.LUT R0, R18, 0x22, RZ, 0xfc, !PT ;  /* 0x0000002212007812 */ /* 0x000fe400078efcff */
[----:B-1----:R-:W-:Y:S01]  /*106c0*/  IADD3 R2, P5, PT, R10, R21, RZ ;  /* 0x000000150a027210 */ /* 0x002fe20007fbe0ff */
[----:B------:R1:W-:Y:S01]  /*106d0*/  @P6 STG.E.U8 desc[UR20][R8.64], R15 ;  /* 0x0000000f08006986 */ /* 0x0003e2000c101114 */
[----:B------:R-:W-:Y:S01]  /*106e0*/  ISETP.LT.AND P6, PT, R0, UR15, !P0 ;  /* 0x0000000f00007c0c */ /* 0x000fe2000c7c1270 */
[----:B------:R-:W-:Y:S01]  /*106f0*/  IMAD R0, R29, 0x2, R10 ;  /* 0x000000021d007824 */ /* 0x000fe200078e020a */
[----:B------:R-:W-:-:S02]  /*10700*/  LEA.HI.X.SX32 R3, R10, R23, 0x1, P5 ;  /* 0x000000170a037211 */ /* 0x000fc400028f0eff */
[----:B------:R-:W-:Y:S01]  /*10710*/  PRMT R19, R11, 0x7771, RZ ;  /* 0x000077710b137816 */ /* 0x000fe200000000ff */
[----:B------:R-:W-:Y:S01]  /*10720*/  IMAD R10, R29, 0x2, R0 ;  /* 0x000000021d0a7824 */ /* 0x000fe200078e0200 */
[C---:B------:R-:W-:Y:S02]  /*10730*/  LOP3.LUT R16, R18.reuse, 0x20, RZ, 0xfc, !PT ;  /* 0x0000002012107812 */ /* 0x040fe400078efcff */
[----:B0-----:R-:W-:Y:S01]  /*10740*/  LOP3.LUT R13, R18, 0x24, RZ, 0xfc, !PT ;  /* 0x00000024120d7812 */ /* 0x001fe200078efcff */
[----:B------:R0:W-:Y:S01]  /*10750*/  @P3 STG.E.U8 desc[UR20][R2.64], R19 ;  /* 0x0000001302003986 */ /* 0x0001e2000c101114 */
[C---:B------:R-:W-:Y:S02]  /*10760*/  IADD3 R12, P5, PT, R0.reuse, R21, RZ ;  /* 0x00000015000c7210 */ /* 0x040fe40007fbe0ff */
[----:B------:R-:W-:Y:S02]  /*10770*/  ISETP.LT.AND P3, PT, R13, UR15, !P0 ;  /* 0x0000000f0d007c0c */ /* 0x000fe4000c761270 */
[----:B------:R-:W-:Y:S01]  /*10780*/  LEA.HI.X.SX32 R13, R0, R23, 0x1, P5 ;  /* 0x00000017000d7211 */ /* 0x000fe200028f0eff */
[----:B------:R-:W-:Y:S01]  /*10790*/  IMAD R0, R29, 0x2, R10 ;  /* 0x000000021d007824 */ /* 0x000fe200078e020a */
[----:B-1----:R-:W-:-:S02]  /*107a0*/  IADD3 R8, P5, PT, R10, R21, RZ ;  /* 0x000000150a087210 */ /* 0x002fc40007fbe0ff */
[----:B------:R-:W-:Y:S01]  /*107b0*/  PRMT R17, R11, 0x7772, RZ ;  /* 0x000077720b117816 */ /* 0x000fe200000000ff */
[----:B------:R-:W-:Y:S01]  /*107c0*/  IMAD R14, R29, 0x2, R0 ;  /* 0x000000021d0e7824 */ /* 0x000fe200078e0200 */
[----:B------:R-:W-:Y:S02]  /*107d0*/  PRMT R15, R11, 0x7773, RZ ;  /* 0x000077730b0f7816 */ /* 0x000fe400000000ff */
[----:B------:R-:W-:Y:S01]  /*107e0*/  LEA.HI.X.SX32 R9, R10, R23, 0x1, P5 ;  /* 0x000000170a097211 */ /* 0x000fe200028f0eff */
[----:B------:R2:W-:Y:S01]  /*107f0*/  @P2 STG.E.U8 desc[UR20][R12.64], R17 ;  /* 0x000000110c002986 */ /* 0x0005e2000c101114 */
[----:B------:R-:W-:Y:S02]  /*10800*/  LOP3.LUT R11, R18, 0x26, RZ, 0xfc, !PT ;  /* 0x00000026120b7812 */ /* 0x000fe400078efcff */
[----:B------:R-:W-:Y:S01]  /*10810*/  ISETP.LT.AND P4, PT, R16, UR15, !P0 ;  /* 0x0000000f10007c0c */ /* 0x000fe2000c781270 */
[----:B------:R1:W-:Y:S01]  /*10820*/  @P1 STG.E.U8 desc[UR20][R8.64], R15 ;  /* 0x0000000f08001986 */ /* 0x0003e2000c101114 */
[----:B------:R-:W-:-:S02]  /*10830*/  ISETP.LT.AND P2, PT, R11, UR15, !P0 ;  /* 0x0000000f0b007c0c */ /* 0x000fc4000c741270 */
[-C--:B0-----:R-:W-:Y:S02]  /*10840*/  IADD3 R2, P1, PT, R0, R21.reuse, RZ ;  /* 0x0000001500027210 */ /* 0x081fe40007f3e0ff */
[----:B------:R-:W-:Y:S02]  /*10850*/  LOP3.LUT R11, R18, 0x28, RZ, 0xfc, !PT ;  /* 0x00000028120b7812 */ /* 0x000fe400078efcff */
[----:B------:R-:W-:Y:S02]  /*10860*/  IADD3 R10, P5, PT, R14, R21, RZ ;  /* 0x000000150e0a7210 */ /* 0x000fe40007fbe0ff */
[----:B------:R-:W-:Y:S02]  /*10870*/  LEA.HI.X.SX32 R3, R0, R23, 0x1, P1 ;  /* 0x0000001700037211 */ /* 0x000fe400008f0eff */
[----:B------:R-:W-:Y:S02]  /*10880*/  ISETP.LT.AND P1, PT, R11, UR15, !P0 ;  /* 0x0000000f0b007c0c */ /* 0x000fe4000c721270 */
[----:B--2---:R-:W-:-:S02]  /*10890*/  PRMT R17, R4, 0x7770, RZ ;  /* 0x0000777004117816 */ /* 0x004fc400000000ff */
[----:B------:R-:W-:Y:S01]  /*108a0*/  LEA.HI.X.SX32 R11, R14, R23, 0x1, P5 ;  /* 0x000000170e0b7211 */ /* 0x000fe200028f0eff */
[C---:B------:R-:W-:Y:S01]  /*108b0*/  IMAD R14, R29.reuse, 0x2, R14 ;  /* 0x000000021d0e7824 */ /* 0x040fe200078e020e */
[----:B-1----:R-:W-:Y:S01]  /*108c0*/  PRMT R15, R4, 0x7771, RZ ;  /* 0x00007771040f7816 */ /* 0x002fe200000000ff */
[----:B------:R0:W-:Y:S01]  /*108d0*/  @P4 STG.E.U8 desc[UR20][R2.64], R17 ;  /* 0x0000001102004986 */ /* 0x0001e2000c101114 */
[C---:B------:R-:W-:Y:S01]  /*108e0*/  LOP3.LUT R9, R18.reuse, 0x2c, RZ, 0xfc, !PT ;  /* 0x0000002c12097812 */ /* 0x040fe200078efcff */
[----:B------:R-:W-:Y:S01]  /*108f0*/  IMAD R0, R29, 0x2, R14 ;  /* 0x000000021d007824 */ /* 0x000fe200078e020e */
[----:B------:R-:W-:Y:S01]  /*10900*/  LOP3.LUT R16, R18, 0x2a, RZ, 0xfc, !PT ;  /* 0x0000002a12107812 */ /* 0x000fe200078efcff */
[----:B------:R1:W-:Y:S01]  /*10910*/  @P6 STG.E.U8 desc[UR20][R10.64], R15 ;  /* 0x0000000f0a006986 */ /* 0x0003e2000c101114 */
[----:B------:R-:W-:Y:S02]  /*10920*/  IADD3 R8, P6, PT, R14, R21, RZ ;  /* 0x000000150e087210 */ /* 0x000fe40007fde0ff */
[----:B------:R-:W-:-:S02]  /*10930*/  ISETP.LT.AND P4, PT, R9, UR15, !P0 ;  /* 0x0000000f09007c0c */ /* 0x000fc4000c781270 */
[----:B------:R-:W-:Y:S02]  /*10940*/  LEA.HI.X.SX32 R9, R14, R23, 0x1, P6 ;  /* 0x000000170e097211 */ /* 0x000fe400030f0eff */
[----:B------:R-:W-:Y:S01]  /*10950*/  IADD3 R12, P6, PT, R0, R21, RZ ;  /* 0x00000015000c7210 */ /* 0x000fe20007fde0ff */
[C---:B0-----:R-:W-:Y:S01]  /*10960*/  IMAD R3, R29.reuse, 0x2, R0 ;  /* 0x000000021d037824 */ /* 0x041fe200078e0200 */
[----:B------:R-:W-:Y:S02]  /*10970*/  PRMT R19, R4, 0x7772, RZ ;  /* 0x0000777204137816 */ /* 0x000fe400000000ff */
[----:B------:R-:W-:Y:S01]  /*10980*/  LEA.HI.X.SX32 R13, R0, R23, 0x1, P6 ;  /* 0x00000017000d7211 */ /* 0x000fe200030f0eff */
[----:B------:R-:W-:Y:S01]  /*10990*/  IMAD R0, R29, 0x2, R3 ;  /* 0x000000021d007824 */ /* 0x000fe200078e0203 */
[----:B------:R-:W-:Y:S01]  /*109a0*/  IADD3 R2, P6, PT, R3, R21, RZ ;  /* 0x0000001503027210 */ /* 0x000fe20007fde0ff */
[----:B------:R0:W-:Y:S01]  /*109b0*/  @P3 STG.E.U8 desc[UR20][R8.64], R19 ;  /* 0x0000001308003986 */ /* 0x0001e2000c101114 */
[----:B------:R-:W-:-:S02]  /*109c0*/  PRMT R17, R4, 0x7773, RZ ;  /* 0x0000777304117816 */ /* 0x000fc400000000ff */
[----:B------:R-:W-:Y:S02]  /*109d0*/  ISETP.LT.AND P5, PT, R16, UR15, !P0 ;  /* 0x0000000f10007c0c */ /* 0x000fe4000c7a1270 */
[----:B------:R-:W-:Y:S01]  /*109e0*/  LEA.HI.X.SX32 R3, R3, R23, 0x1, P6 ;  /* 0x0000001703037211 */ /* 0x000fe200030f0eff */
[----:B------:R-:W-:Y:S01]  /*109f0*/  @P2 STG.E.U8 desc[UR20][R12.64], R17 ;  /* 0x000000110c002986 */ /* 0x000fe2000c101114 */
[----:B------:R-:W-:Y:S02]  /*10a00*/  LOP3.LUT R4, R18, 0x30, RZ, 0xfc, !PT ;  /* 0x0000003012047812 */ /* 0x000fe400078efcff */
[----:B-1----:R-:W-:Y:S02]  /*10a10*/  IADD3 R10, P6, PT, R0, R21, RZ ;  /* 0x00000015000a7210 */ /* 0x002fe40007fde0ff */
[----:B------:R-:W-:Y:S02]  /*10a20*/  PRMT R15, R5, 0x7770, RZ ;  /* 0x00007770050f7816 */ /* 0x000fe400000000ff */
[----:B------:R-:W-:-:S02]  /*10a30*/  ISETP.LT.AND P2, PT, R4, UR15, !P0 ;  /* 0x0000000f04007c0c */ /* 0x000fc4000c741270 */
[----:B------:R-:W-:Y:S01]  /*10a40*/  LEA.HI.X.SX32 R11, R0, R23, 0x1, P6 ;  /* 0x00000017000b7211 */ /* 0x000fe200030f0eff */
[----:B------:R-:W-:Y:S01]  /*10a50*/  IMAD R0, R29, 0x2, R0 ;  /* 0x000000021d007824 */ /* 0x000fe200078e0200 */
[C---:B------:R-:W-:Y:S01]  /*10a60*/  LOP3.LUT R4, R18.reuse, 0x32, RZ, 0xfc, !PT ;  /* 0x0000003212047812 */ /* 0x040fe200078efcff */
[----:B------:R1:W-:Y:S01]  /*10a70*/  @P1 STG.E.U8 desc[UR20][R2.64], R15 ;  /* 0x0000000f02001986 */ /* 0x0003e2000c101114 */
[----:B0-----:R-:W-:Y:S02]  /*10a80*/  PRMT R19, R5, 0x7771, RZ ;  /* 0x0000777105137816 */ /* 0x001fe400000000ff */
[----:B------:R-:W-:Y:S02]  /*10a90*/  LOP3.LUT R16, R18, 0x2e, RZ, 0xfc, !PT ;  /* 0x0000002e12107812 */ /* 0x000fe400078efcff */
[----:B------:R-:W-:Y:S01]  /*10aa0*/  ISETP.LT.AND P1, PT, R4, UR15, !P0 ;  /* 0x0000000f04007c0c */ /* 0x000fe2000c721270 */
[----:B------:R-:W-:Y:S01]  /*10ab0*/  IMAD R4, R29, 0x2, R0 ;  /* 0x000000021d047824 */ /* 0x000fe200078e0200 */
[----:B------:R-:W-:Y:S01]  /*10ac0*/  LOP3.LUT R9, R18, 0x34, RZ, 0xfc, !PT ;  /* 0x0000003412097812 */ /* 0x000fe200078efcff */
[----:B------:R0:W-:Y:S01]  /*10ad0*/  @P5 STG.E.U8 desc[UR20][R10.64], R19 ;  /* 0x000000130a005986 */ /* 0x0001e2000c101114 */
[----:B------:R-:W-:-:S02]  /*10ae0*/  IADD3 R8, P6, PT, R0, R21, RZ ;  /* 0x0000001500087210 */ /* 0x000fc40007fde0ff */
[----:B------:R-:W-:Y:S02]  /*10af0*/  ISETP.LT.AND P3, PT, R16, UR15, !P0 ;  /* 0x0000000f10007c0c */ /* 0x000fe4000c761270 */
[----:B------:R-:W-:Y:S02]  /*10b00*/  ISETP.LT.AND P5, PT, R9, UR15, !P0 ;  /* 0x0000000f09007c0c */ /* 0x000fe4000c7a1270 */
[----:B------:R-:W-:Y:S01]  /*10b10*/  LEA.HI.X.SX32 R9, R0, R23, 0x1, P6 ;  /* 0x0000001700097211 */ /* 0x000fe200030f0eff */
[----:B------:R-:W-:Y:S01]  /*10b20*/  IMAD R0, R29, 0x2, R4 ;  /* 0x000000021d007824 */ /* 0x000fe200078e0204 */
[C---:B-1----:R-:W-:Y:S02]  /*10b30*/  IADD3 R2, P6, PT, R4.reuse, R21, RZ ;  /* 0x0000001504027210 */ /* 0x042fe40007fde0ff */
[----:B------:R-:W-:Y:S01]  /*10b40*/  PRMT R17, R5, 0x7772, RZ ;  /* 0x0000777205117816 */ /* 0x000fe200000000ff */
[----:B0-----:R-:W-:Y:S01]  /*10b50*/  IMAD R11, R29, 0x2, R0 ;  /* 0x000000021d0b7824 */ /* 0x001fe200078e0200 */
[----:B------:R-:W-:-:S02]  /*10b60*/  LEA.HI.X.SX32 R3, R4, R23, 0x1, P6 ;  /* 0x0000001704037211 */ /* 0x000fc400030f0eff */
[----:B------:R-:W-:Y:S01]  /*10b70*/  PRMT R15, R5, 0x7773, RZ ;  /* 0x00007773050f7816 */ /* 0x000fe200000000ff */
[----:B------:R0:W-:Y:S01]  /*10b80*/  @P4 STG.E.U8 desc[UR20][R8.64], R17 ;  /* 0x0000001108004986 */ /* 0x0001e2000c101114 */
[----:B------:R-:W-:Y:S02]  /*10b90*/  IADD3 R4, P6, PT, R0, R21, RZ ;  /* 0x0000001500047210 */ /* 0x000fe40007fde0ff */
[----:B------:R-:W-:Y:S01]  /*10ba0*/  LOP3.LUT R10, R18, 0x38, RZ, 0xfc, !PT ;  /* 0x00000038120a7812 */ /* 0x000fe200078efcff */
[----:B------:R1:W-:Y:S01]  /*10bb0*/  @P3 STG.E.U8 desc[UR20][R2.64], R15 ;  /* 0x0000000f02003986 */ /* 0x0003e2000c101114 */
[----:B------:R-:W-:Y:S01]  /*10bc0*/  LEA.HI.X.SX32 R5, R0, R23, 0x1, P6 ;  /* 0x0000001700057211 */ /* 0x000fe200030f0eff */
[----:B------:R-:W-:Y:S01]  /*10bd0*/  IMAD R0, R29, 0x2, R11 ;  /* 0x000000021d007824 */ /* 0x000fe200078e020b */
[----:B------:R-:W-:Y:S02]  /*10be0*/  ISETP.LT.AND P3, PT, R10, UR15, !P0 ;  /* 0x0000000f0a007c0c */ /* 0x000fe4000c761270 */
[----:B------:R-:W-:-:S02]  /*10bf0*/  IADD3 R10, P6, PT, R11, R21, RZ ;  /* 0x000000150b0a7210 */ /* 0x000fc40007fde0ff */
[----:B------:R-:W-:Y:S01]  /*10c00*/  LOP3.LUT R12, R18, 0x36, RZ, 0xfc, !PT ;  /* 0x00000036120c7812 */ /* 0x000fe200078efcff */
[----:B0-----:R-:W-:Y:S01]  /*10c10*/  IMAD R9, R29, 0x2, R0 ;  /* 0x000000021d097824 */ /* 0x001fe200078e0200 */
[----:B------:R-:W-:Y:S02]  /*10c20*/  LEA.HI.X.SX32 R11, R11, R23, 0x1, P6 ;  /* 0x000000170b0b7211 */ /* 0x000fe400030f0eff */
[----:B------:R-:W-:Y:S01]  /*10c30*/  ISETP.LT.AND P4, PT, R12, UR15, !P0 ;  /* 0x0000000f0c007c0c */ /* 0x000fe2000c781270 */
[----:B------:R-:W-:Y:S01]  /*10c40*/  IMAD R12, R29, 0x2, R9 ;  /* 0x000000021d0c7824 */ /* 0x000fe200078e0209 */
[----:B-1----:R-:W-:Y:S02]  /*10c50*/  IADD3 R2, P6, PT, R0, R21, RZ ;  /* 0x0000001500027210 */ /* 0x002fe40007fde0ff */
[C---:B------:R-:W-:Y:S02]  /*10c60*/  PRMT R13, R6.reuse, 0x7770, RZ ;  /* 0x00007770060d7816 */ /* 0x040fe400000000ff */
[----:B------:R-:W-:-:S02]  /*10c70*/  PRMT R17, R6, 0x7771, RZ ;  /* 0x0000777106117816 */ /* 0x000fc400000000ff */
[----:B------:R-:W-:Y:S01]  /*10c80*/  LOP3.LUT R8, R18, 0x3a, RZ, 0xfc, !PT ;  /* 0x0000003a12087812 */ /* 0x000fe200078efcff */
[----:B------:R0:W-:Y:S01]  /*10c90*/  @P2 STG.E.U8 desc[UR20][R4.64], R13 ;  /* 0x0000000d04002986 */ /* 0x0001e2000c101114 */
[----:B------:R-:W-:Y:S01]  /*10ca0*/  LEA.HI.X.SX32 R3, R0, R23, 0x1, P6 ;  /* 0x0000001700037211 */ /* 0x000fe200030f0eff */
[C---:B------:R-:W-:Y:S01]  /*10cb0*/  IMAD R0, R29.reuse, 0x2, R12 ;  /* 0x000000021d007824 */ /* 0x040fe200078e020c */
[----:B------:R-:W-:Y:S01]  /*10cc0*/  ISETP.LT.AND P2, PT, R8, UR15, !P0 ;  /* 0x0000000f08007c0c */ /* 0x000fe2000c741270 */
[----:B------:R1:W-:Y:S01]  /*10cd0*/  @P1 STG.E.U8 desc[UR20][R10.64], R17 ;  /* 0x000000110a001986 */ /* 0x0003e2000c101114 */
[----:B------:R-:W-:Y:S01]  /*10ce0*/  IADD3 R8, P6, PT, R12, R21, RZ ;  /* 0x000000150c087210 */ /* 0x000fe20007fde0ff */
[C---:B------:R-:W-:Y:S01]  /*10cf0*/  IMAD R15, R29.reuse, 0x2, R0 ;  /* 0x000000021d0f7824 */ /* 0x040fe200078e0200 */
[C---:B------:R-:W-:Y:S02]  /*10d00*/  LOP3.LUT R19, R18.reuse, 0x3c, RZ, 0xfc, !PT ;  /* 0x0000003c12137812 */ /* 0x040fe400078efcff */
[----:B------:R-:W-:Y:S01]  /*10d10*/  LOP3.LUT R18, R18, 0x3e, RZ, 0xfc, !PT ;  /* 0x0000003e12127812 */ /* 0x000fe200078efcff */
[----:B------:R-:W-:Y:S01]  /*10d20*/  IMAD R16, R29, 0x2, R15 ;  /* 0x000000021d107824 */ /* 0x000fe200078e020f */
[----:B------:R-:W-:-:S02]  /*10d30*/  PRMT R25, R6, 0x7772, RZ ;  /* 0x0000777206197816 */ /* 0x000fc400000000ff */
[----:B0-----:R-:W-:Y:S02]  /*10d40*/  IADD3 R4, P1, PT, R9, R21, RZ ;  /* 0x0000001509047210 */ /* 0x001fe40007f3e0ff */
[----:B-1----:R-:W-:Y:S01]  /*10d50*/  PRMT R17, R7, 0x7773, RZ ;  /* 0x0000777307117816 */ /* 0x002fe200000000ff */
[----:B------:R0:W-:Y:S01]  /*10d60*/  @P5 STG.E.U8 desc[UR20][R2.64], R25 ;  /* 0x0000001902005986 */ /* 0x0001e2000c101114 */
[-C--:B------:R-:W-:Y:S02]  /*10d70*/  LEA.HI.X.SX32 R5, R9, R23.reuse, 0x1, P1 ;  /* 0x0000001709057211 */ /* 0x080fe400008f0eff */
[----:B------:R-:W-:Y:S02]  /*10d80*/  LEA.HI.X.SX32 R9, R12, R23, 0x1, P6 ;  /* 0x000000170c097211 */ /* 0x000fe400030f0eff */
[-C--:B------:R-:W-:Y:S02]  /*10d90*/  IADD3 R12, P6, PT, R0, R21.reuse, RZ ;  /* 0x00000015000c7210 */ /* 0x080fe40007fde0ff */
[----:B------:R-:W-:-:S02]  /*10da0*/  IADD3 R10, P1, PT, R15, R21, RZ ;  /* 0x000000150f0a7210 */ /* 0x000fc40007f3e0ff */
[-C--:B------:R-:W-:Y:S02]  /*10db0*/  LEA.HI.X.SX32 R13, R0, R23.reuse, 0x1, P6 ;  /* 0x00000017000d7211 */ /* 0x080fe400030f0eff */
[----:B------:R-:W-:Y:S02]  /*10dc0*/  LEA.HI.X.SX32 R11, R15, R23, 0x1, P1 ;  /* 0x000000170f0b7211 */ /* 0x000fe400008f0eff */
[----:B------:R-:W-:Y:S02]  /*10dd0*/  IADD3 R14, P6, PT, R16, R21, RZ ;  /* 0x00000015100e7210 */ /* 0x000fe40007fde0ff */
[----:B------:R-:W-:Y:S02]  /*10de0*/  ISETP.LT.AND P1, PT, R19, UR15, !P0 ;  /* 0x0000000f13007c0c */ /* 0x000fe4000c721270 */
[----:B------:R-:W-:Y:S02]  /*10df0*/  ISETP.LT.AND P0, PT, R18, UR15, !P0 ;  /* 0x0000000f12007c0c */ /* 0x000fe4000c701270 */
[----:B------:R-:W-:-:S02]  /*10e00*/  LEA.HI.X.SX32 R15, R16, R23, 0x1, P6 ;  /* 0x00000017100f7211 */ /* 0x000fc400030f0eff */
[----:B------:R-:W-:Y:S02]  /*10e10*/  PRMT R23, R6, 0x7773, RZ ;  /* 0x0000777306177816 */ /* 0x000fe400000000ff */
[C---:B------:R-:W-:Y:S02]  /*10e20*/  PRMT R19, R7.reuse, 0x7772, RZ ;  /* 0x0000777207137816 */ /* 0x040fe400000000ff */
[C---:B------:R-:W-:Y:S01]  /*10e30*/  PRMT R21, R7.reuse, 0x7771, RZ ;  /* 0x0000777107157816 */ /* 0x040fe200000000ff */
[----:B------:R0:W-:Y:S01]  /*10e40*/  @P4 STG.E.U8 desc[UR20][R4.64], R23 ;  /* 0x0000001704004986 */ /* 0x0001e2000c101114 */
[----:B------:R-:W-:-:S05]  /*10e50*/  PRMT R7, R7, 0x7770, RZ ;  /* 0x0000777007077816 */ /* 0x000fca00000000ff */
[----:B------:R0:W-:Y:S04]  /*10e60*/  @P3 STG.E.U8 desc[UR20][R8.64], R7 ;  /* 0x0000000708003986 */ /* 0x0001e8000c101114 */
[----:B------:R0:W-:Y:S04]  /*10e70*/  @P2 STG.E.U8 desc[UR20][R12.64], R21 ;  /* 0x000000150c002986 */ /* 0x0001e8000c101114 */
[----:B------:R0:W-:Y:S04]  /*10e80*/  @P1 STG.E.U8 desc[UR20][R10.64], R19 ;  /* 0x000000130a001986 */ /* 0x0001e8000c101114 */
[----:B------:R0:W-:Y:S01]  /*10e90*/  @P0 STG.E.U8 desc[UR20][R14.64], R17 ;  /* 0x000000110e000986 */ /* 0x0001e2000c101114 */
[----:B------:R-:W-:Y:S06]  /*10ea0*/  BAR.SYNC.DEFER_BLOCKING 0x0 ;  /* 0x0000000000007b1d */ /* 0x000fec0000010000 */
[----:B------:R-:W-:Y:S05]  /*10eb0*/  BRA.U UP0, `(.L_x_13) ;  /* 0x0000000100a07547 */ /* 0x000fea000b800000 */
[----:B------:R-:W1:Y:S01]  /*10ec0*/  S2UR UR5, SR_CgaCtaId ;  /* 0x00000000000579c3 */ /* 0x000e620000008800 */
[----:B------:R-:W-:Y:S01]  /*10ed0*/  NOP ;  /* 0x0000000000007918 */ /* 0x000fe20000000000 */
[----:B------:R-:W-:Y:S01]  /*10ee0*/  UMOV UR4, 0x50 ;  /* 0x0000005000047882 */ /* 0x000fe20000000000 */
[----:B------:R-:W-:Y:S02]  /*10ef0*/  IMAD.U32 R0, RZ, RZ, UR8 ;  /* 0x00000008ff007e24 */ /* 0x000fe4000f8e00ff */
[----:B0-----:R-:W-:Y:S02]  /*10f00*/  IMAD.MOV.U32 R3, RZ, RZ, 0x3 ;  /* 0x00000003ff037424 */ /* 0x001fe400078e00ff */
[----:B------:R-:W-:Y:S01]  /*10f10*/  IMAD.MOV.U32 R7, RZ, RZ, 0x1 ;  /* 0x00000001ff077424 */ /* 0x000fe200078e00ff */
[----:B------:R-:W-:-:S04]  /*10f20*/  LOP3.LUT R0, R0, 0xffff, RZ, 0xc0, !PT ;  /* 0x0000ffff00007812 */ /* 0x000fc800078ec0ff */
[----:B------:R-:W-:-:S05]  /*10f30*/  SHF.R.U32.HI R0, RZ, 0x5, R0 ;  /* 0x00000005ff007819 */ /* 0x000fca0000011600 */
[----:B------:R-:W-:Y:S01]  /*10f40*/  VIADD R2, R0, 0x10 ;  /* 0x0000001000027836 */ /* 0x000fe20000000000 */
[----:B------:R-:W-:Y:S01]  /*10f50*/  SHF.L.U32 R0, R3, R0, RZ ;  /* 0x0000000003007219 */ /* 0x000fe200000006ff */
[----:B-1----:R-:W-:-:S03]  /*10f60*/  ULEA UR6, UR5, UR4, 0x18 ;  /* 0x0000000405067291 */ /* 0x002fc6000f8ec0ff */
[----:B------:R-:W-:-:S04]  /*10f70*/  SHF.L.U32 R3, R7, R2, RZ ;  /* 0x0000000207037219 */ /* 0x000fc800000006ff */
[----:B------:R-:W-:Y:S02]  /*10f80*/  LOP3.LUT R0, R3, R0, RZ, 0xfc, !PT ;  /* 0x0000000003007212 */ /* 0x000fe400078efcff */
[----:B------:R-:W0:Y:S02]  /*10f90*/  LDS R5, [UR6] ;  /* 0x00000006ff057984 */ /* 0x000e240008000800 */
[C---:B------:R-:W-:Y:S02]  /*10fa0*/  LOP3.LUT R2, R0.reuse, 0xffff, RZ, 0xc0, !PT ;  /* 0x0000ffff00027812 */ /* 0x040fe400078ec0ff */
[----:B0-----:R-:W-:-:S04]  /*10fb0*/  LOP3.LUT R3, R0, 0xffff, R5, 0x80, !PT ;  /* 0x0000ffff00037812 */ /* 0x001fc800078e8005 */
[----:B------:R-:W-:-:S13]  /*10fc0*/  ISETP.NE.AND P0, PT, R3, R2, PT ;  /* 0x000000020300720c */ /* 0x000fda0003f05270 */
[----:B------:R-:W-:Y:S05]  /*10fd0*/  @P0 BRA `(.L_x_14) ;  /* 0x0000000000500947 */ /* 0x000fea0003800000 */
[----:B------:R-:W-:Y:S02]  /*10fe0*/  SHF.R.U32.HI R5, RZ, 0x10, R5 ;  /* 0x00000010ff057819 */ /* 0x000fe40000011605 */
[----:B------:R-:W-:-:S04]  /*10ff0*/  SHF.R.U32.HI R2, RZ, 0x10, R0 ;  /* 0x00000010ff027819 */ /* 0x000fc80000011600 */
[----:B------:R-:W-:-:S04]  /*11000*/  LOP3.LUT R5, R5, R2, RZ, 0xc0, !PT ;  /* 0x0000000205057212 */ /* 0x000fc800078ec0ff */
[----:B------:R-:W-:-:S13]  /*11010*/  ISETP.NE.AND P0, PT, R5, R2, PT ;  /* 0x000000020500720c */ /* 0x000fda0003f05270 */
[----:B------:R-:W-:Y:S05]  /*11020*/  @P0 BRA `(.L_x_15) ;  /* 0x0000000000300947 */ /* 0x000fea0003800000 */
[----:B------:R-:W-:Y:S01]  /*11030*/  R2UR UR4, R0 ;  /* 0x00000000000472ca */ /* 0x000fe200000e0000 */
[----:B------:R-:W-:Y:S01]  /*11040*/  VOTEU.ANY UR5, UPT, PT ;  /* 0x0000000000057886 */ /* 0x000fe200038e0100 */
[----:B------:R-:W0:Y:S01]  /*11050*/  S2R R0, SR_LANEID ;  /* 0x0000000000007919 */ /* 0x000e220000000000 */
[----:B------:R-:W-:-:S10]  /*11060*/  UFLO.U32 UR5, UR5 ;  /* 0x00000005000572bd */ /* 0x000fd400080e0000 */
[----:B------:R-:W-:-:S06]  /*11070*/  ULOP3.LUT UR4, URZ, UR4, URZ, 0x33, !UPT ;  /* 0x00000004ff047292 */ /* 0x000fcc000f8e33ff */
[----:B------:R-:W-:-:S04]  /*11080*/  IMAD.U32 R2, RZ, RZ, UR4 ;  /* 0x00000004ff027e24 */ /* 0x000fc8000f8e00ff */
[----:B------:R-:W1:Y:S02]  /*11090*/  REDUX UR7, R2 ;  /* 0x00000000020773c4 */ /* 0x000e640000000000 */
[----:B------:R2:W-:Y:S01]  /*110a0*/  UTCATOMSWS.AND URZ, UR4 ;  /* 0x0000000400ff79e3 */ /* 0x0005e20008000000 */
[----:B0-----:R-:W-:Y:S01]  /*110b0*/  ISETP.EQ.U32.AND P0, PT, R0, UR5, PT ;  /* 0x0000000500007c0c */ /* 0x001fe2000bf02070 */
[----:B-1----:R-:W-:-:S12]  /*110c0*/  IMAD.U32 R0, RZ, RZ, UR7 ;  /* 0x00000007ff007e24 */ /* 0x002fd8000f8e00ff */
[----:B------:R2:W-:Y:S01]  /*110d0*/  @P0 ATOMS.AND RZ, [UR6], R0 ;  /* 0x00000000ffff098c */ /* 0x0005e2000a800006 */
[----:B------:R-:W-:Y:S05]  /*110e0*/  BRA `(.L_x_13) ;  /* 0x0000000000147947 */ /* 0x000fea0003800000 */
.L_x_15:
[----:B------:R-:W-:-:S07]  /*110f0*/  MOV R2, 0x11110 ;  /* 0x0001111000027802 */ /* 0x000fce0000000f00 */
[----:B------:R-:W-:Y:S05]  /*11100*/  CALL.REL.NOINC `($__internal_0_$__cuda_sm10x_tcgen05_guardrail_trap_col_being_dealloced_not_returned_by_alloc) ;  /* 0x00000000002c7944 */ /* 0x000fea0003c00000 */
[----:B------:R-:W-:Y:S05]  /*11110*/  BRA `(.L_x_13) ;  /* 0x0000000000087947 */ /* 0x000fea0003800000 */
.L_x_14:
[----:B------:R-:W-:-:S07]  /*11120*/  MOV R2, 0x11140 ;  /* 0x0001114000027802 */ /* 0x000fce0000000f00 */
[----:B------:R-:W-:Y:S05]  /*11130*/  CALL.REL.NOINC `($__internal_2_$__cuda_sm10x_tcgen05_guardrail_trap_unallocated_columns_being_dealloced) ;  /* 0x0000000000387944 */ /* 0x000fea0003c00000 */
.L_x_13:
[----:B------:R-:W-:Y:S01]  /*11140*/  NOP ;  /* 0x0000000000007918 */ /* 0x000fe20000000000 */
[----:B--2---:R-:W-:Y:S05]  /*11150*/  EXIT ;  /* 0x000000000000794d */ /* 0x004fea0003800000 */
.L_x_8:
[----:B------:R-:W0:Y:S02]  /*11160*/  SYNCS.PHASECHK.TRANS64.TRYWAIT P3, [UR6], R101 ;  /* 0x00000065ff0075a7 */ /* 0x000e240008061106 */
[----:B0-----:R-:W-:Y:S05]  /*11170*/  @!P3 BRA `(.L_x_8) ;  /* 0xfffffffc00f8b947 */ /* 0x001fea000383ffff */
[----:B------:R-:W-:Y:S05]  /*11180*/  BRA `(.L_x_16) ;  /* 0xffffffa000dc7947 */ /* 0x000fea000383ffff */
.L_x_12:
[----:B------:R-:W1:Y:S02]  /*11190*/  SYNCS.PHASECHK.TRANS64.TRYWAIT P0, [UR6], R2 ;  /* 0x00000002ff0075a7 */ /* 0x000e640008001106 */
[----:B-1----:R-:W-:Y:S05]  /*111a0*/  @!P0 BRA `(.L_x_12) ;  /* 0xfffffffc00f88947 */ /* 0x002fea000383ffff */
[----:B------:R-:W-:Y:S05]  /*111b0*/  BRA `(.L_x_11) ;  /* 0xffffffe400c47947 */ /* 0x000fea000383ffff */
        .weak           $__internal_0_$__cuda_sm10x_tcgen05_guardrail_trap_col_being_dealloced_not_returned_by_alloc
        .type           $__internal_0_$__cuda_sm10x_tcgen05_guardrail_trap_col_being_dealloced_not_returned_by_alloc,@function
        .size           $__internal_0_$__cuda_sm10x_tcgen05_guardrail_trap_col_being_dealloced_not_returned_by_alloc,($__internal_1_$__cuda_sm10x_tcgen05_guardrail_trap_phase_invalid_during_alloc - $__internal_0_$__cuda_sm10x_tcgen05_guardrail_trap_col_being_dealloced_not_returned_by_alloc)
$__internal_0_$__cuda_sm10x_tcgen05_guardrail_trap_col_being_dealloced_not_returned_by_alloc:
[----:B------:R-:W-:Y:S05]  /*111c0*/  BPT.TRAP 0x1 ;  /* 0x000000040000795c */ /* 0x000fea0000300000 */
[----:B------:R-:W-:-:S04]  /*111d0*/  IMAD.MOV.U32 R3, RZ, RZ, 0x0 ;  /* 0x00000000ff037424 */ /* 0x000fc800078e00ff */
[----:B------:R-:W-:Y:S05]  /*111e0*/  RET.REL.NODEC R2 `(matmul_kernel) ;  /* 0xfffffeec02847950 */ /* 0x000fea0003c3ffff */
        .weak           $__internal_1_$__cuda_sm10x_tcgen05_guardrail_trap_phase_invalid_during_alloc
        .type           $__internal_1_$__cuda_sm10x_tcgen05_guardrail_trap_phase_invalid_during_alloc,@function
        .size           $__internal_1_$__cuda_sm10x_tcgen05_guardrail_trap_phase_invalid_during_alloc,($__internal_2_$__cuda_sm10x_tcgen05_guardrail_trap_unallocated_columns_being_dealloced - $__internal_1_$__cuda_sm10x_tcgen05_guardrail_trap_phase_invalid_during_alloc)
$__internal_1_$__cuda_sm10x_tcgen05_guardrail_trap_phase_invalid_during_alloc:
[----:B------:R-:W-:Y:S05]  /*111f0*/  BPT.TRAP 0x1 ;  /* 0x000000040000795c */ /* 0x000fea0000300000 */
[----:B------:R-:W-:-:S04]  /*11200*/  IMAD.MOV.U32 R3, RZ, RZ, 0x0 ;  /* 0x00000000ff037424 */ /* 0x000fc800078e00ff */
[----:B------:R-:W-:Y:S05]  /*11210*/  RET.REL.NODEC R2 `(matmul_kernel) ;  /* 0xfffffeec02787950 */ /* 0x000fea0003c3ffff */
        .weak           $__internal_2_$__cuda_sm10x_tcgen05_guardrail_trap_unallocated_columns_being_dealloced
        .type           $__internal_2_$__cuda_sm10x_tcgen05_guardrail_trap_unallocated_columns_being_dealloced,@function
        .size           $__internal_2_$__cuda_sm10x_tcgen05_guardrail_trap_unallocated_columns_being_dealloced,(.L_x_20 - $__internal_2_$__cuda_sm10x_tcgen05_guardrail_trap_unallocated_columns_being_dealloced)
$__internal_2_$__cuda_sm10x_tcgen05_guardrail_trap_unallocated_columns_being_dealloced:
[----:B------:R-:W-:Y:S05]  /*11220*/  BPT.TRAP 0x1 ;  /* 0x000000040000795c */ /* 0x000fea0000300000 */
[----:B------:R-:W-:-:S04]  /*11230*/  IMAD.MOV.U32 R3, RZ, RZ, 0x0 ;  /* 0x00000000ff037424 */ /* 0x000fc800078e00ff */
[----:B------:R-:W-:Y:S05]  /*11240*/  RET.REL.NODEC R2 `(matmul_kernel) ;  /* 0xfffffeec026c7950 */ /* 0x000fea0003c3ffff */
.L_x_17:
[----:B------:R-:W-:-:S00]  /*11250*/  BRA `(.L_x_17) ;  /* 0xfffffffc00fc7947 */ /* 0x000fc0000383ffff */
[----:B------:R-:W-:-:S00]  /*11260*/  NOP ;  /* 0x0000000000007918 */ /* 0x000fc00000000000 */
        /* <DEDUP_REMOVED lines=9> */
.L_x_20:


//--------------------- .nv.shared.matmul_kernel  --------------------------
	.section	.nv.shared.matmul_kernel,"aw",@nobits
	.sectionflags	@""
	.align	16
	.zero		1024


//--------------------- .nv.shared.reserved.0     --------------------------
	.section	.nv.shared.reserved.0,"aw",@nobits
	.align	8
	.weak		__nv_reservedSMEM_offset_0_alias
	.size		__nv_reservedSMEM_offset_0_alias, 0, 64
	.other		__nv_reservedSMEM_offset_0_alias,@"STO_CUDA_RESERVED_SHARED STV_DEFAULT"
__nv_reservedSMEM_offset_0_alias:
	.zero		0
.nv.shared.reserved.0:
	.zero		64
	.weak		__nv_reservedSMEM_allocation_phase
	.type		__nv_reservedSMEM_allocation_phase,@object
	.size		__nv_reservedSMEM_allocation_phase,(.L_0 - __nv_reservedSMEM_allocation_phase)
__nv_reservedSMEM_allocation_phase:
	.zero		1
.L_0:
	.zero		7
	.weak		__nv_reservedSMEM_devtool_atexit_pc
	.type		__nv_reservedSMEM_devtool_atexit_pc,@object
	.size		__nv_reservedSMEM_devtool_atexit_pc,(__nv_reservedSMEM_allocation_mask - __nv_reservedSMEM_devtool_atexit_pc)
__nv_reservedSMEM_devtool_atexit_pc:
	.zero		8
	.weak		__nv_reservedSMEM_allocation_mask
	.type		__nv_reservedSMEM_allocation_mask,@object
	.size		__nv_reservedSMEM_allocation_mask,(.L_2 - __nv_reservedSMEM_allocation_mask)
__nv_reservedSMEM_allocation_mask:
	.zero		4
.L_2:


//--------------------- .nv.constant0.matmul_kernel --------------------------
	.section	.nv.constant0.matmul_kernel,"a",@progbits
	.sectionflags	@""
	.align	4
.nv.constant0.matmul_kernel:
	.zero		976


//--------------------- SYMBOLS --------------------------

	.type		.nv.reservedSmem.offset0,@object
	.size		.nv.reservedSmem.offset0,0x4
	.type		.nv.reservedSmem.cap,@object
	.size		.nv.reservedSmem.cap,0x4
